	.target	sm_100a

	.elftype	@"ET_EXEC"


//--------------------- .note.nv.tkinfo           --------------------------
	.section	.note.nv.tkinfo,"",@"SHT_NOTE"
	.sectionflags	@"SHF_NOTE_NV_TKINFO"
	.tkinfo
        /*0018*/ 	.word	0x00000002
        /*0030*/ 	.string	""
        /*0030*/ 	.string	"ptxas"
        /*0030*/ 	.string	"Cuda compilation tools, release 13.0, V13.0.88"
        /*0030*/ 	.string	"Build cuda_13.0.r13.0/compiler.36424714_0"
        /*0030*/ 	.string	"-arch sm_100a -m 64 "



//--------------------- .note.nv.cuinfo           --------------------------
	.section	.note.nv.cuinfo,"",@"SHT_NOTE"
	.sectionflags	@"SHF_NOTE_NV_CUINFO"
        /*0018*/ 	.short	0x0002
        /*001a*/ 	.short	0x0064
        /*001c*/ 	.short	0x0082
	.zero		2


//--------------------- .nv.info                  --------------------------
	.section	.nv.info,"",@"SHT_CUDA_INFO"
	.align	4


	//----- nvinfo : EIATTR_REGCOUNT
	.align		4
        /*0000*/ 	.byte	0x04, 0x2f
        /*0002*/ 	.short	(.L_34 - .L_33)
	.align		4
.L_33:
        /*0004*/ 	.word	index@(_ZN7cutlass13device_kernelINS_4fmha6kernel36Sm100FmhaFwdKernelTmaWarpspecializedIN4cute5tupleIJiiiNS5_IJNS5_IJiiEEEiEEEEEENS1_10collective38Sm100FmhaFwdMainloopTmaWarpspecializedINS_6half_tEffNS5_IJNS4_1CILi256EEENSC_ILi64EEESE_EEENS5_IJiNSC_ILi1EEES7_EEENS5_IJiSG_NS5_IJNS5_IJNSC_ILi0EEEiEEEiEEEEEESL_NS9_10CausalMaskILb1EEENS5_IJNSC_ILi2EEESG_SG_EEENSC_ILb0EEEEENS9_38Sm100FmhaFwdEpilogueTmaWarpspecializedISB_fNS5_IJNSC_ILi128EEESE_SE_EEESH_NS5_IJSG_S7_EEESQ_EENS2_23PersistentTileSchedulerENS2_41Sm100FmhaCtxKernelWarpspecializedScheduleEEEEEvNT_6ParamsE)
        /*0008*/ 	.word	0x00000080


	//----- nvinfo : EIATTR_FRAME_SIZE
	.align		4
.L_34:
        /*000c*/ 	.byte	0x04, 0x11
        /*000e*/ 	.short	(.L_36 - .L_35)
	.align		4
.L_35:
        /*0010*/ 	.word	index@($__internal_3_$__cuda_sm3x_div_rn_noftz_f32_slowpath)
        /*0014*/ 	.word	0x00000010


	//----- nvinfo : EIATTR_FRAME_SIZE
	.align		4
.L_36:
        /*0018*/ 	.byte	0x04, 0x11
        /*001a*/ 	.short	(.L_38 - .L_37)
	.align		4
.L_37:
        /*001c*/ 	.word	index@($__internal_2_$__cuda_sm10x_tcgen05_guardrail_trap_unallocated_columns_being_dealloced)
        /*0020*/ 	.word	0x00000010


	//----- nvinfo : EIATTR_FRAME_SIZE
	.align		4
.L_38:
        /*0024*/ 	.byte	0x04, 0x11
        /*0026*/ 	.short	(.L_40 - .L_39)
	.align		4
.L_39:
        /*0028*/ 	.word	index@($__internal_1_$__cuda_sm10x_tcgen05_guardrail_trap_phase_invalid_during_alloc)
        /*002c*/ 	.word	0x00000010


	//----- nvinfo : EIATTR_FRAME_SIZE
	.align		4
.L_40:
        /*0030*/ 	.byte	0x04, 0x11
        /*0032*/ 	.short	(.L_42 - .L_41)
	.align		4
.L_41:
        /*0034*/ 	.word	index@($__internal_0_$__cuda_sm10x_tcgen05_guardrail_trap_col_being_dealloced_not_returned_by_alloc)
        /*0038*/ 	.word	0x00000010


	//----- nvinfo : EIATTR_FRAME_SIZE
	.align		4
.L_42:
        /*003c*/ 	.byte	0x04, 0x11
        /*003e*/ 	.short	(.L_44 - .L_43)
	.align		4
.L_43:
        /*0040*/ 	.word	index@(_ZN7cutlass13device_kernelINS_4fmha6kernel36Sm100FmhaFwdKernelTmaWarpspecializedIN4cute5tupleIJiiiNS5_IJNS5_IJiiEEEiEEEEEENS1_10collective38Sm100FmhaFwdMainloopTmaWarpspecializedINS_6half_tEffNS5_IJNS4_1CILi256EEENSC_ILi64EEESE_EEENS5_IJiNSC_ILi1EEES7_EEENS5_IJiSG_NS5_IJNS5_IJNSC_ILi0EEEiEEEiEEEEEESL_NS9_10CausalMaskILb1EEENS5_IJNSC_ILi2EEESG_SG_EEENSC_ILb0EEEEENS9_38Sm100FmhaFwdEpilogueTmaWarpspecializedISB_fNS5_IJNSC_ILi128EEESE_SE_EEESH_NS5_IJSG_S7_EEESQ_EENS2_23PersistentTileSchedulerENS2_41Sm100FmhaCtxKernelWarpspecializedScheduleEEEEEvNT_6ParamsE)
        /*0044*/ 	.word	0x00000010


	//----- nvinfo : EIATTR_MIN_STACK_SIZE
	.align		4
.L_44:
        /*0048*/ 	.byte	0x04, 0x12
        /*004a*/ 	.short	(.L_46 - .L_45)
	.align		4
.L_45:
        /*004c*/ 	.word	index@(_ZN7cutlass13device_kernelINS_4fmha6kernel36Sm100FmhaFwdKernelTmaWarpspecializedIN4cute5tupleIJiiiNS5_IJNS5_IJiiEEEiEEEEEENS1_10collective38Sm100FmhaFwdMainloopTmaWarpspecializedINS_6half_tEffNS5_IJNS4_1CILi256EEENSC_ILi64EEESE_EEENS5_IJiNSC_ILi1EEES7_EEENS5_IJiSG_NS5_IJNS5_IJNSC_ILi0EEEiEEEiEEEEEESL_NS9_10CausalMaskILb1EEENS5_IJNSC_ILi2EEESG_SG_EEENSC_ILb0EEEEENS9_38Sm100FmhaFwdEpilogueTmaWarpspecializedISB_fNS5_IJNSC_ILi128EEESE_SE_EEESH_NS5_IJSG_S7_EEESQ_EENS2_23PersistentTileSchedulerENS2_41Sm100FmhaCtxKernelWarpspecializedScheduleEEEEEvNT_6ParamsE)
        /*0050*/ 	.word	0x00000010
.L_46:


//--------------------- .nv.compat                --------------------------
	.section	.nv.compat,"",@"SHT_CUDA_COMPAT_INFO"
	.align	4
        /*0000*/ 	.byte	0x02, 0x09, 0x01, 0x00, 0x02, 0x02, 0x02, 0x00, 0x02, 0x05, 0x05, 0x00, 0x03, 0x07, 0x01, 0x01
        /*0010*/ 	.byte	0x02, 0x03, 0x01, 0x00, 0x02, 0x06, 0x01, 0x00, 0x04, 0x0b, 0x08, 0x00, 0x01, 0x00, 0x00, 0x00
        /*0020*/ 	.byte	0x00, 0x00, 0x00, 0x00


//--------------------- .nv.info._ZN7cutlass13device_kernelINS_4fmha6kernel36Sm100FmhaFwdKernelTmaWarpspecializedIN4cute5tupleIJiiiNS5_IJNS5_IJiiEEEiEEEEEENS1_10collective38Sm100FmhaFwdMainloopTmaWarpspecializedINS_6half_tEffNS5_IJNS4_1CILi256EEENSC_ILi64EEESE_EEENS5_IJiNSC_ILi1EEES7_EEENS5_IJiSG_NS5_IJNS5_IJNSC_ILi0EEEiEEEiEEEEEESL_NS9_10CausalMaskILb1EEENS5_IJNSC_ILi2EEESG_SG_EEENSC_ILb0EEEEENS9_38Sm100FmhaFwdEpilogueTmaWarpspecializedISB_fNS5_IJNSC_ILi128EEESE_SE_EEESH_NS5_IJSG_S7_EEESQ_EENS2_23PersistentTileSchedulerENS2_41Sm100FmhaCtxKernelWarpspecializedScheduleEEEEEvNT_6ParamsE --------------------------
	.section	.nv.info._ZN7cutlass13device_kernelINS_4fmha6kernel36Sm100FmhaFwdKernelTmaWarpspecializedIN4cute5tupleIJiiiNS5_IJNS5_IJiiEEEiEEEEEENS1_10collective38Sm100FmhaFwdMainloopTmaWarpspecializedINS_6half_tEffNS5_IJNS4_1CILi256EEENSC_ILi64EEESE_EEENS5_IJiNSC_ILi1EEES7_EEENS5_IJiSG_NS5_IJNS5_IJNSC_ILi0EEEiEEEiEEEEEESL_NS9_10CausalMaskILb1EEENS5_IJNSC_ILi2EEESG_SG_EEENSC_ILb0EEEEENS9_38Sm100FmhaFwdEpilogueTmaWarpspecializedISB_fNS5_IJNSC_ILi128EEESE_SE_EEESH_NS5_IJSG_S7_EEESQ_EENS2_23PersistentTileSchedulerENS2_41Sm100FmhaCtxKernelWarpspecializedScheduleEEEEEvNT_6ParamsE,"",@"SHT_CUDA_INFO"
	.sectionflags	@""
	.align	4


	//----- nvinfo : EIATTR_CUDA_API_VERSION
	.align		4
        /*0000*/ 	.byte	0x04, 0x37
        /*0002*/ 	.short	(.L_48 - .L_47)
.L_47:
        /*0004*/ 	.word	0x00000082


	//----- nvinfo : EIATTR_KPARAM_INFO
	.align		4
.L_48:
        /*0008*/ 	.byte	0x04, 0x17
        /*000a*/ 	.short	(.L_50 - .L_49)
.L_49:
        /*000c*/ 	.word	0x00000000
        /*0010*/ 	.short	0x0000
        /*0012*/ 	.short	0x0000
        /*0014*/ 	.byte	0x00, 0xf0, 0x01, 0x18


	//----- nvinfo : EIATTR_AT_ENTRY_FRAGMENTS
	.align		4
.L_50:
        /*0018*/ 	.byte	0x04, 0x4f
        /*001a*/ 	.short	(.L_52 - .L_51)


	//   ....[0]....
.L_51:
        /*001c*/ 	.word	0x00000006


	//----- nvinfo : EIATTR_RESERVED_SMEM_USED
	.align		4
.L_52:
        /*0020*/ 	.byte	0x01, 0x41
	.zero		2


	//----- nvinfo : EIATTR_SPARSE_MMA_MASK
	.align		4
        /*0024*/ 	.byte	0x03, 0x50
        /*0026*/ 	.short	0x0000


	//----- nvinfo : EIATTR_TCGEN05_1CTA_USED
	.align		4
        /*0028*/ 	.byte	0x01, 0x51
	.zero		2


	//----- nvinfo : EIATTR_MAXREG_COUNT
	.align		4
        /*002c*/ 	.byte	0x03, 0x1b
        /*002e*/ 	.short	0x0080


	//----- nvinfo : EIATTR_NUM_BARRIERS
	.align		4
        /*0030*/ 	.byte	0x02, 0x4c
        /*0032*/ 	.byte	0x01
	.zero		1


	//----- nvinfo : EIATTR_EXTERNS
	.align		4
        /*0034*/ 	.byte	0x04, 0x0f
        /*0036*/ 	.short	(.L_54 - .L_53)


	//   ....[0]....
	.align		4
.L_53:
        /*0038*/ 	.word	index@(vprintf)


	//   ....[1]....
	.align		4
        /*003c*/ 	.word	index@(__assertfail)


	//----- nvinfo : EIATTR_MERCURY_ISA_VERSION
	.align		4
.L_54:
        /*0040*/ 	.byte	0x03, 0x5f
        /*0042*/ 	.short	0x0101


	//----- nvinfo : EIATTR_INT_WARP_WIDE_INSTR_OFFSETS
	.align		4
        /*0044*/ 	.byte	0x04, 0x31
        /*0046*/ 	.short	(.L_56 - .L_55)


	//   ....[0]....
.L_55:
        /*0048*/ 	.word	0x00015c80


	//   ....[1]....
        /*004c*/ 	.word	0x00015cc0


	//   ....[2]....
        /*0050*/ 	.word	0x00015cf0


	//----- nvinfo : EIATTR_COOP_GROUP_MASK_REGIDS
	.align		4
.L_56:
        /*0054*/ 	.byte	0x04, 0x29
        /*0056*/ 	.short	(.L_58 - .L_57)


	//   ....[0]....
.L_57:
        /*0058*/ 	.word	0xffffffff


	//   ....[1]....
        /*005c*/ 	.word	0xffffffff


	//   ....[2]....
        /*0060*/ 	.word	0xffffffff


	//   ....[3]....
        /*0064*/ 	.word	0xffffffff


	//   ....[4]....
        /*0068*/ 	.word	0xffffffff


	//   ....[5]....
        /*006c*/ 	.word	0xffffffff


	//   ....[6]....
        /*0070*/ 	.word	0xffffffff


	//   ....[7]....
        /*0074*/ 	.word	0xffffffff


	//   ....[8]....
        /*0078*/ 	.word	0xffffffff


	//   ....[9]....
        /*007c*/ 	.word	0xffffffff


	//   ....[10]....
        /*0080*/ 	.word	0xffffffff


	//   ....[11]....
        /*0084*/ 	.word	0xffffffff


	//   ....[12]....
        /*0088*/ 	.word	0xffffffff


	//   ....[13]....
        /*008c*/ 	.word	0xffffffff


	//   ....[14]....
        /*0090*/ 	.word	0xffffffff


	//   ....[15]....
        /*0094*/ 	.word	0xffffffff


	//   ....[16]....
        /*0098*/ 	.word	0xffffffff


	//   ....[17]....
        /*009c*/ 	.word	0xffffffff


	//   ....[18]....
        /*00a0*/ 	.word	0xffffffff


	//----- nvinfo : EIATTR_COOP_GROUP_INSTR_OFFSETS
	.align		4
.L_58:
        /*00a4*/ 	.byte	0x04, 0x28
        /*00a6*/ 	.short	(.L_60 - .L_59)


	//   ....[0]....
.L_59:
        /*00a8*/ 	.word	0x00000120


	//   ....[1]....
        /*00ac*/ 	.word	0x000008e0


	//   ....[2]....
        /*00b0*/ 	.word	0x00000b10


	//   ....[3]....
        /*00b4*/ 	.word	0x00000c40


	//   ....[4]....
        /*00b8*/ 	.word	0x00000d80


	//   ....[5]....
        /*00bc*/ 	.word	0x00001040


	//   ....[6]....
        /*00c0*/ 	.word	0x00001230


	//   ....[7]....
        /*00c4*/ 	.word	0x00001340


	//   ....[8]....
        /*00c8*/ 	.word	0x000014a0


	//   ....[9]....
        /*00cc*/ 	.word	0x00001600


	//   ....[10]....
        /*00d0*/ 	.word	0x000019d0


	//   ....[11]....
        /*00d4*/ 	.word	0x00001be0


	//   ....[12]....
        /*00d8*/ 	.word	0x00001bf0


	//   ....[13]....
        /*00dc*/ 	.word	0x00008670


	//   ....[14]....
        /*00e0*/ 	.word	0x000090f0


	//   ....[15]....
        /*00e4*/ 	.word	0x0000ca90


	//   ....[16]....
        /*00e8*/ 	.word	0x0000ee90


	//   ....[17]....
        /*00ec*/ 	.word	0x00015b90


	//   ....[18]....
        /*00f0*/ 	.word	0x00015dc0


	//----- nvinfo : EIATTR_REG_RECONFIG
	.align		4
.L_60:
        /*00f4*/ 	.byte	0x01, 0x54
	.zero		2


	//----- nvinfo : EIATTR_VRC_CTA_INIT_COUNT
	.align		4
        /*00f8*/ 	.byte	0x02, 0x4a
        /*00fa*/ 	.byte	0x80
	.zero		1


	//----- nvinfo : EIATTR_SYSCALL_OFFSETS
	.align		4
        /*00fc*/ 	.byte	0x04, 0x46
        /*00fe*/ 	.short	(.L_62 - .L_61)


	//   ....[0]....
.L_61:
        /*0100*/ 	.word	0x00004280


	//   ....[1]....
        /*0104*/ 	.word	0x00004340


	//   ....[2]....
        /*0108*/ 	.word	0x000043b0


	//   ....[3]....
        /*010c*/ 	.word	0x00004420


	//   ....[4]....
        /*0110*/ 	.word	0x00004490


	//   ....[5]....
        /*0114*/ 	.word	0x00004530


	//   ....[6]....
        /*0118*/ 	.word	0x00004610


	//   ....[7]....
        /*011c*/ 	.word	0x000046b0


	//   ....[8]....
        /*0120*/ 	.word	0x00004750


	//   ....[9]....
        /*0124*/ 	.word	0x000047f0


	//   ....[10]....
        /*0128*/ 	.word	0x00004860


	//   ....[11]....
        /*012c*/ 	.word	0x00004900


	//   ....[12]....
        /*0130*/ 	.word	0x000049a0


	//   ....[13]....
        /*0134*/ 	.word	0x00004a10


	//   ....[14]....
        /*0138*/ 	.word	0x00004ab0


	//   ....[15]....
        /*013c*/ 	.word	0x00004b50


	//   ....[16]....
        /*0140*/ 	.word	0x00004bf0


	//   ....[17]....
        /*0144*/ 	.word	0x00004c90


	//   ....[18]....
        /*0148*/ 	.word	0x00004d00


	//   ....[19]....
        /*014c*/ 	.word	0x00004da0


	//   ....[20]....
        /*0150*/ 	.word	0x00004e40


	//   ....[21]....
        /*0154*/ 	.word	0x00004eb0


	//   ....[22]....
        /*0158*/ 	.word	0x00004f50


	//   ....[23]....
        /*015c*/ 	.word	0x00004ff0


	//   ....[24]....
        /*0160*/ 	.word	0x00005090


	//   ....[25]....
        /*0164*/ 	.word	0x00005130


	//   ....[26]....
        /*0168*/ 	.word	0x000051a0


	//   ....[27]....
        /*016c*/ 	.word	0x00005240


	//   ....[28]....
        /*0170*/ 	.word	0x000052e0


	//   ....[29]....
        /*0174*/ 	.word	0x00005350


	//   ....[30]....
        /*0178*/ 	.word	0x000053f0


	//   ....[31]....
        /*017c*/ 	.word	0x00005490


	//   ....[32]....
        /*0180*/ 	.word	0x00005530


	//   ....[33]....
        /*0184*/ 	.word	0x000055d0


	//   ....[34]....
        /*0188*/ 	.word	0x00005670


	//   ....[35]....
        /*018c*/ 	.word	0x00005710


	//   ....[36]....
        /*0190*/ 	.word	0x00005780


	//   ....[37]....
        /*0194*/ 	.word	0x00005820


	//   ....[38]....
        /*0198*/ 	.word	0x000058c0


	//   ....[39]....
        /*019c*/ 	.word	0x00005930


	//   ....[40]....
        /*01a0*/ 	.word	0x000059d0


	//   ....[41]....
        /*01a4*/ 	.word	0x00005a70


	//   ....[42]....
        /*01a8*/ 	.word	0x00005b10


	//   ....[43]....
        /*01ac*/ 	.word	0x00005bb0


	//   ....[44]....
        /*01b0*/ 	.word	0x00005c20


	//   ....[45]....
        /*01b4*/ 	.word	0x00005cc0


	//   ....[46]....
        /*01b8*/ 	.word	0x00005d60


	//   ....[47]....
        /*01bc*/ 	.word	0x00005dd0


	//   ....[48]....
        /*01c0*/ 	.word	0x00005e60


	//   ....[49]....
        /*01c4*/ 	.word	0x00005f00


	//   ....[50]....
        /*01c8*/ 	.word	0x00005fa0


	//   ....[51]....
        /*01cc*/ 	.word	0x00006040


	//   ....[52]....
        /*01d0*/ 	.word	0x000060b0


	//   ....[53]....
        /*01d4*/ 	.word	0x00006140


	//   ....[54]....
        /*01d8*/ 	.word	0x000061e0


	//   ....[55]....
        /*01dc*/ 	.word	0x00006250


	//   ....[56]....
        /*01e0*/ 	.word	0x000062f0


	//   ....[57]....
        /*01e4*/ 	.word	0x00006390


	//   ....[58]....
        /*01e8*/ 	.word	0x00006430


	//   ....[59]....
        /*01ec*/ 	.word	0x000064d0


	//   ....[60]....
        /*01f0*/ 	.word	0x00008810


	//   ....[61]....
        /*01f4*/ 	.word	0x00008a40


	//   ....[62]....
        /*01f8*/ 	.word	0x00008c70


	//   ....[63]....
        /*01fc*/ 	.word	0x00009290


	//   ....[64]....
        /*0200*/ 	.word	0x000094c0


	//   ....[65]....
        /*0204*/ 	.word	0x000096f0


	//   ....[66]....
        /*0208*/ 	.word	0x0000a060


	//   ....[67]....
        /*020c*/ 	.word	0x0000a3a0


	//   ....[68]....
        /*0210*/ 	.word	0x0000a6e0


	//   ....[69]....
        /*0214*/ 	.word	0x0000b540


	//   ....[70]....
        /*0218*/ 	.word	0x0000b880


	//   ....[71]....
        /*021c*/ 	.word	0x0000bbc0


	//   ....[72]....
        /*0220*/ 	.word	0x0000cc30


	//   ....[73]....
        /*0224*/ 	.word	0x0000cd80


	//   ....[74]....
        /*0228*/ 	.word	0x0000d110


	//   ....[75]....
        /*022c*/ 	.word	0x0000e790


	//   ....[76]....
        /*0230*/ 	.word	0x0000ed90


	//   ....[77]....
        /*0234*/ 	.word	0x0000f030


	//   ....[78]....
        /*0238*/ 	.word	0x0000f180


	//   ....[79]....
        /*023c*/ 	.word	0x00010940


	//   ....[80]....
        /*0240*/ 	.word	0x00011fd0


	//   ....[81]....
        /*0244*/ 	.word	0x000125d0


	//----- nvinfo : EIATTR_MBARRIER_INSTR_OFFSETS
	.align		4
.L_62:
        /*0248*/ 	.byte	0x04, 0x39
        /*024a*/ 	.short	(.L_64 - .L_63)


	//   ....[0]....
.L_63:
        /*024c*/ 	.word	0x000009c0
        /*0250*/ 	.word	0x000000ff
        /*0254*/ 	.word	0x00016000
        /*0258*/ 	.short	0x0100
        /*025a*/ 	.byte	0x05
	.zero		1


	//   ....[1]....
        /*025c*/ 	.word	0x000009d0
        /*0260*/ 	.word	0x000000ff
        /*0264*/ 	.word	0x00016010
        /*0268*/ 	.short	0x0100
        /*026a*/ 	.byte	0x05
	.zero		1


	//   ....[2]....
        /*026c*/ 	.word	0x000009e0
        /*0270*/ 	.word	0x000000ff
        /*0274*/ 	.word	0x00016008
        /*0278*/ 	.short	0x0100
        /*027a*/ 	.byte	0x05
	.zero		1


	//   ....[3]....
        /*027c*/ 	.word	0x000009f0
        /*0280*/ 	.word	0x000000ff
        /*0284*/ 	.word	0x00016018
        /*0288*/ 	.short	0x0100
        /*028a*/ 	.byte	0x05
	.zero		1


	//   ....[4]....
        /*028c*/ 	.word	0x00000bd0
        /*0290*/ 	.word	0x000000ff
        /*0294*/ 	.word	0x00016020
        /*0298*/ 	.short	0x0100
        /*029a*/ 	.byte	0x05
	.zero		1


	//   ....[5]....
        /*029c*/ 	.word	0x00000be0
        /*02a0*/ 	.word	0x000000ff
        /*02a4*/ 	.word	0x00016038
        /*02a8*/ 	.short	0x0100
        /*02aa*/ 	.byte	0x05
	.zero		1


	//   ....[6]....
        /*02ac*/ 	.word	0x00000bf0
        /*02b0*/ 	.word	0x000000ff
        /*02b4*/ 	.word	0x00016028
        /*02b8*/ 	.short	0x0100
        /*02ba*/ 	.byte	0x05
	.zero		1


	//   ....[7]....
        /*02bc*/ 	.word	0x00000c00
        /*02c0*/ 	.word	0x000000ff
        /*02c4*/ 	.word	0x00016040
        /*02c8*/ 	.short	0x0100
        /*02ca*/ 	.byte	0x05
	.zero		1


	//   ....[8]....
        /*02cc*/ 	.word	0x00000c10
        /*02d0*/ 	.word	0x000000ff
        /*02d4*/ 	.word	0x00016030
        /*02d8*/ 	.short	0x0100
        /*02da*/ 	.byte	0x05
	.zero		1


	//   ....[9]....
        /*02dc*/ 	.word	0x00000c20
        /*02e0*/ 	.word	0x000000ff
        /*02e4*/ 	.word	0x00016048
        /*02e8*/ 	.short	0x0100
        /*02ea*/ 	.byte	0x05
	.zero		1


	//   ....[10]....
        /*02ec*/ 	.word	0x00000d50
        /*02f0*/ 	.word	0x000000ff
        /*02f4*/ 	.word	0x00016050
        /*02f8*/ 	.short	0x0100
        /*02fa*/ 	.byte	0x06
	.zero		1


	//   ....[11]....
        /*02fc*/ 	.word	0x00000d60
        /*0300*/ 	.word	0x000000ff
        /*0304*/ 	.word	0x00016058
        /*0308*/ 	.short	0x0100
        /*030a*/ 	.byte	0x06
	.zero		1


	//   ....[12]....
        /*030c*/ 	.word	0x00000f10
        /*0310*/ 	.word	0x000000ff
        /*0314*/ 	.word	0x00016060
        /*0318*/ 	.short	0x0100
        /*031a*/ 	.byte	0x08
	.zero		1


	//   ....[13]....
        /*031c*/ 	.word	0x00000f20
        /*0320*/ 	.word	0x000000ff
        /*0324*/ 	.word	0x00016068
        /*0328*/ 	.short	0x0100
        /*032a*/ 	.byte	0x08
	.zero		1


	//   ....[14]....
        /*032c*/ 	.word	0x00001100
        /*0330*/ 	.word	0x000000ff
        /*0334*/ 	.word	0x00016070
        /*0338*/ 	.short	0x0100
        /*033a*/ 	.byte	0x08
	.zero		1


	//   ....[15]....
        /*033c*/ 	.word	0x00001110
        /*0340*/ 	.word	0x000000ff
        /*0344*/ 	.word	0x00016078
        /*0348*/ 	.short	0x0100
        /*034a*/ 	.byte	0x08
	.zero		1


	//   ....[16]....
        /*034c*/ 	.word	0x00001310
        /*0350*/ 	.word	0x000000ff
        /*0354*/ 	.word	0x00016080
        /*0358*/ 	.short	0x0100
        /*035a*/ 	.byte	0x0a
	.zero		1


	//   ....[17]....
        /*035c*/ 	.word	0x00001320
        /*0360*/ 	.word	0x000000ff
        /*0364*/ 	.word	0x00016088
        /*0368*/ 	.short	0x0100
        /*036a*/ 	.byte	0x0a
	.zero		1


	//   ....[18]....
        /*036c*/ 	.word	0x00001450
        /*0370*/ 	.word	0x000000ff
        /*0374*/ 	.word	0x00016090
        /*0378*/ 	.short	0x0100
        /*037a*/ 	.byte	0x0b
	.zero		1


	//   ....[19]....
        /*037c*/ 	.word	0x00001460
        /*0380*/ 	.word	0x000000ff
        /*0384*/ 	.word	0x000160a0
        /*0388*/ 	.short	0x0100
        /*038a*/ 	.byte	0x0b
	.zero		1


	//   ....[20]....
        /*038c*/ 	.word	0x00001470
        /*0390*/ 	.word	0x000000ff
        /*0394*/ 	.word	0x00016098
        /*0398*/ 	.short	0x0100
        /*039a*/ 	.byte	0x0b
	.zero		1


	//   ....[21]....
        /*039c*/ 	.word	0x00001480
        /*03a0*/ 	.word	0x000000ff
        /*03a4*/ 	.word	0x000160a8
        /*03a8*/ 	.short	0x0100
        /*03aa*/ 	.byte	0x0b
	.zero		1


	//   ....[22]....
        /*03ac*/ 	.word	0x000015b0
        /*03b0*/ 	.word	0x000000ff
        /*03b4*/ 	.word	0x000160b0
        /*03b8*/ 	.short	0x0100
        /*03ba*/ 	.byte	0x0b
	.zero		1


	//   ....[23]....
        /*03bc*/ 	.word	0x000015c0
        /*03c0*/ 	.word	0x000000ff
        /*03c4*/ 	.word	0x000160c0
        /*03c8*/ 	.short	0x0100
        /*03ca*/ 	.byte	0x0b
	.zero		1


	//   ....[24]....
        /*03cc*/ 	.word	0x000015d0
        /*03d0*/ 	.word	0x000000ff
        /*03d4*/ 	.word	0x000160b8
        /*03d8*/ 	.short	0x0100
        /*03da*/ 	.byte	0x0b
	.zero		1


	//   ....[25]....
        /*03dc*/ 	.word	0x000015e0
        /*03e0*/ 	.word	0x000000ff
        /*03e4*/ 	.word	0x000160c8
        /*03e8*/ 	.short	0x0100
        /*03ea*/ 	.byte	0x0b
	.zero		1


	//   ....[26]....
        /*03ec*/ 	.word	0x000016e0
        /*03f0*/ 	.word	0x000000ff
        /*03f4*/ 	.word	0x000160d0
        /*03f8*/ 	.short	0x0100
        /*03fa*/ 	.byte	0x0a
	.zero		1


	//   ....[27]....
        /*03fc*/ 	.word	0x000016f0
        /*0400*/ 	.word	0x000000ff
        /*0404*/ 	.word	0x000160d8
        /*0408*/ 	.short	0x0100
        /*040a*/ 	.byte	0x0a
	.zero		1


	//   ....[28]....
        /*040c*/ 	.word	0x00001d70
        /*0410*/ 	.word	0x000000ff
        /*0414*/ 	.word	0x00016000
        /*0418*/ 	.short	0x010a
        /*041a*/ 	.byte	0x0d
	.zero		1


	//   ....[29]....
        /*041c*/ 	.word	0x00001df0
        /*0420*/ 	.word	0x000000ff
        /*0424*/ 	.word	0x00016020
        /*0428*/ 	.short	0x010a
        /*042a*/ 	.byte	0x05
	.zero		1


	//   ....[30]....
        /*042c*/ 	.word	0x00001ed0
        /*0430*/ 	.word	0x000000ff
        /*0434*/ 	.word	0x00016058
        /*0438*/ 	.short	0x010a
        /*043a*/ 	.byte	0x0d
	.zero		1


	//   ....[31]....
        /*043c*/ 	.word	0x000021b0
        /*0440*/ 	.word	0x000000ff
        /*0444*/ 	.word	0x00016008
        /*0448*/ 	.short	0x010a
        /*044a*/ 	.byte	0x0d
	.zero		1


	//   ....[32]....
        /*044c*/ 	.word	0x00002240
        /*0450*/ 	.word	0x000000ff
        /*0454*/ 	.word	0x00016068
        /*0458*/ 	.short	0x010a
        /*045a*/ 	.byte	0x0d
	.zero		1


	//   ....[33]....
        /*045c*/ 	.word	0x00002510
        /*0460*/ 	.word	0x000000ff
        /*0464*/ 	.word	0x00016020
        /*0468*/ 	.short	0x010a
        /*046a*/ 	.byte	0x04
	.zero		1


	//   ....[34]....
        /*046c*/ 	.word	0x000025c0
        /*0470*/ 	.word	0x000000ff
        /*0474*/ 	.word	0x000160a0
        /*0478*/ 	.short	0x010a
        /*047a*/ 	.byte	0x0d
	.zero		1


	//   ....[35]....
        /*047c*/ 	.word	0x00002650
        /*0480*/ 	.word	0x000000ff
        /*0484*/ 	.word	0x00016058
        /*0488*/ 	.short	0x010a
        /*048a*/ 	.byte	0x0d
	.zero		1


	//   ....[36]....
        /*048c*/ 	.word	0x00002a50
        /*0490*/ 	.word	0x000000ff
        /*0494*/ 	.word	0x00016020
        /*0498*/ 	.short	0x010a
        /*049a*/ 	.byte	0x06
	.zero		1


	//   ....[37]....
        /*049c*/ 	.word	0x00002d90
        /*04a0*/ 	.word	0x000000ff
        /*04a4*/ 	.word	0x000160a8
        /*04a8*/ 	.short	0x010a
        /*04aa*/ 	.byte	0x0d
	.zero		1


	//   ....[38]....
        /*04ac*/ 	.word	0x00002e20
        /*04b0*/ 	.word	0x000000ff
        /*04b4*/ 	.word	0x00016068
        /*04b8*/ 	.short	0x010a
        /*04ba*/ 	.byte	0x0d
	.zero		1


	//   ....[39]....
        /*04bc*/ 	.word	0x00003420
        /*04c0*/ 	.word	0x000000ff
        /*04c4*/ 	.word	0x00016020
        /*04c8*/ 	.short	0x010a
        /*04ca*/ 	.byte	0x04
	.zero		1


	//   ....[40]....
        /*04cc*/ 	.word	0x000034d0
        /*04d0*/ 	.word	0x000000ff
        /*04d4*/ 	.word	0x000160a0
        /*04d8*/ 	.short	0x010a
        /*04da*/ 	.byte	0x0d
	.zero		1


	//   ....[41]....
        /*04dc*/ 	.word	0x00003570
        /*04e0*/ 	.word	0x000000ff
        /*04e4*/ 	.word	0x00016058
        /*04e8*/ 	.short	0x010a
        /*04ea*/ 	.byte	0x0d
	.zero		1


	//   ....[42]....
        /*04ec*/ 	.word	0x00003920
        /*04f0*/ 	.word	0x000000ff
        /*04f4*/ 	.word	0x000160a8
        /*04f8*/ 	.short	0x010a
        /*04fa*/ 	.byte	0x0d
	.zero		1


	//   ....[43]....
        /*04fc*/ 	.word	0x000039b0
        /*0500*/ 	.word	0x000000ff
        /*0504*/ 	.word	0x00016068
        /*0508*/ 	.short	0x010a
        /*050a*/ 	.byte	0x0d
	.zero		1


	//   ....[44]....
        /*050c*/ 	.word	0x00004180
        /*0510*/ 	.word	0x0000004b
        /*0514*/ 	.word	0x000160c0
        /*0518*/ 	.short	0x010a
        /*051a*/ 	.byte	0xff
	.zero		1


	//   ....[45]....
        /*051c*/ 	.word	0x000072f0
        /*0520*/ 	.word	0x0000004b
        /*0524*/ 	.word	0x000160b0
        /*0528*/ 	.short	0x0101
        /*052a*/ 	.byte	0xff
	.zero		1


	//   ....[46]....
        /*052c*/ 	.word	0x00007da0
        /*0530*/ 	.word	0x0000004b
        /*0534*/ 	.word	0x000160c8
        /*0538*/ 	.short	0x010a
        /*053a*/ 	.byte	0xff
	.zero		1


	//   ....[47]....
        /*053c*/ 	.word	0x000081a0
        /*0540*/ 	.word	0x0000004b
        /*0544*/ 	.word	0x000160b8
        /*0548*/ 	.short	0x0101
        /*054a*/ 	.byte	0xff
	.zero		1


	//   ....[48]....
        /*054c*/ 	.word	0x000082f0
        /*0550*/ 	.word	0x0000003c
        /*0554*/ 	.word	0x00016070
        /*0558*/ 	.short	0x010a
        /*055a*/ 	.byte	0xff
	.zero		1


	//   ....[49]....
        /*055c*/ 	.word	0x00008380
        /*0560*/ 	.word	0x00000000
        /*0564*/ 	.word	0x00000000
        /*0568*/ 	.short	0x0101
        /*056a*/ 	.byte	0xff
	.zero		1


	//   ....[50]....
        /*056c*/ 	.word	0x000083e0
        /*0570*/ 	.word	0x0000003c
        /*0574*/ 	.word	0x00016080
        /*0578*/ 	.short	0x010a
        /*057a*/ 	.byte	0xff
	.zero		1


	//   ....[51]....
        /*057c*/ 	.word	0x000084d0
        /*0580*/ 	.word	0x0000003c
        /*0584*/ 	.word	0x00016070
        /*0588*/ 	.short	0x010a
        /*058a*/ 	.byte	0xff
	.zero		1


	//   ....[52]....
        /*058c*/ 	.word	0x00008650
        /*0590*/ 	.word	0x0000003c
        /*0594*/ 	.word	0x00016090
        /*0598*/ 	.short	0x010a
        /*059a*/ 	.byte	0xff
	.zero		1


	//   ....[53]....
        /*059c*/ 	.word	0x00008e90
        /*05a0*/ 	.word	0x00000000
        /*05a4*/ 	.word	0x00000000
        /*05a8*/ 	.short	0x0101
        /*05aa*/ 	.byte	0xff
	.zero		1


	//   ....[54]....
        /*05ac*/ 	.word	0x00008f10
        /*05b0*/ 	.word	0x00000000
        /*05b4*/ 	.word	0x00000000
        /*05b8*/ 	.short	0x0101
        /*05ba*/ 	.byte	0xff
	.zero		1


	//   ....[55]....
        /*05bc*/ 	.word	0x00008f70
        /*05c0*/ 	.word	0x0000003c
        /*05c4*/ 	.word	0x00016080
        /*05c8*/ 	.short	0x010a
        /*05ca*/ 	.byte	0xff
	.zero		1


	//   ....[56]....
        /*05cc*/ 	.word	0x000090d0
        /*05d0*/ 	.word	0x0000003c
        /*05d4*/ 	.word	0x00016098
        /*05d8*/ 	.short	0x010a
        /*05da*/ 	.byte	0xff
	.zero		1


	//   ....[57]....
        /*05dc*/ 	.word	0x000098f0
        /*05e0*/ 	.word	0x00000000
        /*05e4*/ 	.word	0x00000000
        /*05e8*/ 	.short	0x0101
        /*05ea*/ 	.byte	0xff
	.zero		1


	//   ....[58]....
        /*05ec*/ 	.word	0x00009980
        /*05f0*/ 	.word	0x00000002
        /*05f4*/ 	.word	0x00000000
        /*05f8*/ 	.short	0x0101
        /*05fa*/ 	.byte	0xff
	.zero		1


	//   ....[59]....
        /*05fc*/ 	.word	0x00009a10
        /*0600*/ 	.word	0x00000003
        /*0604*/ 	.word	0x00000000
        /*0608*/ 	.short	0x0101
        /*060a*/ 	.byte	0xff
	.zero		1


	//   ....[60]....
        /*060c*/ 	.word	0x00009a60
        /*0610*/ 	.word	0x0000003c
        /*0614*/ 	.word	0x00016070
        /*0618*/ 	.short	0x010a
        /*061a*/ 	.byte	0xff
	.zero		1


	//   ....[61]....
        /*061c*/ 	.word	0x00009af0
        /*0620*/ 	.word	0x00000000
        /*0624*/ 	.word	0x00000000
        /*0628*/ 	.short	0x0101
        /*062a*/ 	.byte	0xff
	.zero		1


	//   ....[62]....
        /*062c*/ 	.word	0x00009b50
        /*0630*/ 	.word	0x0000003c
        /*0634*/ 	.word	0x00016090
        /*0638*/ 	.short	0x010a
        /*063a*/ 	.byte	0xff
	.zero		1


	//   ....[63]....
        /*063c*/ 	.word	0x00009bd0
        /*0640*/ 	.word	0x0000003c
        /*0644*/ 	.word	0x000160c0
        /*0648*/ 	.short	0x010a
        /*064a*/ 	.byte	0xff
	.zero		1


	//   ....[64]....
        /*064c*/ 	.word	0x0000af00
        /*0650*/ 	.word	0x00000000
        /*0654*/ 	.word	0x00000000
        /*0658*/ 	.short	0x0101
        /*065a*/ 	.byte	0xff
	.zero		1


	//   ....[65]....
        /*065c*/ 	.word	0x0000af30
        /*0660*/ 	.word	0x0000003c
        /*0664*/ 	.word	0x000160b0
        /*0668*/ 	.short	0x0101
        /*066a*/ 	.byte	0xff
	.zero		1


	//   ....[66]....
        /*066c*/ 	.word	0x0000afb0
        /*0670*/ 	.word	0x0000003c
        /*0674*/ 	.word	0x00016080
        /*0678*/ 	.short	0x010a
        /*067a*/ 	.byte	0xff
	.zero		1


	//   ....[67]....
        /*067c*/ 	.word	0x0000b040
        /*0680*/ 	.word	0x00000000
        /*0684*/ 	.word	0x00000000
        /*0688*/ 	.short	0x0101
        /*068a*/ 	.byte	0xff
	.zero		1


	//   ....[68]....
        /*068c*/ 	.word	0x0000b090
        /*0690*/ 	.word	0x0000003c
        /*0694*/ 	.word	0x00016098
        /*0698*/ 	.short	0x010a
        /*069a*/ 	.byte	0xff
	.zero		1


	//   ....[69]....
        /*069c*/ 	.word	0x0000b110
        /*06a0*/ 	.word	0x0000003c
        /*06a4*/ 	.word	0x000160c8
        /*06a8*/ 	.short	0x010a
        /*06aa*/ 	.byte	0xff
	.zero		1


	//   ....[70]....
        /*06ac*/ 	.word	0x0000c3f0
        /*06b0*/ 	.word	0x0000003d
        /*06b4*/ 	.word	0x00000000
        /*06b8*/ 	.short	0x0101
        /*06ba*/ 	.byte	0xff
	.zero		1


	//   ....[71]....
        /*06bc*/ 	.word	0x0000c420
        /*06c0*/ 	.word	0x0000003c
        /*06c4*/ 	.word	0x000160b8
        /*06c8*/ 	.short	0x0101
        /*06ca*/ 	.byte	0xff
	.zero		1


	//   ....[72]....
        /*06cc*/ 	.word	0x0000c990
        /*06d0*/ 	.word	0x000000ff
        /*06d4*/ 	.word	0x00000000
        /*06d8*/ 	.short	0x010a
        /*06da*/ 	.byte	0x30
	.zero		1


	//   ....[73]....
        /*06dc*/ 	.word	0x0000cb10
        /*06e0*/ 	.word	0x000000ff
        /*06e4*/ 	.word	0x00000000
        /*06e8*/ 	.short	0x010a
        /*06ea*/ 	.byte	0x2d
	.zero		1


	//   ....[74]....
        /*06ec*/ 	.word	0x0000d190
        /*06f0*/ 	.word	0x000000ff
        /*06f4*/ 	.word	0x00000000
        /*06f8*/ 	.short	0x0101
        /*06fa*/ 	.byte	0x2c
	.zero		1


	//   ....[75]....
        /*06fc*/ 	.word	0x0000d1e0
        /*0700*/ 	.word	0x000000ff
        /*0704*/ 	.word	0x00000000
        /*0708*/ 	.short	0x010a
        /*070a*/ 	.byte	0x2b
	.zero		1


	//   ....[76]....
        /*070c*/ 	.word	0x0000d5d0
        /*0710*/ 	.word	0x000000ff
        /*0714*/ 	.word	0x00000000
        /*0718*/ 	.short	0x0101
        /*071a*/ 	.byte	0x2a
	.zero		1


	//   ....[77]....
        /*071c*/ 	.word	0x0000e860
        /*0720*/ 	.word	0x000000ff
        /*0724*/ 	.word	0x00000000
        /*0728*/ 	.short	0x0101
        /*072a*/ 	.byte	0x04
	.zero		1


	//   ....[78]....
        /*072c*/ 	.word	0x0000e920
        /*0730*/ 	.word	0x000000ff
        /*0734*/ 	.word	0x00000000
        /*0738*/ 	.short	0x010a
        /*073a*/ 	.byte	0x30
	.zero		1


	//   ....[79]....
        /*073c*/ 	.word	0x0000ec70
        /*0740*/ 	.word	0x000000ff
        /*0744*/ 	.word	0x00000000
        /*0748*/ 	.short	0x010a
        /*074a*/ 	.byte	0x2d
	.zero		1


	//   ....[80]....
        /*074c*/ 	.word	0x0000ef10
        /*0750*/ 	.word	0x000000ff
        /*0754*/ 	.word	0x00000000
        /*0758*/ 	.short	0x010a
        /*075a*/ 	.byte	0x2d
	.zero		1


	//   ....[81]....
        /*075c*/ 	.word	0x000109d0
        /*0760*/ 	.word	0x000000ff
        /*0764*/ 	.word	0x00000000
        /*0768*/ 	.short	0x0101
        /*076a*/ 	.byte	0x2c
	.zero		1


	//   ....[82]....
        /*076c*/ 	.word	0x00010a20
        /*0770*/ 	.word	0x000000ff
        /*0774*/ 	.word	0x00000000
        /*0778*/ 	.short	0x010a
        /*077a*/ 	.byte	0x2b
	.zero		1


	//   ....[83]....
        /*077c*/ 	.word	0x00010c90
        /*0780*/ 	.word	0x000000ff
        /*0784*/ 	.word	0x00000000
        /*0788*/ 	.short	0x0101
        /*078a*/ 	.byte	0x2a
	.zero		1


	//   ....[84]....
        /*078c*/ 	.word	0x000120a0
        /*0790*/ 	.word	0x000000ff
        /*0794*/ 	.word	0x00000000
        /*0798*/ 	.short	0x0101
        /*079a*/ 	.byte	0x04
	.zero		1


	//   ....[85]....
        /*079c*/ 	.word	0x00012160
        /*07a0*/ 	.word	0x000000ff
        /*07a4*/ 	.word	0x00000000
        /*07a8*/ 	.short	0x010a
        /*07aa*/ 	.byte	0x30
	.zero		1


	//   ....[86]....
        /*07ac*/ 	.word	0x000124b0
        /*07b0*/ 	.word	0x000000ff
        /*07b4*/ 	.word	0x00000000
        /*07b8*/ 	.short	0x010a
        /*07ba*/ 	.byte	0x2d
	.zero		1


	//   ....[87]....
        /*07bc*/ 	.word	0x000126b0
        /*07c0*/ 	.word	0x000000ff
        /*07c4*/ 	.word	0x00000000
        /*07c8*/ 	.short	0x0101
        /*07ca*/ 	.byte	0x2c
	.zero		1


	//   ....[88]....
        /*07cc*/ 	.word	0x00012740
        /*07d0*/ 	.word	0x000000ff
        /*07d4*/ 	.word	0x00000000
        /*07d8*/ 	.short	0x010a
        /*07da*/ 	.byte	0x30
	.zero		1


	//   ....[89]....
        /*07dc*/ 	.word	0x000127d0
        /*07e0*/ 	.word	0x000000ff
        /*07e4*/ 	.word	0x00000000
        /*07e8*/ 	.short	0x0101
        /*07ea*/ 	.byte	0x04
	.zero		1


	//   ....[90]....
        /*07ec*/ 	.word	0x00012ed0
        /*07f0*/ 	.word	0x000000ff
        /*07f4*/ 	.word	0x00016010
        /*07f8*/ 	.short	0x010a
        /*07fa*/ 	.byte	0x08
	.zero		1


	//   ....[91]....
        /*07fc*/ 	.word	0x00013080
        /*0800*/ 	.word	0x000000ff
        /*0804*/ 	.word	0x00016038
        /*0808*/ 	.short	0x010a
        /*080a*/ 	.byte	0x11
	.zero		1


	//   ....[92]....
        /*080c*/ 	.word	0x00013260
        /*0810*/ 	.word	0x000000ff
        /*0814*/ 	.word	0x00016018
        /*0818*/ 	.short	0x010a
        /*081a*/ 	.byte	0x08
	.zero		1


	//   ....[93]....
        /*081c*/ 	.word	0x00013440
        /*0820*/ 	.word	0x000000ff
        /*0824*/ 	.word	0x00016038
        /*0828*/ 	.short	0x010a
        /*082a*/ 	.byte	0x11
	.zero		1


	//   ....[94]....
        /*082c*/ 	.word	0x00013720
        /*0830*/ 	.word	0x000000ff
        /*0834*/ 	.word	0x00016038
        /*0838*/ 	.short	0x010a
        /*083a*/ 	.byte	0x11
	.zero		1


	//   ....[95]....
        /*083c*/ 	.word	0x00013950
        /*0840*/ 	.word	0x000000ff
        /*0844*/ 	.word	0x00016038
        /*0848*/ 	.short	0x010a
        /*084a*/ 	.byte	0x11
	.zero		1


	//   ....[96]....
        /*084c*/ 	.word	0x00013b50
        /*0850*/ 	.word	0x000000ff
        /*0854*/ 	.word	0x00016038
        /*0858*/ 	.short	0x010a
        /*085a*/ 	.byte	0x11
	.zero		1


	//   ....[97]....
        /*085c*/ 	.word	0x00013d50
        /*0860*/ 	.word	0x000000ff
        /*0864*/ 	.word	0x00016038
        /*0868*/ 	.short	0x010a
        /*086a*/ 	.byte	0x11
	.zero		1


	//   ....[98]....
        /*086c*/ 	.word	0x00013f50
        /*0870*/ 	.word	0x000000ff
        /*0874*/ 	.word	0x00016038
        /*0878*/ 	.short	0x010a
        /*087a*/ 	.byte	0x11
	.zero		1


	//   ....[99]....
        /*087c*/ 	.word	0x00014150
        /*0880*/ 	.word	0x000000ff
        /*0884*/ 	.word	0x00016038
        /*0888*/ 	.short	0x010a
        /*088a*/ 	.byte	0x11
	.zero		1


	//   ....[100]....
        /*088c*/ 	.word	0x00014360
        /*0890*/ 	.word	0x000000ff
        /*0894*/ 	.word	0x00016038
        /*0898*/ 	.short	0x010a
        /*089a*/ 	.byte	0x11
	.zero		1


	//   ....[101]....
        /*089c*/ 	.word	0x00014560
        /*08a0*/ 	.word	0x000000ff
        /*08a4*/ 	.word	0x00016038
        /*08a8*/ 	.short	0x010a
        /*08aa*/ 	.byte	0x11
	.zero		1


	//   ....[102]....
        /*08ac*/ 	.word	0x000147b0
        /*08b0*/ 	.word	0x000000ff
        /*08b4*/ 	.word	0x00016038
        /*08b8*/ 	.short	0x010a
        /*08ba*/ 	.byte	0x11
	.zero		1


	//   ....[103]....
        /*08bc*/ 	.word	0x000149b0
        /*08c0*/ 	.word	0x000000ff
        /*08c4*/ 	.word	0x00016038
        /*08c8*/ 	.short	0x010a
        /*08ca*/ 	.byte	0x11
	.zero		1


	//   ....[104]....
        /*08cc*/ 	.word	0x00014bd0
        /*08d0*/ 	.word	0x000000ff
        /*08d4*/ 	.word	0x00016038
        /*08d8*/ 	.short	0x010a
        /*08da*/ 	.byte	0x11
	.zero		1


	//   ....[105]....
        /*08dc*/ 	.word	0x00014dd0
        /*08e0*/ 	.word	0x000000ff
        /*08e4*/ 	.word	0x00016038
        /*08e8*/ 	.short	0x010a
        /*08ea*/ 	.byte	0x11
	.zero		1


	//   ....[106]....
        /*08ec*/ 	.word	0x00015000
        /*08f0*/ 	.word	0x000000ff
        /*08f4*/ 	.word	0x00016038
        /*08f8*/ 	.short	0x010a
        /*08fa*/ 	.byte	0x11
	.zero		1


	//   ....[107]....
        /*08fc*/ 	.word	0x00015200
        /*0900*/ 	.word	0x000000ff
        /*0904*/ 	.word	0x00016038
        /*0908*/ 	.short	0x010a
        /*090a*/ 	.byte	0x09
	.zero		1


	//   ....[108]....
        /*090c*/ 	.word	0x000158c0
        /*0910*/ 	.word	0x000000ff
        /*0914*/ 	.word	0x000160b0
        /*0918*/ 	.short	0x010a
        /*091a*/ 	.byte	0x11
	.zero		1


	//   ....[109]....
        /*091c*/ 	.word	0x00015960
        /*0920*/ 	.word	0x000000ff
        /*0924*/ 	.word	0x000160b8
        /*0928*/ 	.short	0x010a
        /*092a*/ 	.byte	0x11
	.zero		1


	//   ....[110]....
        /*092c*/ 	.word	0x00015a40
        /*0930*/ 	.word	0x000000ff
        /*0934*/ 	.word	0x00000000
        /*0938*/ 	.short	0x0101
        /*093a*/ 	.byte	0x08
	.zero		1


	//   ....[111]....
        /*093c*/ 	.word	0x00015ac0
        /*0940*/ 	.word	0x000000ff
        /*0944*/ 	.word	0x00000000
        /*0948*/ 	.short	0x0101
        /*094a*/ 	.byte	0x11
	.zero		1


	//   ....[112]....
        /*094c*/ 	.word	0x00015df0
        /*0950*/ 	.word	0x00000002
        /*0954*/ 	.word	0x00016000
        /*0958*/ 	.short	0x010a
        /*095a*/ 	.byte	0xff
	.zero		1


	//   ....[113]....
        /*095c*/ 	.word	0x00015e50
        /*0960*/ 	.word	0x00000005
        /*0964*/ 	.word	0x00016020
        /*0968*/ 	.short	0x010a
        /*096a*/ 	.byte	0xff
	.zero		1


	//   ....[114]....
        /*096c*/ 	.word	0x00015eb0
        /*0970*/ 	.word	0x00000005
        /*0974*/ 	.word	0x00016058
        /*0978*/ 	.short	0x010a
        /*097a*/ 	.byte	0xff
	.zero		1


	//   ....[115]....
        /*097c*/ 	.word	0x00015f10
        /*0980*/ 	.word	0x00000002
        /*0984*/ 	.word	0x00016008
        /*0988*/ 	.short	0x010a
        /*098a*/ 	.byte	0xff
	.zero		1


	//   ....[116]....
        /*098c*/ 	.word	0x00015f70
        /*0990*/ 	.word	0x00000002
        /*0994*/ 	.word	0x00016068
        /*0998*/ 	.short	0x010a
        /*099a*/ 	.byte	0xff
	.zero		1


	//   ....[117]....
        /*099c*/ 	.word	0x00015fd0
        /*09a0*/ 	.word	0x00000002
        /*09a4*/ 	.word	0x00016020
        /*09a8*/ 	.short	0x010a
        /*09aa*/ 	.byte	0xff
	.zero		1


	//   ....[118]....
        /*09ac*/ 	.word	0x00016030
        /*09b0*/ 	.word	0x00000002
        /*09b4*/ 	.word	0x000160a0
        /*09b8*/ 	.short	0x010a
        /*09ba*/ 	.byte	0xff
	.zero		1


	//   ....[119]....
        /*09bc*/ 	.word	0x00016090
        /*09c0*/ 	.word	0x00000002
        /*09c4*/ 	.word	0x00016058
        /*09c8*/ 	.short	0x010a
        /*09ca*/ 	.byte	0xff
	.zero		1


	//   ....[120]....
        /*09cc*/ 	.word	0x000160f0
        /*09d0*/ 	.word	0x00000002
        /*09d4*/ 	.word	0x00016020
        /*09d8*/ 	.short	0x010a
        /*09da*/ 	.byte	0xff
	.zero		1


	//   ....[121]....
        /*09dc*/ 	.word	0x00016150
        /*09e0*/ 	.word	0x00000002
        /*09e4*/ 	.word	0x000160a8
        /*09e8*/ 	.short	0x010a
        /*09ea*/ 	.byte	0xff
	.zero		1


	//   ....[122]....
        /*09ec*/ 	.word	0x000161b0
        /*09f0*/ 	.word	0x00000002
        /*09f4*/ 	.word	0x00016068
        /*09f8*/ 	.short	0x010a
        /*09fa*/ 	.byte	0xff
	.zero		1


	//   ....[123]....
        /*09fc*/ 	.word	0x00016210
        /*0a00*/ 	.word	0x00000002
        /*0a04*/ 	.word	0x00016020
        /*0a08*/ 	.short	0x010a
        /*0a0a*/ 	.byte	0xff
	.zero		1


	//   ....[124]....
        /*0a0c*/ 	.word	0x00016270
        /*0a10*/ 	.word	0x00000002
        /*0a14*/ 	.word	0x000160a0
        /*0a18*/ 	.short	0x010a
        /*0a1a*/ 	.byte	0xff
	.zero		1


	//   ....[125]....
        /*0a1c*/ 	.word	0x000162f0
        /*0a20*/ 	.word	0x00000002
        /*0a24*/ 	.word	0x00016058
        /*0a28*/ 	.short	0x010a
        /*0a2a*/ 	.byte	0xff
	.zero		1


	//   ....[126]....
        /*0a2c*/ 	.word	0x00016350
        /*0a30*/ 	.word	0x00000002
        /*0a34*/ 	.word	0x000160a8
        /*0a38*/ 	.short	0x010a
        /*0a3a*/ 	.byte	0xff
	.zero		1


	//   ....[127]....
        /*0a3c*/ 	.word	0x000163b0
        /*0a40*/ 	.word	0x00000002
        /*0a44*/ 	.word	0x00016068
        /*0a48*/ 	.short	0x010a
        /*0a4a*/ 	.byte	0xff
	.zero		1


	//   ....[128]....
        /*0a4c*/ 	.word	0x00016400
        /*0a50*/ 	.word	0x0000004b
        /*0a54*/ 	.word	0x000160c0
        /*0a58*/ 	.short	0x010a
        /*0a5a*/ 	.byte	0xff
	.zero		1


	//   ....[129]....
        /*0a5c*/ 	.word	0x00016450
        /*0a60*/ 	.word	0x0000004b
        /*0a64*/ 	.word	0x000160c8
        /*0a68*/ 	.short	0x010a
        /*0a6a*/ 	.byte	0xff
	.zero		1


	//   ....[130]....
        /*0a6c*/ 	.word	0x000164a0
        /*0a70*/ 	.word	0x0000003c
        /*0a74*/ 	.word	0x00016070
        /*0a78*/ 	.short	0x010a
        /*0a7a*/ 	.byte	0xff
	.zero		1


	//   ....[131]....
        /*0a7c*/ 	.word	0x000164f0
        /*0a80*/ 	.word	0x0000003c
        /*0a84*/ 	.word	0x00016080
        /*0a88*/ 	.short	0x010a
        /*0a8a*/ 	.byte	0xff
	.zero		1


	//   ....[132]....
        /*0a8c*/ 	.word	0x00016540
        /*0a90*/ 	.word	0x0000003c
        /*0a94*/ 	.word	0x00016070
        /*0a98*/ 	.short	0x010a
        /*0a9a*/ 	.byte	0xff
	.zero		1


	//   ....[133]....
        /*0a9c*/ 	.word	0x00016590
        /*0aa0*/ 	.word	0x0000003c
        /*0aa4*/ 	.word	0x00016090
        /*0aa8*/ 	.short	0x010a
        /*0aaa*/ 	.byte	0xff
	.zero		1


	//   ....[134]....
        /*0aac*/ 	.word	0x000165e0
        /*0ab0*/ 	.word	0x0000003c
        /*0ab4*/ 	.word	0x00016080
        /*0ab8*/ 	.short	0x010a
        /*0aba*/ 	.byte	0xff
	.zero		1


	//   ....[135]....
        /*0abc*/ 	.word	0x00016630
        /*0ac0*/ 	.word	0x0000003c
        /*0ac4*/ 	.word	0x00016098
        /*0ac8*/ 	.short	0x010a
        /*0aca*/ 	.byte	0xff
	.zero		1


	//   ....[136]....
        /*0acc*/ 	.word	0x00016680
        /*0ad0*/ 	.word	0x0000003c
        /*0ad4*/ 	.word	0x00016070
        /*0ad8*/ 	.short	0x010a
        /*0ada*/ 	.byte	0xff
	.zero		1


	//   ....[137]....
        /*0adc*/ 	.word	0x000166d0
        /*0ae0*/ 	.word	0x0000003c
        /*0ae4*/ 	.word	0x00016090
        /*0ae8*/ 	.short	0x010a
        /*0aea*/ 	.byte	0xff
	.zero		1


	//   ....[138]....
        /*0aec*/ 	.word	0x00016720
        /*0af0*/ 	.word	0x0000003c
        /*0af4*/ 	.word	0x000160c0
        /*0af8*/ 	.short	0x010a
        /*0afa*/ 	.byte	0xff
	.zero		1


	//   ....[139]....
        /*0afc*/ 	.word	0x00016770
        /*0b00*/ 	.word	0x0000003c
        /*0b04*/ 	.word	0x00016080
        /*0b08*/ 	.short	0x010a
        /*0b0a*/ 	.byte	0xff
	.zero		1


	//   ....[140]....
        /*0b0c*/ 	.word	0x000167c0
        /*0b10*/ 	.word	0x0000003c
        /*0b14*/ 	.word	0x00016098
        /*0b18*/ 	.short	0x010a
        /*0b1a*/ 	.byte	0xff
	.zero		1


	//   ....[141]....
        /*0b1c*/ 	.word	0x00016810
        /*0b20*/ 	.word	0x0000003c
        /*0b24*/ 	.word	0x000160c8
        /*0b28*/ 	.short	0x010a
        /*0b2a*/ 	.byte	0xff
	.zero		1


	//   ....[142]....
        /*0b2c*/ 	.word	0x00016870
        /*0b30*/ 	.word	0x00000002
        /*0b34*/ 	.word	0x00000000
        /*0b38*/ 	.short	0x010a
        /*0b3a*/ 	.byte	0xff
	.zero		1


	//   ....[143]....
        /*0b3c*/ 	.word	0x000168d0
        /*0b40*/ 	.word	0x00000002
        /*0b44*/ 	.word	0x00000000
        /*0b48*/ 	.short	0x010a
        /*0b4a*/ 	.byte	0xff
	.zero		1


	//   ....[144]....
        /*0b4c*/ 	.word	0x00016930
        /*0b50*/ 	.word	0x00000003
        /*0b54*/ 	.word	0x00000000
        /*0b58*/ 	.short	0x010a
        /*0b5a*/ 	.byte	0xff
	.zero		1


	//   ....[145]....
        /*0b5c*/ 	.word	0x00016990
        /*0b60*/ 	.word	0x00000002
        /*0b64*/ 	.word	0x00000000
        /*0b68*/ 	.short	0x010a
        /*0b6a*/ 	.byte	0xff
	.zero		1


	//   ....[146]....
        /*0b6c*/ 	.word	0x000169f0
        /*0b70*/ 	.word	0x00000002
        /*0b74*/ 	.word	0x00000000
        /*0b78*/ 	.short	0x010a
        /*0b7a*/ 	.byte	0xff
	.zero		1


	//   ....[147]....
        /*0b7c*/ 	.word	0x00016a50
        /*0b80*/ 	.word	0x00000002
        /*0b84*/ 	.word	0x00000000
        /*0b88*/ 	.short	0x010a
        /*0b8a*/ 	.byte	0xff
	.zero		1


	//   ....[148]....
        /*0b8c*/ 	.word	0x00016ab0
        /*0b90*/ 	.word	0x00000007
        /*0b94*/ 	.word	0x00000000
        /*0b98*/ 	.short	0x010a
        /*0b9a*/ 	.byte	0xff
	.zero		1


	//   ....[149]....
        /*0b9c*/ 	.word	0x00016b10
        /*0ba0*/ 	.word	0x00000002
        /*0ba4*/ 	.word	0x00000000
        /*0ba8*/ 	.short	0x010a
        /*0baa*/ 	.byte	0xff
	.zero		1


	//   ....[150]....
        /*0bac*/ 	.word	0x00016b70
        /*0bb0*/ 	.word	0x00000002
        /*0bb4*/ 	.word	0x00000000
        /*0bb8*/ 	.short	0x010a
        /*0bba*/ 	.byte	0xff
	.zero		1


	//   ....[151]....
        /*0bbc*/ 	.word	0x00016bd0
        /*0bc0*/ 	.word	0x00000002
        /*0bc4*/ 	.word	0x00000000
        /*0bc8*/ 	.short	0x010a
        /*0bca*/ 	.byte	0xff
	.zero		1


	//   ....[152]....
        /*0bcc*/ 	.word	0x00016c30
        /*0bd0*/ 	.word	0x00000003
        /*0bd4*/ 	.word	0x00016010
        /*0bd8*/ 	.short	0x010a
        /*0bda*/ 	.byte	0xff
	.zero		1


	//   ....[153]....
        /*0bdc*/ 	.word	0x00016c90
        /*0be0*/ 	.word	0x00000005
        /*0be4*/ 	.word	0x00016038
        /*0be8*/ 	.short	0x010a
        /*0bea*/ 	.byte	0xff
	.zero		1


	//   ....[154]....
        /*0bec*/ 	.word	0x00016cf0
        /*0bf0*/ 	.word	0x00000003
        /*0bf4*/ 	.word	0x00016018
        /*0bf8*/ 	.short	0x010a
        /*0bfa*/ 	.byte	0xff
	.zero		1


	//   ....[155]....
        /*0bfc*/ 	.word	0x00016d50
        /*0c00*/ 	.word	0x00000003
        /*0c04*/ 	.word	0x00016038
        /*0c08*/ 	.short	0x010a
        /*0c0a*/ 	.byte	0xff
	.zero		1


	//   ....[156]....
        /*0c0c*/ 	.word	0x00016db0
        /*0c10*/ 	.word	0x00000003
        /*0c14*/ 	.word	0x00016038
        /*0c18*/ 	.short	0x010a
        /*0c1a*/ 	.byte	0xff
	.zero		1


	//   ....[157]....
        /*0c1c*/ 	.word	0x00016e10
        /*0c20*/ 	.word	0x00000003
        /*0c24*/ 	.word	0x00016038
        /*0c28*/ 	.short	0x010a
        /*0c2a*/ 	.byte	0xff
	.zero		1


	//   ....[158]....
        /*0c2c*/ 	.word	0x00016e70
        /*0c30*/ 	.word	0x00000003
        /*0c34*/ 	.word	0x00016038
        /*0c38*/ 	.short	0x010a
        /*0c3a*/ 	.byte	0xff
	.zero		1


	//   ....[159]....
        /*0c3c*/ 	.word	0x00016ed0
        /*0c40*/ 	.word	0x00000003
        /*0c44*/ 	.word	0x00016038
        /*0c48*/ 	.short	0x010a
        /*0c4a*/ 	.byte	0xff
	.zero		1


	//   ....[160]....
        /*0c4c*/ 	.word	0x00016f30
        /*0c50*/ 	.word	0x00000003
        /*0c54*/ 	.word	0x00016038
        /*0c58*/ 	.short	0x010a
        /*0c5a*/ 	.byte	0xff
	.zero		1


	//   ....[161]....
        /*0c5c*/ 	.word	0x00016f90
        /*0c60*/ 	.word	0x00000003
        /*0c64*/ 	.word	0x00016038
        /*0c68*/ 	.short	0x010a
        /*0c6a*/ 	.byte	0xff
	.zero		1


	//   ....[162]....
        /*0c6c*/ 	.word	0x00016ff0
        /*0c70*/ 	.word	0x00000003
        /*0c74*/ 	.word	0x00016038
        /*0c78*/ 	.short	0x010a
        /*0c7a*/ 	.byte	0xff
	.zero		1


	//   ....[163]....
        /*0c7c*/ 	.word	0x00017050
        /*0c80*/ 	.word	0x00000003
        /*0c84*/ 	.word	0x00016038
        /*0c88*/ 	.short	0x010a
        /*0c8a*/ 	.byte	0xff
	.zero		1


	//   ....[164]....
        /*0c8c*/ 	.word	0x000170b0
        /*0c90*/ 	.word	0x00000003
        /*0c94*/ 	.word	0x00016038
        /*0c98*/ 	.short	0x010a
        /*0c9a*/ 	.byte	0xff
	.zero		1


	//   ....[165]....
        /*0c9c*/ 	.word	0x00017110
        /*0ca0*/ 	.word	0x00000003
        /*0ca4*/ 	.word	0x00016038
        /*0ca8*/ 	.short	0x010a
        /*0caa*/ 	.byte	0xff
	.zero		1


	//   ....[166]....
        /*0cac*/ 	.word	0x00017170
        /*0cb0*/ 	.word	0x00000003
        /*0cb4*/ 	.word	0x00016038
        /*0cb8*/ 	.short	0x010a
        /*0cba*/ 	.byte	0xff
	.zero		1


	//   ....[167]....
        /*0cbc*/ 	.word	0x000171d0
        /*0cc0*/ 	.word	0x00000003
        /*0cc4*/ 	.word	0x00016038
        /*0cc8*/ 	.short	0x010a
        /*0cca*/ 	.byte	0xff
	.zero		1


	//   ....[168]....
        /*0ccc*/ 	.word	0x00017230
        /*0cd0*/ 	.word	0x00000003
        /*0cd4*/ 	.word	0x00016038
        /*0cd8*/ 	.short	0x010a
        /*0cda*/ 	.byte	0xff
	.zero		1


	//   ....[169]....
        /*0cdc*/ 	.word	0x00017290
        /*0ce0*/ 	.word	0x00000003
        /*0ce4*/ 	.word	0x00016038
        /*0ce8*/ 	.short	0x010a
        /*0cea*/ 	.byte	0xff
	.zero		1


	//   ....[170]....
        /*0cec*/ 	.word	0x000172f0
        /*0cf0*/ 	.word	0x00000002
        /*0cf4*/ 	.word	0x000160b0
        /*0cf8*/ 	.short	0x010a
        /*0cfa*/ 	.byte	0xff
	.zero		1


	//   ....[171]....
        /*0cfc*/ 	.word	0x00017350
        /*0d00*/ 	.word	0x00000002
        /*0d04*/ 	.word	0x000160b8
        /*0d08*/ 	.short	0x010a
        /*0d0a*/ 	.byte	0xff
	.zero		1


	//----- nvinfo : EIATTR_NUM_MBARRIERS
	.align		4
.L_64:
        /*0d0c*/ 	.byte	0x03, 0x38
        /*0d0e*/ 	.short	0x001c


	//----- nvinfo : EIATTR_EXIT_INSTR_OFFSETS
	.align		4
        /*0d10*/ 	.byte	0x04, 0x1c
        /*0d12*/ 	.short	(.L_66 - .L_65)


	//   ....[0]....
.L_65:
        /*0d14*/ 	.word	0x000017c0


	//   ....[1]....
        /*0d18*/ 	.word	0x00003d80


	//   ....[2]....
        /*0d1c*/ 	.word	0x00003de0


	//   ....[3]....
        /*0d20*/ 	.word	0x0000c4b0


	//   ....[4]....
        /*0d24*/ 	.word	0x0000c520


	//   ....[5]....
        /*0d28*/ 	.word	0x00012860


	//   ....[6]....
        /*0d2c*/ 	.word	0x000128f0


	//   ....[7]....
        /*0d30*/ 	.word	0x00012940


	//   ....[8]....
        /*0d34*/ 	.word	0x000153f0


	//   ....[9]....
        /*0d38*/ 	.word	0x00015440


	//   ....[10]....
        /*0d3c*/ 	.word	0x00015b10


	//   ....[11]....
        /*0d40*/ 	.word	0x00015dd0


	//----- nvinfo : EIATTR_INDIRECT_BRANCH_TARGETS
	.align		4
.L_66:
        /*0d44*/ 	.byte	0x04, 0x34
        /*0d46*/ 	.short	(.L_68 - .L_67)


	//   ....[0]....
.L_67:
        /*0d48*/ 	.word	.L_x_498@srel
        /*0d4c*/ 	.short	0x0
        /*0d4e*/ 	.short	0x0
        /*0d50*/ 	.word	0x3
        /*0d54*/ 	.word	.L_x_499@srel
        /*0d58*/ 	.word	.L_x_500@srel
        /*0d5c*/ 	.word	.L_x_501@srel


	//----- nvinfo : EIATTR_MAX_THREADS
	.align		4
.L_68:
        /*0d60*/ 	.byte	0x04, 0x05
        /*0d62*/ 	.short	(.L_70 - .L_69)
.L_69:
        /*0d64*/ 	.word	0x00000200
        /*0d68*/ 	.word	0x00000001
        /*0d6c*/ 	.word	0x00000001


	//----- nvinfo : EIATTR_CRS_STACK_SIZE
	.align		4
.L_70:
        /*0d70*/ 	.byte	0x04, 0x1e
        /*0d72*/ 	.short	(.L_72 - .L_71)
.L_71:
        /*0d74*/ 	.word	0x00000000


	//----- nvinfo : EIATTR_CBANK_PARAM_SIZE
	.align		4
.L_72:
        /*0d78*/ 	.byte	0x03, 0x19
        /*0d7a*/ 	.short	0x0600


	//----- nvinfo : EIATTR_PARAM_CBANK
	.align		4
        /*0d7c*/ 	.byte	0x04, 0x0a
        /*0d7e*/ 	.short	(.L_74 - .L_73)
	.align		4
.L_73:
        /*0d80*/ 	.word	index@(.nv.constant0._ZN7cutlass13device_kernelINS_4fmha6kernel36Sm100FmhaFwdKernelTmaWarpspecializedIN4cute5tupleIJiiiNS5_IJNS5_IJiiEEEiEEEEEENS1_10collective38Sm100FmhaFwdMainloopTmaWarpspecializedINS_6half_tEffNS5_IJNS4_1CILi256EEENSC_ILi64EEESE_EEENS5_IJiNSC_ILi1EEES7_EEENS5_IJiSG_NS5_IJNS5_IJNSC_ILi0EEEiEEEiEEEEEESL_NS9_10CausalMaskILb1EEENS5_IJNSC_ILi2EEESG_SG_EEENSC_ILb0EEEEENS9_38Sm100FmhaFwdEpilogueTmaWarpspecializedISB_fNS5_IJNSC_ILi128EEESE_SE_EEESH_NS5_IJSG_S7_EEESQ_EENS2_23PersistentTileSchedulerENS2_41Sm100FmhaCtxKernelWarpspecializedScheduleEEEEEvNT_6ParamsE)
        /*0d84*/ 	.short	0x0380
        /*0d86*/ 	.short	0x0600


	//----- nvinfo : EIATTR_SW_WAR
	.align		4
.L_74:
        /*0d88*/ 	.byte	0x04, 0x36
        /*0d8a*/ 	.short	(.L_76 - .L_75)
.L_75:
        /*0d8c*/ 	.word	0x00000008
.L_76:


//--------------------- .nv.callgraph             --------------------------
	.section	.nv.callgraph,"",@"SHT_CUDA_CALLGRAPH"
	.align	4
	.sectionentsize	8
	.align		4
        /*0000*/ 	.word	0x00000000
	.align		4
        /*0004*/ 	.word	0xffffffff
	.align		4
        /*0008*/ 	.word	index@(_ZN7cutlass13device_kernelINS_4fmha6kernel36Sm100FmhaFwdKernelTmaWarpspecializedIN4cute5tupleIJiiiNS5_IJNS5_IJiiEEEiEEEEEENS1_10collective38Sm100FmhaFwdMainloopTmaWarpspecializedINS_6half_tEffNS5_IJNS4_1CILi256EEENSC_ILi64EEESE_EEENS5_IJiNSC_ILi1EEES7_EEENS5_IJiSG_NS5_IJNS5_IJNSC_ILi0EEEiEEEiEEEEEESL_NS9_10CausalMaskILb1EEENS5_IJNSC_ILi2EEESG_SG_EEENSC_ILb0EEEEENS9_38Sm100FmhaFwdEpilogueTmaWarpspecializedISB_fNS5_IJNSC_ILi128EEESE_SE_EEESH_NS5_IJSG_S7_EEESQ_EENS2_23PersistentTileSchedulerENS2_41Sm100FmhaCtxKernelWarpspecializedScheduleEEEEEvNT_6ParamsE)
	.align		4
        /*000c*/ 	.word	index@(__assertfail)
	.align		4
        /*0010*/ 	.word	index@(_ZN7cutlass13device_kernelINS_4fmha6kernel36Sm100FmhaFwdKernelTmaWarpspecializedIN4cute5tupleIJiiiNS5_IJNS5_IJiiEEEiEEEEEENS1_10collective38Sm100FmhaFwdMainloopTmaWarpspecializedINS_6half_tEffNS5_IJNS4_1CILi256EEENSC_ILi64EEESE_EEENS5_IJiNSC_ILi1EEES7_EEENS5_IJiSG_NS5_IJNS5_IJNSC_ILi0EEEiEEEiEEEEEESL_NS9_10CausalMaskILb1EEENS5_IJNSC_ILi2EEESG_SG_EEENSC_ILb0EEEEENS9_38Sm100FmhaFwdEpilogueTmaWarpspecializedISB_fNS5_IJNSC_ILi128EEESE_SE_EEESH_NS5_IJSG_S7_EEESQ_EENS2_23PersistentTileSchedulerENS2_41Sm100FmhaCtxKernelWarpspecializedScheduleEEEEEvNT_6ParamsE)
	.align		4
        /*0014*/ 	.word	index@(vprintf)
	.align		4
        /*0018*/ 	.word	0x00000000
	.align		4
        /*001c*/ 	.word	0xfffffffe
	.align		4
        /*0020*/ 	.word	0x00000000
	.align		4
        /*0024*/ 	.word	0xfffffffd
	.align		4
        /*0028*/ 	.word	0x00000000
	.align		4
        /*002c*/ 	.word	0xfffffffc


//--------------------- .nv.constant4             --------------------------
	.section	.nv.constant4,"a",@progbits
	.align	8
	.align		8
.nv.constant4:
        /*0000*/ 	.dword	vprintf
	.align		8
        /*0008*/ 	.dword	__assertfail
	.align		8
        /*0010*/ 	.dword	__unnamed_1
	.align		8
        /*0018*/ 	.dword	__unnamed_2
	.align		8
        /*0020*/ 	.dword	__unnamed_3
	.align		8
        /*0028*/ 	.dword	__unnamed_4
	.align		8
        /*0030*/ 	.dword	__unnamed_5
	.align		8
        /*0038*/ 	.dword	__unnamed_6
	.align		8
        /*0040*/ 	.dword	__unnamed_7
	.align		8
        /*0048*/ 	.dword	_ZN39_INTERNAL_1dd5ba10_4_k_cu_ae2ee0b5_37134cuda3std3__45__cpo5beginE
	.align		8
        /*0050*/ 	.dword	_ZN39_INTERNAL_1dd5ba10_4_k_cu_ae2ee0b5_37134cuda3std3__45__cpo3endE
	.align		8
        /*0058*/ 	.dword	_ZN39_INTERNAL_1dd5ba10_4_k_cu_ae2ee0b5_37134cuda3std3__45__cpo6cbeginE
	.align		8
        /*0060*/ 	.dword	_ZN39_INTERNAL_1dd5ba10_4_k_cu_ae2ee0b5_37134cuda3std3__45__cpo4cendE
	.align		8
        /*0068*/ 	.dword	_ZN39_INTERNAL_1dd5ba10_4_k_cu_ae2ee0b5_37134cuda3std3__441_GLOBAL__N__1dd5ba10_4_k_cu_ae2ee0b5_37136ignoreE
	.align		8
        /*0070*/ 	.dword	_ZN39_INTERNAL_1dd5ba10_4_k_cu_ae2ee0b5_37134cuda3std3__419piecewise_constructE
	.align		8
        /*0078*/ 	.dword	_ZN39_INTERNAL_1dd5ba10_4_k_cu_ae2ee0b5_37134cuda3std3__48in_placeE
	.align		8
        /*0080*/ 	.dword	_ZN39_INTERNAL_1dd5ba10_4_k_cu_ae2ee0b5_37134cuda3std6ranges3__45__cpo4swapE
	.align		8
        /*0088*/ 	.dword	_ZN39_INTERNAL_1dd5ba10_4_k_cu_ae2ee0b5_37134cuda3std6ranges3__45__cpo9iter_moveE
	.align		8
        /*0090*/ 	.dword	_ZN39_INTERNAL_1dd5ba10_4_k_cu_ae2ee0b5_37134cute7productE
	.align		8
        /*0098*/ 	.dword	_ZN39_INTERNAL_1dd5ba10_4_k_cu_ae2ee0b5_37134cute1_E
	.align		8
        /*00a0*/ 	.dword	$str$22
	.align		8
        /*00a8*/ 	.dword	$str$23
	.align		8
        /*00b0*/ 	.dword	$str$26
	.align		8
        /*00b8*/ 	.dword	$str$27
	.align		8
        /*00c0*/ 	.dword	$str$28
	.align		8
        /*00c8*/ 	.dword	$str$29
	.align		8
        /*00d0*/ 	.dword	$str$30
	.align		8
        /*00d8*/ 	.dword	$str$31
	.align		8
        /*00e0*/ 	.dword	$str$32
	.align		8
        /*00e8*/ 	.dword	$str$33
	.align		8
        /*00f0*/ 	.dword	$str$34
	.align		8
        /*00f8*/ 	.dword	$str$35
	.align		8
        /*0100*/ 	.dword	$str$36
	.align		8
        /*0108*/ 	.dword	$str$37


//--------------------- .nv.constant2._ZN7cutlass13device_kernelINS_4fmha6kernel36Sm100FmhaFwdKernelTmaWarpspecializedIN4cute5tupleIJiiiNS5_IJNS5_IJiiEEEiEEEEEENS1_10collective38Sm100FmhaFwdMainloopTmaWarpspecializedINS_6half_tEffNS5_IJNS4_1CILi256EEENSC_ILi64EEESE_EEENS5_IJiNSC_ILi1EEES7_EEENS5_IJiSG_NS5_IJNS5_IJNSC_ILi0EEEiEEEiEEEEEESL_NS9_10CausalMaskILb1EEENS5_IJNSC_ILi2EEESG_SG_EEENSC_ILb0EEEEENS9_38Sm100FmhaFwdEpilogueTmaWarpspecializedISB_fNS5_IJNSC_ILi128EEESE_SE_EEESH_NS5_IJSG_S7_EEESQ_EENS2_23PersistentTileSchedulerENS2_41Sm100FmhaCtxKernelWarpspecializedScheduleEEEEEvNT_6ParamsE --------------------------
	.section	.nv.constant2._ZN7cutlass13device_kernelINS_4fmha6kernel36Sm100FmhaFwdKernelTmaWarpspecializedIN4cute5tupleIJiiiNS5_IJNS5_IJiiEEEiEEEEEENS1_10collective38Sm100FmhaFwdMainloopTmaWarpspecializedINS_6half_tEffNS5_IJNS4_1CILi256EEENSC_ILi64EEESE_EEENS5_IJiNSC_ILi1EEES7_EEENS5_IJiSG_NS5_IJNS5_IJNSC_ILi0EEEiEEEiEEEEEESL_NS9_10CausalMaskILb1EEENS5_IJNSC_ILi2EEESG_SG_EEENSC_ILb0EEEEENS9_38Sm100FmhaFwdEpilogueTmaWarpspecializedISB_fNS5_IJNSC_ILi128EEESE_SE_EEESH_NS5_IJSG_S7_EEESQ_EENS2_23PersistentTileSchedulerENS2_41Sm100FmhaCtxKernelWarpspecializedScheduleEEEEEvNT_6ParamsE,"a",@progbits
	.sectionflags	@""
	.align	4
.nv.constant2._ZN7cutlass13device_kernelINS_4fmha6kernel36Sm100FmhaFwdKernelTmaWarpspecializedIN4cute5tupleIJiiiNS5_IJNS5_IJiiEEEiEEEEEENS1_10collective38Sm100FmhaFwdMainloopTmaWarpspecializedINS_6half_tEffNS5_IJNS4_1CILi256EEENSC_ILi64EEESE_EEENS5_IJiNSC_ILi1EEES7_EEENS5_IJiSG_NS5_IJNS5_IJNSC_ILi0EEEiEEEiEEEEEESL_NS9_10CausalMaskILb1EEENS5_IJNSC_ILi2EEESG_SG_EEENSC_ILb0EEEEENS9_38Sm100FmhaFwdEpilogueTmaWarpspecializedISB_fNS5_IJNSC_ILi128EEESE_SE_EEESH_NS5_IJSG_S7_EEESQ_EENS2_23PersistentTileSchedulerENS2_41Sm100FmhaCtxKernelWarpspecializedScheduleEEEEEvNT_6ParamsE:
        /*0000*/ 	.byte	0x00, 0x29, 0x01, 0x00, 0x00, 0x54, 0x01, 0x00, 0xd0, 0x28, 0x01, 0x00


//--------------------- .text._ZN7cutlass13device_kernelINS_4fmha6kernel36Sm100FmhaFwdKernelTmaWarpspecializedIN4cute5tupleIJiiiNS5_IJNS5_IJiiEEEiEEEEEENS1_10collective38Sm100FmhaFwdMainloopTmaWarpspecializedINS_6half_tEffNS5_IJNS4_1CILi256EEENSC_ILi64EEESE_EEENS5_IJiNSC_ILi1EEES7_EEENS5_IJiSG_NS5_IJNS5_IJNSC_ILi0EEEiEEEiEEEEEESL_NS9_10CausalMaskILb1EEENS5_IJNSC_ILi2EEESG_SG_EEENSC_ILb0EEEEENS9_38Sm100FmhaFwdEpilogueTmaWarpspecializedISB_fNS5_IJNSC_ILi128EEESE_SE_EEESH_NS5_IJSG_S7_EEESQ_EENS2_23PersistentTileSchedulerENS2_41Sm100FmhaCtxKernelWarpspecializedScheduleEEEEEvNT_6ParamsE --------------------------
	.section	.text._ZN7cutlass13device_kernelINS_4fmha6kernel36Sm100FmhaFwdKernelTmaWarpspecializedIN4cute5tupleIJiiiNS5_IJNS5_IJiiEEEiEEEEEENS1_10collective38Sm100FmhaFwdMainloopTmaWarpspecializedINS_6half_tEffNS5_IJNS4_1CILi256EEENSC_ILi64EEESE_EEENS5_IJiNSC_ILi1EEES7_EEENS5_IJiSG_NS5_IJNS5_IJNSC_ILi0EEEiEEEiEEEEEESL_NS9_10CausalMaskILb1EEENS5_IJNSC_ILi2EEESG_SG_EEENSC_ILb0EEEEENS9_38Sm100FmhaFwdEpilogueTmaWarpspecializedISB_fNS5_IJNSC_ILi128EEESE_SE_EEESH_NS5_IJSG_S7_EEESQ_EENS2_23PersistentTileSchedulerENS2_41Sm100FmhaCtxKernelWarpspecializedScheduleEEEEEvNT_6ParamsE,"ax",@progbits
	.align	128
.text._ZN7cutlass13device_kernelINS_4fmha6kernel36Sm100FmhaFwdKernelTmaWarpspecializedIN4cute5tupleIJiiiNS5_IJNS5_IJiiEEEiEEEEEENS1_10collective38Sm100FmhaFwdMainloopTmaWarpspecializedINS_6half_tEffNS5_IJNS4_1CILi256EEENSC_ILi64EEESE_EEENS5_IJiNSC_ILi1EEES7_EEENS5_IJiSG_NS5_IJNS5_IJNSC_ILi0EEEiEEEiEEEEEESL_NS9_10CausalMaskILb1EEENS5_IJNSC_ILi2EEESG_SG_EEENSC_ILb0EEEEENS9_38Sm100FmhaFwdEpilogueTmaWarpspecializedISB_fNS5_IJNSC_ILi128EEESE_SE_EEESH_NS5_IJSG_S7_EEESQ_EENS2_23PersistentTileSchedulerENS2_41Sm100FmhaCtxKernelWarpspecializedScheduleEEEEEvNT_6ParamsE:
        .type           _ZN7cutlass13device_kernelINS_4fmha6kernel36Sm100FmhaFwdKernelTmaWarpspecializedIN4cute5tupleIJiiiNS5_IJNS5_IJiiEEEiEEEEEENS1_10collective38Sm100FmhaFwdMainloopTmaWarpspecializedINS_6half_tEffNS5_IJNS4_1CILi256EEENSC_ILi64EEESE_EEENS5_IJiNSC_ILi1EEES7_EEENS5_IJiSG_NS5_IJNS5_IJNSC_ILi0EEEiEEEiEEEEEESL_NS9_10CausalMaskILb1EEENS5_IJNSC_ILi2EEESG_SG_EEENSC_ILb0EEEEENS9_38Sm100FmhaFwdEpilogueTmaWarpspecializedISB_fNS5_IJNSC_ILi128EEESE_SE_EEESH_NS5_IJSG_S7_EEESQ_EENS2_23PersistentTileSchedulerENS2_41Sm100FmhaCtxKernelWarpspecializedScheduleEEEEEvNT_6ParamsE,@function
        .size           _ZN7cutlass13device_kernelINS_4fmha6kernel36Sm100FmhaFwdKernelTmaWarpspecializedIN4cute5tupleIJiiiNS5_IJNS5_IJiiEEEiEEEEEENS1_10collective38Sm100FmhaFwdMainloopTmaWarpspecializedINS_6half_tEffNS5_IJNS4_1CILi256EEENSC_ILi64EEESE_EEENS5_IJiNSC_ILi1EEES7_EEENS5_IJiSG_NS5_IJNS5_IJNSC_ILi0EEEiEEEiEEEEEESL_NS9_10CausalMaskILb1EEENS5_IJNSC_ILi2EEESG_SG_EEENSC_ILb0EEEEENS9_38Sm100FmhaFwdEpilogueTmaWarpspecializedISB_fNS5_IJNSC_ILi128EEESE_SE_EEESH_NS5_IJSG_S7_EEESQ_EENS2_23PersistentTileSchedulerENS2_41Sm100FmhaCtxKernelWarpspecializedScheduleEEEEEvNT_6ParamsE,(.L_x_502 - _ZN7cutlass13device_kernelINS_4fmha6kernel36Sm100FmhaFwdKernelTmaWarpspecializedIN4cute5tupleIJiiiNS5_IJNS5_IJiiEEEiEEEEEENS1_10collective38Sm100FmhaFwdMainloopTmaWarpspecializedINS_6half_tEffNS5_IJNS4_1CILi256EEENSC_ILi64EEESE_EEENS5_IJiNSC_ILi1EEES7_EEENS5_IJiSG_NS5_IJNS5_IJNSC_ILi0EEEiEEEiEEEEEESL_NS9_10CausalMaskILb1EEENS5_IJNSC_ILi2EEESG_SG_EEENSC_ILb0EEEEENS9_38Sm100FmhaFwdEpilogueTmaWarpspecializedISB_fNS5_IJNSC_ILi128EEESE_SE_EEESH_NS5_IJSG_S7_EEESQ_EENS2_23PersistentTileSchedulerENS2_41Sm100FmhaCtxKernelWarpspecializedScheduleEEEEEvNT_6ParamsE)
        .other          _ZN7cutlass13device_kernelINS_4fmha6kernel36Sm100FmhaFwdKernelTmaWarpspecializedIN4cute5tupleIJiiiNS5_IJNS5_IJiiEEEiEEEEEENS1_10collective38Sm100FmhaFwdMainloopTmaWarpspecializedINS_6half_tEffNS5_IJNS4_1CILi256EEENSC_ILi64EEESE_EEENS5_IJiNSC_ILi1EEES7_EEENS5_IJiSG_NS5_IJNS5_IJNSC_ILi0EEEiEEEiEEEEEESL_NS9_10CausalMaskILb1EEENS5_IJNSC_ILi2EEESG_SG_EEENSC_ILb0EEEEENS9_38Sm100FmhaFwdEpilogueTmaWarpspecializedISB_fNS5_IJNSC_ILi128EEESE_SE_EEESH_NS5_IJSG_S7_EEESQ_EENS2_23PersistentTileSchedulerENS2_41Sm100FmhaCtxKernelWarpspecializedScheduleEEEEEvNT_6ParamsE,@"STO_CUDA_ENTRY STV_DEFAULT"
_ZN7cutlass13device_kernelINS_4fmha6kernel36Sm100FmhaFwdKernelTmaWarpspecializedIN4cute5tupleIJiiiNS5_IJNS5_IJiiEEEiEEEEEENS1_10collective38Sm100FmhaFwdMainloopTmaWarpspecializedINS_6half_tEffNS5_IJNS4_1CILi256EEENSC_ILi64EEESE_EEENS5_IJiNSC_ILi1EEES7_EEENS5_IJiSG_NS5_IJNS5_IJNSC_ILi0EEEiEEEiEEEEEESL_NS9_10CausalMaskILb1EEENS5_IJNSC_ILi2EEESG_SG_EEENSC_ILb0EEEEENS9_38Sm100FmhaFwdEpilogueTmaWarpspecializedISB_fNS5_IJNSC_ILi128EEESE_SE_EEESH_NS5_IJSG_S7_EEESQ_EENS2_23PersistentTileSchedulerENS2_41Sm100FmhaCtxKernelWarpspecializedScheduleEEEEEvNT_6ParamsE:
[----:B------:R-:W1:Y:S02]  /*0000*/  LDC R1, c[0x0][0x37c] ;  /* 0x0000df00ff017b82 */ /* 0x000e640000000800 */
[----:B-1----:R-:W-:-:S04]  /*0010*/  IADD3 R1, PT, PT, R1, -0x10, RZ ;  /* 0xfffffff001017810 */ /* 0x002fc80007ffe0ff */
[----:B------:R-:W-:Y:S01]  /*0020*/  R2UR UR38, R1 ;  /* 0x00000000012672ca */ /* 0x000fe200000e0000 */
[----:B------:R-:W1:Y:S01]  /*0030*/  S2R R78, SR_TID.X ;  /* 0x00000000004e7919 */ /* 0x000e620000002100 */
[----:B------:R-:W2:Y:S01]  /*0040*/  LDCU UR4, c[0x0][0x2f8] ;  /* 0x00005f00ff0477ac */ /* 0x000ea20008000800 */
[----:B------:R-:W3:Y:S01]  /*0050*/  LDCU UR37, c[0x0][0x2fc] ;  /* 0x00005f80ff2577ac */ /* 0x000ee20008000800 */
[----:B------:R-:W-:Y:S02]  /*0060*/  UPLOP3.LUT UP3, UPT, UPT, UPT, UPT, 0x40, 0x4 ;  /* 0x000000000004789c */ /* 0x000fe40003f6e870 */
[----:B------:R-:W-:Y:S02]  /*0070*/  UPLOP3.LUT UP1, UPT, UPT, UPT, UPT, 0x80, 0x8 ;  /* 0x000000000008789c */ /* 0x000fe40003f2f070 */
[----:B------:R-:W-:Y:S02]  /*0080*/  UPLOP3.LUT UP0, UPT, UPT, UPT, UPT, 0x40, 0x4 ;  /* 0x000000000004789c */ /* 0x000fe40003f0e870 */
[----:B------:R-:W-:-:S02]  /*0090*/  UPLOP3.LUT UP6, UPT, UPT, UPT, UPT, 0x40, 0x4 ;  /* 0x000000000004789c */ /* 0x000fc40003fce870 */
[----:B------:R-:W-:Y:S02]  /*00a0*/  UPLOP3.LUT UP5, UPT, UPT, UPT, UPT, 0x40, 0x4 ;  /* 0x000000000004789c */ /* 0x000fe40003fae870 */
[----:B--2---:R-:W-:Y:S02]  /*00b0*/  UIADD3 UR38, UP2, UPT, UR38, UR4, URZ ;  /* 0x0000000426267290 */ /* 0x004fe4000ff5e0ff */
[----:B------:R-:W-:Y:S02]  /*00c0*/  UP2UR UR41, UPR, URZ, 0x8 ;  /* 0x00000008ff297883 */ /* 0x000fe40008000000 */
[----:B---3--:R-:W-:Y:S02]  /*00d0*/  UIADD3.X UR37, UPT, UPT, URZ, UR37, URZ, UP2, !UPT ;  /* 0x00000025ff257290 */ /* 0x008fe400097fe4ff */
[----:B------:R-:W-:Y:S02]  /*00e0*/  UPLOP3.LUT UP2, UPT, UPT, UPT, UPT, 0x80, 0x8 ;  /* 0x000000000008789c */ /* 0x000fe40003f4f070 */
[----:B------:R-:W-:-:S02]  /*00f0*/  UPLOP3.LUT UP4, UPT, UPT, UPT, UPT, 0x40, 0x4 ;  /* 0x000000000004789c */ /* 0x000fc40003f8e870 */
[----:B------:R-:W-:Y:S01]  /*0100*/  UP2UR UR58, UPR, URZ, 0x4 ;  /* 0x00000004ff3a7883 */ /* 0x000fe20008000000 */
[----:B-1----:R-:W-:-:S05]  /*0110*/  SHF.R.U32.HI R3, RZ, 0x5, R78 ;  /* 0x00000005ff037819 */ /* 0x002fca000001164e */
[----:B------:R-:W1:Y:S02]  /*0120*/  SHFL.IDX PT, R2, R3, RZ, 0x1f ;  /* 0x00001fff03027589 */ /* 0x000e6400000e0000 */
[----:B-1----:R-:W-:-:S04]  /*0130*/  SHF.R.S32.HI R0, RZ, 0x1f, R2 ;  /* 0x0000001fff007819 */ /* 0x002fc80000011402 */
[----:B------:R-:W-:-:S04]  /*0140*/  LEA.HI R0, R0, R2, RZ, 0x2 ;  /* 0x0000000200007211 */ /* 0x000fc800078f10ff */
[----:B------:R-:W-:-:S04]  /*0150*/  SHF.R.S32.HI R0, RZ, 0x2, R0 ;  /* 0x00000002ff007819 */ /* 0x000fc80000011400 */
[----:B------:R-:W-:-:S13]  /*0160*/  ISETP.NE.AND P0, PT, R0, RZ, PT ;  /* 0x000000ff0000720c */ /* 0x000fda0003f05270 */
[----:B------:R-:W-:Y:S05]  /*0170*/  @!P0 BRA `(.L_x_0) ;  /* 0x0000000400248947 */ /* 0x000fea0003800000 */
[----:B------:R-:W-:-:S13]  /*0180*/  ISETP.NE.AND P0, PT, R0, 0x2, PT ;  /* 0x000000020000780c */ /* 0x000fda0003f05270 */
[----:B------:R-:W-:Y:S05]  /*0190*/  @!P0 BRA `(.L_x_1) ;  /* 0x0000000000f48947 */ /* 0x000fea0003800000 */
[----:B------:R-:W-:-:S13]  /*01a0*/  ISETP.NE.AND P0, PT, R0, 0x1, PT ;  /* 0x000000010000780c */ /* 0x000fda0003f05270 */
[----:B------:R-:W-:Y:S05]  /*01b0*/  @P0 BRA `(.L_x_2) ;  /* 0x00000000002c0947 */ /* 0x000fea0003800000 */
[----:B------:R-:W-:Y:S01]  /*01c0*/  HFMA2 R0, -RZ, RZ, 0, 5.9604644775390625e-08 ;  /* 0x00000001ff007431 */ /* 0x000fe200000001ff */
[----:B------:R-:W-:Y:S02]  /*01d0*/  UPLOP3.LUT UP3, UPT, UPT, UPT, UPT, 0x40, 0x4 ;  /* 0x000000000004789c */ /* 0x000fe40003f6e870 */
[----:B------:R-:W-:Y:S02]  /*01e0*/  UPLOP3.LUT UP2, UPT, UPT, UPT, UPT, 0x40, 0x4 ;  /* 0x000000000004789c */ /* 0x000fe40003f4e870 */
[----:B------:R-:W-:Y:S02]  /*01f0*/  UPLOP3.LUT UP1, UPT, UPT, UPT, UPT, 0x80, 0x8 ;  /* 0x000000000008789c */ /* 0x000fe40003f2f070 */
[----:B------:R-:W-:Y:S02]  /*0200*/  UPLOP3.LUT UP0, UPT, UPT, UPT, UPT, 0x40, 0x4 ;  /* 0x000000000004789c */ /* 0x000fe40003f0e870 */
[----:B------:R-:W-:Y:S02]  /*0210*/  UPLOP3.LUT UP6, UPT, UPT, UPT, UPT, 0x40, 0x4 ;  /* 0x000000000004789c */ /* 0x000fe40003fce870 */
[----:B------:R-:W-:-:S02]  /*0220*/  UPLOP3.LUT UP5, UPT, UPT, UPT, UPT, 0x40, 0x4 ;  /* 0x000000000004789c */ /* 0x000fc40003fae870 */
[----:B------:R-:W-:Y:S02]  /*0230*/  UPLOP3.LUT UP4, UPT, UPT, UPT, UPT, 0x80, 0x8 ;  /* 0x000000000008789c */ /* 0x000fe40003f8f070 */
[----:B------:R-:W-:Y:S02]  /*0240*/  UP2UR UR41, UPR, URZ, 0x8 ;  /* 0x00000008ff297883 */ /* 0x000fe40008000000 */
[----:B------:R-:W-:Y:S01]  /*0250*/  UP2UR UR58, UPR, URZ, 0x4 ;  /* 0x00000004ff3a7883 */ /* 0x000fe20008000000 */
[----:B------:R-:W-:Y:S11]  /*0260*/  BRA `(.L_x_0) ;  /* 0x0000000000e87947 */ /* 0x000ff60003800000 */
.L_x_2:
[----:B------:R-:W-:Y:S01]  /*0270*/  ISETP.NE.AND P0, PT, R2, 0xc, PT ;  /* 0x0000000c0200780c */ /* 0x000fe20003f05270 */
[----:B------:R-:W-:Y:S01]  /*0280*/  UPLOP3.LUT UP2, UPT, UPT, UPT, UPT, 0x40, 0x4 ;  /* 0x000000000004789c */ /* 0x000fe20003f4e870 */
[----:B------:R-:W-:Y:S01]  /*0290*/  HFMA2 R0, -RZ, RZ, 0, 1.78813934326171875e-07 ;  /* 0x00000003ff007431 */ /* 0x000fe200000001ff */
[----:B------:R-:W-:Y:S02]  /*02a0*/  UPLOP3.LUT UP1, UPT, UPT, UPT, UPT, 0x80, 0x8 ;  /* 0x000000000008789c */ /* 0x000fe40003f2f070 */
[----:B------:R-:W-:Y:S02]  /*02b0*/  UP2UR UR41, UPR, URZ, 0x4 ;  /* 0x00000004ff297883 */ /* 0x000fe40008000000 */
[----:B------:R-:W-:Y:S02]  /*02c0*/  UPLOP3.LUT UP2, UPT, UPT, UPT, UPT, 0x40, 0x4 ;  /* 0x000000000004789c */ /* 0x000fe40003f4e870 */
[----:B------:R-:W-:Y:S02]  /*02d0*/  UPLOP3.LUT UP0, UPT, UPT, UPT, UPT, 0x40, 0x4 ;  /* 0x000000000004789c */ /* 0x000fe40003f0e870 */
[----:B------:R-:W-:-:S02]  /*02e0*/  UPLOP3.LUT UP6, UPT, UPT, UPT, UPT, 0x40, 0x4 ;  /* 0x000000000004789c */ /* 0x000fc40003fce870 */
[----:B------:R-:W-:Y:S02]  /*02f0*/  UPLOP3.LUT UP5, UPT, UPT, UPT, UPT, 0x80, 0x8 ;  /* 0x000000000008789c */ /* 0x000fe40003faf070 */
[----:B------:R-:W-:Y:S02]  /*0300*/  UPLOP3.LUT UP4, UPT, UPT, UPT, UPT, 0x40, 0x4 ;  /* 0x000000000004789c */ /* 0x000fe40003f8e870 */
[----:B------:R-:W-:Y:S01]  /*0310*/  UP2UR UR58, UPR, URZ, 0x4 ;  /* 0x00000004ff3a7883 */ /* 0x000fe20008000000 */
[----:B------:R-:W-:Y:S11]  /*0320*/  @!P0 BRA `(.L_x_0) ;  /* 0x0000000000b88947 */ /* 0x000ff60003800000 */
[----:B------:R-:W-:-:S13]  /*0330*/  ISETP.NE.AND P0, PT, R2, 0xe, PT ;  /* 0x0000000e0200780c */ /* 0x000fda0003f05270 */
[----:B------:R-:W-:Y:S05]  /*0340*/  @!P0 BRA `(.L_x_3) ;  /* 0x00000000005c8947 */ /* 0x000fea0003800000 */
[----:B------:R-:W-:-:S13]  /*0350*/  ISETP.NE.AND P0, PT, R2, 0xd, PT ;  /* 0x0000000d0200780c */ /* 0x000fda0003f05270 */
[----:B------:R-:W-:Y:S05]  /*0360*/  @P0 BRA `(.L_x_4) ;  /* 0x00000000002c0947 */ /* 0x000fea0003800000 */
[----:B------:R-:W-:Y:S01]  /*0370*/  HFMA2 R0, -RZ, RZ, 0, 2.384185791015625e-07 ;  /* 0x00000004ff007431 */ /* 0x000fe200000001ff */
        /* <DEDUP_REMOVED lines=10> */
.L_x_4:
[----:B------:R-:W-:Y:S01]  /*0420*/  HFMA2 R0, -RZ, RZ, 0, 3.5762786865234375e-07 ;  /* 0x00000006ff007431 */ /* 0x000fe200000001ff */
[----:B------:R-:W-:Y:S02]  /*0430*/  UPLOP3.LUT UP3, UPT, UPT, UPT, UPT, 0x40, 0x4 ;  /* 0x000000000004789c */ /* 0x000fe40003f6e870 */
[----:B------:R-:W-:Y:S02]  /*0440*/  UPLOP3.LUT UP2, UPT, UPT, UPT, UPT, 0x40, 0x4 ;  /* 0x000000000004789c */ /* 0x000fe40003f4e870 */
[----:B------:R-:W-:Y:S02]  /*0450*/  UPLOP3.LUT UP0, UPT, UPT, UPT, UPT, 0x40, 0x4 ;  /* 0x000000000004789c */ /* 0x000fe40003f0e870 */
[----:B------:R-:W-:Y:S02]  /*0460*/  UPLOP3.LUT UP6, UPT, UPT, UPT, UPT, 0x40, 0x4 ;  /* 0x000000000004789c */ /* 0x000fe40003fce870 */
[----:B------:R-:W-:Y:S02]  /*0470*/  UPLOP3.LUT UP5, UPT, UPT, UPT, UPT, 0x40, 0x4 ;  /* 0x000000000004789c */ /* 0x000fe40003fae870 */
[----:B------:R-:W-:-:S02]  /*0480*/  UPLOP3.LUT UP4, UPT, UPT, UPT, UPT, 0x40, 0x4 ;  /* 0x000000000004789c */ /* 0x000fc40003f8e870 */
[----:B------:R-:W-:Y:S02]  /*0490*/  UP2UR UR41, UPR, URZ, 0x8 ;  /* 0x00000008ff297883 */ /* 0x000fe40008000000 */
[----:B------:R-:W-:Y:S01]  /*04a0*/  UP2UR UR58, UPR, URZ, 0x4 ;  /* 0x00000004ff3a7883 */ /* 0x000fe20008000000 */
[----:B------:R-:W-:Y:S11]  /*04b0*/  BRA `(.L_x_0) ;  /* 0x0000000000547947 */ /* 0x000ff60003800000 */
.L_x_3:
[----:B------:R-:W-:Y:S01]  /*04c0*/  HFMA2 R0, -RZ, RZ, 0, 2.98023223876953125e-07 ;  /* 0x00000005ff007431 */ /* 0x000fe200000001ff */
        /* <DEDUP_REMOVED lines=10> */
.L_x_1:
[----:B------:R-:W-:Y:S01]  /*0570*/  HFMA2 R0, -RZ, RZ, 0, 1.1920928955078125e-07 ;  /* 0x00000002ff007431 */ /* 0x000fe200000001ff */
        /* <DEDUP_REMOVED lines=8> */
[----:B------:R-:W-:-:S12]  /*0600*/  UP2UR UR58, UPR, URZ, 0x4 ;  /* 0x00000004ff3a7883 */ /* 0x000fd80008000000 */
.L_x_0:
[----:B------:R-:W-:Y:S01]  /*0610*/  ELECT P0, URZ, PT ;  /* 0x0000000000ff782f */ /* 0x000fe20003800000 */
[----:B------:R-:W-:Y:S03]  /*0620*/  BSSY.RECONVERGENT B0, `(.L_x_5) ;  /* 0x000000f000007945 */ /* 0x000fe60003800200 */
[----:B------:R-:W-:Y:S02]  /*0630*/  PLOP3.LUT P2, PT, P0, PT, UP0, 0x5d, 0xd5 ;  /* 0x0000000000d5781c */ /* 0x000fe4000074eb0d */
[----:B------:R-:W-:-:S11]  /*0640*/  PLOP3.LUT P1, PT, P0, PT, UP6, 0x5d, 0xd5 ;  /* 0x0000000000d5781c */ /* 0x000fd6000072eb6d */
[----:B------:R-:W-:Y:S05]  /*0650*/  @P2 BRA `(.L_x_6) ;  /* 0x00000000002c2947 */ /* 0x000fea0003800000 */
[----:B------:R-:W1:Y:S02]  /*0660*/  LDCU.64 UR4, c[0x0][0x348] ;  /* 0x00006900ff0477ac */ /* 0x000e640008000a00 */
[----:B-1----:R-:W-:-:S04]  /*0670*/  UIADD3 UR8, UP0, UPT, UR4, 0x80, URZ ;  /* 0x0000008004087890 */ /* 0x002fc8000ff1e0ff */
[----:B------:R-:W-:Y:S02]  /*0680*/  UIADD3.X UR9, UPT, UPT, URZ, UR5, URZ, UP0, !UPT ;  /* 0x00000005ff097290 */ /* 0x000fe400087fe4ff */
[----:B------:R-:W-:-:S04]  /*0690*/  UIADD3 UR6, UP0, UPT, UR4, 0x180, URZ ;  /* 0x0000018004067890 */ /* 0x000fc8000ff1e0ff */
[----:B------:R-:W-:Y:S02]  /*06a0*/  UIADD3.X UR7, UPT, UPT, URZ, UR5, URZ, UP0, !UPT ;  /* 0x00000005ff077290 */ /* 0x000fe400087fe4ff */
[----:B------:R-:W-:Y:S01]  /*06b0*/  UIADD3 UR4, UP0, UPT, UR4, 0x280, URZ ;  /* 0x0000028004047890 */ /* 0x000fe2000ff1e0ff */
[----:B------:R1:W-:Y:S03]  /*06c0*/  UTMACCTL.PF [UR8] ;  /* 0x00000000080079b9 */ /* 0x0003e60008040000 */
[----:B------:R-:W-:-:S03]  /*06d0*/  UIADD3.X UR5, UPT, UPT, URZ, UR5, URZ, UP0, !UPT ;  /* 0x00000005ff057290 */ /* 0x000fc600087fe4ff */
[----:B------:R1:W-:Y:S06]  /*06e0*/  UTMACCTL.PF [UR6] ;  /* 0x00000000060079b9 */ /* 0x0003ec0008040000 */
[----:B------:R1:W-:Y:S02]  /*06f0*/  UTMACCTL.PF [UR4] ;  /* 0x00000000040079b9 */ /* 0x0003e40008040000 */
[----:B-1----:R-:W-:Y:S01]  /*0700*/  NOP ;  /* 0x0000000000007918 */ /* 0x002fe20000000000 */
.L_x_6:
[----:B------:R-:W-:Y:S05]  /*0710*/  BSYNC.RECONVERGENT B0 ;  /* 0x0000000000007941 */ /* 0x000fea0003800200 */
.L_x_5:
[----:B------:R-:W-:Y:S04]  /*0720*/  BSSY.RECONVERGENT B0, `(.L_x_7) ;  /* 0x000001b000007945 */ /* 0x000fe80003800200 */
[----:B------:R-:W-:Y:S05]  /*0730*/  @P1 BRA `(.L_x_8) ;  /* 0x0000000000241947 */ /* 0x000fea0003800000 */
[----:B------:R-:W1:Y:S01]  /*0740*/  LDCU.64 UR4, c[0x0][0x348] ;  /* 0x00006900ff0477ac */ /* 0x000e620008000a00 */
[----:B------:R-:W-:Y:S02]  /*0750*/  PLOP3.LUT P6, PT, PT, PT, PT, 0x80, 0x8 ;  /* 0x000000000008781c */ /* 0x000fe40003fcf070 */
[----:B------:R-:W-:Y:S02]  /*0760*/  PLOP3.LUT P5, PT, PT, PT, PT, 0x8, 0x80 ;  /* 0x000000000080781c */ /* 0x000fe40003fae170 */
[----:B------:R-:W-:Y:S02]  /*0770*/  PLOP3.LUT P4, PT, PT, PT, PT, 0x80, 0x8 ;  /* 0x000000000008781c */ /* 0x000fe40003f8f070 */
[----:B------:R-:W-:Y:S01]  /*0780*/  PLOP3.LUT P3, PT, PT, PT, PT, 0x80, 0x8 ;  /* 0x000000000008781c */ /* 0x000fe20003f6f070 */
[----:B-1----:R-:W-:-:S04]  /*0790*/  UIADD3 UR4, UP0, UPT, UR4, 0x400, URZ ;  /* 0x0000040004047890 */ /* 0x002fc8000ff1e0ff */
[----:B------:R-:W-:-:S09]  /*07a0*/  UIADD3.X UR5, UPT, UPT, URZ, UR5, URZ, UP0, !UPT ;  /* 0x00000005ff057290 */ /* 0x000fd200087fe4ff */
[----:B------:R1:W-:Y:S02]  /*07b0*/  UTMACCTL.PF [UR4] ;  /* 0x00000000040079b9 */ /* 0x0003e40008040000 */
[----:B-1----:R-:W-:Y:S05]  /*07c0*/  BRA `(.L_x_9) ;  /* 0x0000000000407947 */ /* 0x002fea0003800000 */
.L_x_8:
[----:B------:R-:W-:-:S13]  /*07d0*/  ISETP.NE.AND P1, PT, R0, 0x3, PT ;  /* 0x000000030000780c */ /* 0x000fda0003f25270 */
[----:B------:R-:W-:Y:S05]  /*07e0*/  @!P1 BRA `(.L_x_10) ;  /* 0x0000000000289947 */ /* 0x000fea0003800000 */
[----:B------:R-:W-:Y:S02]  /*07f0*/  ISETP.NE.AND P1, PT, R0, 0x4, PT ;  /* 0x000000040000780c */ /* 0x000fe40003f25270 */
[----:B------:R-:W-:Y:S02]  /*0800*/  PLOP3.LUT P4, PT, PT, PT, PT, 0x80, 0x8 ;  /* 0x000000000008781c */ /* 0x000fe40003f8f070 */
[----:B------:R-:W-:Y:S02]  /*0810*/  PLOP3.LUT P5, PT, PT, PT, PT, 0x8, 0x80 ;  /* 0x000000000080781c */ /* 0x000fe40003fae170 */
[----:B------:R-:W-:Y:S02]  /*0820*/  PLOP3.LUT P6, PT, PT, PT, PT, 0x80, 0x8 ;  /* 0x000000000008781c */ /* 0x000fe40003fcf070 */
[----:B------:R-:W-:-:S05]  /*0830*/  PLOP3.LUT P3, PT, PT, PT, PT, 0x80, 0x8 ;  /* 0x000000000008781c */ /* 0x000fca0003f6f070 */
[----:B------:R-:W-:Y:S08]  /*0840*/  @P1 BRA `(.L_x_9) ;  /* 0x0000000000201947 */ /* 0x000ff00003800000 */
[----:B------:R-:W-:Y:S02]  /*0850*/  PLOP3.LUT P5, PT, PT, PT, PT, 0x8, 0x80 ;  /* 0x000000000080781c */ /* 0x000fe40003fae170 */
[----:B------:R-:W-:Y:S02]  /*0860*/  PLOP3.LUT P6, PT, PT, PT, PT, 0x8, 0x80 ;  /* 0x000000000080781c */ /* 0x000fe40003fce170 */
[----:B------:R-:W-:Y:S01]  /*0870*/  PLOP3.LUT P3, PT, PT, PT, PT, 0x8, 0x80 ;  /* 0x000000000080781c */ /* 0x000fe20003f6e170 */
[----:B------:R-:W-:-:S12]  /*0880*/  BRA `(.L_x_9) ;  /* 0x0000000000107947 */ /* 0x000fd80003800000 */
.L_x_10:
[----:B------:R-:W-:Y:S02]  /*0890*/  PLOP3.LUT P6, PT, PT, PT, PT, 0x8, 0x80 ;  /* 0x000000000080781c */ /* 0x000fe40003fce170 */
[----:B------:R-:W-:Y:S02]  /*08a0*/  PLOP3.LUT P5, PT, PT, PT, PT, 0x80, 0x8 ;  /* 0x000000000008781c */ /* 0x000fe40003faf070 */
[----:B------:R-:W-:Y:S02]  /*08b0*/  PLOP3.LUT P4, PT, PT, PT, PT, 0x8, 0x80 ;  /* 0x000000000080781c */ /* 0x000fe40003f8e170 */
[----:B------:R-:W-:-:S13]  /*08c0*/  PLOP3.LUT P3, PT, PT, PT, PT, 0x80, 0x8 ;  /* 0x000000000008781c */ /* 0x000fda0003f6f070 */
.L_x_9:
[----:B------:R-:W-:Y:S05]  /*08d0*/  BSYNC.RECONVERGENT B0 ;  /* 0x0000000000007941 */ /* 0x000fea0003800200 */
.L_x_7:
[----:B------:R-:W1:Y:S01]  /*08e0*/  SHFL.IDX PT, R2, R3, RZ, 0x1f ;  /* 0x00001fff03027589 */ /* 0x000e6200000e0000 */
[----:B------:R-:W-:Y:S02]  /*08f0*/  ISETP.NE.AND P1, PT, R0, 0x3, PT ;  /* 0x000000030000780c */ /* 0x000fe40003f25270 */
[----:B------:R-:W-:Y:S02]  /*0900*/  PLOP3.LUT P0, PT, P0, PT, UP1, 0xae, 0xea ;  /* 0x0000000000ea781c */ /* 0x000fe4000070f51e */
[----:B-1----:R-:W-:-:S13]  /*0910*/  ISETP.NE.AND P2, PT, R2, RZ, PT ;  /* 0x000000ff0200720c */ /* 0x002fda0003f45270 */
[----:B------:R-:W-:Y:S05]  /*0920*/  @P2 BRA `(.L_x_11) ;  /* 0x0000000000382947 */ /* 0x000fea0003800000 */
[----:B------:R-:W1:Y:S01]  /*0930*/  S2UR UR5, SR_CgaCtaId ;  /* 0x00000000000579c3 */ /* 0x000e620000008800 */
[----:B------:R-:W-:Y:S01]  /*0940*/  UMOV UR6, 0x400 ;  /* 0x0000040000067882 */ /* 0x000fe20000000000 */
[----:B------:R-:W-:Y:S01]  /*0950*/  UMOV UR4, 0x1 ;  /* 0x0000000100047882 */ /* 0x000fe20000000000 */
[----:B------:R-:W-:Y:S01]  /*0960*/  ELECT P2, URZ, PT ;  /* 0x0000000000ff782f */ /* 0x000fe20003840000 */
[----:B-1----:R-:W-:Y:S02]  /*0970*/  ULEA UR5, UR5, UR6, 0x18 ;  /* 0x0000000605057291 */ /* 0x002fe4000f8ec0ff */
[----:B------:R-:W-:-:S04]  /*0980*/  UIADD3 UR6, UPT, UPT, -UR4, 0x100000, URZ ;  /* 0x0010000004067890 */ /* 0x000fc8000fffe1ff */
[----:B------:R-:W-:Y:S02]  /*0990*/  USHF.L.U32 UR7, UR6, 0xb, URZ ;  /* 0x0000000b06077899 */ /* 0x000fe400080006ff */
[----:B------:R-:W-:Y:S01]  /*09a0*/  USHF.L.U32 UR6, UR6, 0x1, URZ ;  /* 0x0000000106067899 */ /* 0x000fe200080006ff */
[----:B------:R-:W1:Y:S11]  /*09b0*/  FENCE.VIEW.ASYNC.S ;  /* 0x00000000000073c6 */ /* 0x000e760000000000 */
[----:B-1----:R1:W2:Y:S01]  /*09c0*/  SYNCS.EXCH.64 URZ, [UR5+0x16000], UR6 ;  /* 0x0160000605ff75b2 */ /* 0x0022a20008000100 */
[----:B------:R1:W3:Y:S01]  /*09d0*/  SYNCS.EXCH.64 URZ, [UR5+0x16010], UR6 ;  /* 0x0160100605ff75b2 */ /* 0x0002e20008000100 */
[----:B------:R1:W4:Y:S01]  /*09e0*/  SYNCS.EXCH.64 URZ, [UR5+0x16008], UR6 ;  /* 0x0160080605ff75b2 */ /* 0x0003220008000100 */
[----:B------:R1:W5:Y:S01]  /*09f0*/  SYNCS.EXCH.64 URZ, [UR5+0x16018], UR6 ;  /* 0x0160180605ff75b2 */ /* 0x0003620008000100 */
[----:B------:R-:W-:Y:S01]  /*0a00*/  NOP ;  /* 0x0000000000007918 */ /* 0x000fe20000000000 */
.L_x_11:
[----:B------:R-:W-:Y:S01]  /*0a10*/  NOP ;  /* 0x0000000000007918 */ /* 0x000fe20000000000 */
[----:B------:R-:W-:Y:S05]  /*0a20*/  @!P1 BRA `(.L_x_12) ;  /* 0x0000000000289947 */ /* 0x000fea0003800000 */
[----:B------:R-:W-:Y:S01]  /*0a30*/  ISETP.NE.AND P1, PT, R0, 0x4, PT ;  /* 0x000000040000780c */ /* 0x000fe20003f25270 */
[----:B------:R-:W-:Y:S02]  /*0a40*/  UPLOP3.LUT UP3, UPT, UPT, UPT, UPT, 0x80, 0x8 ;  /* 0x000000000008789c */ /* 0x000fe40003f6f070 */
[----:B------:R-:W-:Y:S02]  /*0a50*/  UPLOP3.LUT UP2, UPT, UPT, UPT, UPT, 0x40, 0x4 ;  /* 0x000000000004789c */ /* 0x000fe40003f4e870 */
[----:B------:R-:W-:Y:S02]  /*0a60*/  UPLOP3.LUT UP1, UPT, UPT, UPT, UPT, 0x80, 0x8 ;  /* 0x000000000008789c */ /* 0x000fe40003f2f070 */
[----:B------:R-:W-:-:S06]  /*0a70*/  UPLOP3.LUT UP0, UPT, UPT, UPT, UPT, 0x80, 0x8 ;  /* 0x000000000008789c */ /* 0x000fcc0003f0f070 */
[----:B------:R-:W-:Y:S05]  /*0a80*/  @P1 BRA `(.L_x_13) ;  /* 0x0000000000201947 */ /* 0x000fea0003800000 */
[----:B------:R-:W-:Y:S02]  /*0a90*/  UPLOP3.LUT UP2, UPT, UPT, UPT, UPT, 0x40, 0x4 ;  /* 0x000000000004789c */ /* 0x000fe40003f4e870 */
[----:B------:R-:W-:Y:S02]  /*0aa0*/  UPLOP3.LUT UP3, UPT, UPT, UPT, UPT, 0x40, 0x4 ;  /* 0x000000000004789c */ /* 0x000fe40003f6e870 */
[----:B------:R-:W-:Y:S01]  /*0ab0*/  UPLOP3.LUT UP0, UPT, UPT, UPT, UPT, 0x40, 0x4 ;  /* 0x000000000004789c */ /* 0x000fe20003f0e870 */
[----:B------:R-:W-:Y:S05]  /*0ac0*/  BRA `(.L_x_13) ;  /* 0x0000000000107947 */ /* 0x000fea0003800000 */
.L_x_12:
[----:B------:R-:W-:Y:S02]  /*0ad0*/  UPLOP3.LUT UP3, UPT, UPT, UPT, UPT, 0x40, 0x4 ;  /* 0x000000000004789c */ /* 0x000fe40003f6e870 */
[----:B------:R-:W-:Y:S02]  /*0ae0*/  UPLOP3.LUT UP2, UPT, UPT, UPT, UPT, 0x80, 0x8 ;  /* 0x000000000008789c */ /* 0x000fe40003f4f070 */
[----:B------:R-:W-:Y:S02]  /*0af0*/  UPLOP3.LUT UP1, UPT, UPT, UPT, UPT, 0x40, 0x4 ;  /* 0x000000000004789c */ /* 0x000fe40003f2e870 */
[----:B------:R-:W-:Y:S02]  /*0b00*/  UPLOP3.LUT UP0, UPT, UPT, UPT, UPT, 0x80, 0x8 ;  /* 0x000000000008789c */ /* 0x000fe40003f0f070 */
.L_x_13:
[----:B------:R-:W1:Y:S02]  /*0b10*/  SHFL.IDX PT, R2, R3, RZ, 0x1f ;  /* 0x00001fff03027589 */ /* 0x000e6400000e0000 */
        /* <DEDUP_REMOVED lines=11> */
[----:B-1----:R1:W1:Y:S01]  /*0bd0*/  SYNCS.EXCH.64 URZ, [UR5+0x16020], UR6 ;  /* 0x0160200605ff75b2 */ /* 0x0022620008000100 */
[----:B------:R1:W1:Y:S01]  /*0be0*/  SYNCS.EXCH.64 URZ, [UR5+0x16038], UR6 ;  /* 0x0160380605ff75b2 */ /* 0x0002620008000100 */
[----:B------:R1:W1:Y:S01]  /*0bf0*/  SYNCS.EXCH.64 URZ, [UR5+0x16028], UR6 ;  /* 0x0160280605ff75b2 */ /* 0x0002620008000100 */
[----:B------:R1:W1:Y:S01]  /*0c00*/  SYNCS.EXCH.64 URZ, [UR5+0x16040], UR6 ;  /* 0x0160400605ff75b2 */ /* 0x0002620008000100 */
[----:B------:R1:W1:Y:S01]  /*0c10*/  SYNCS.EXCH.64 URZ, [UR5+0x16030], UR6 ;  /* 0x0160300605ff75b2 */ /* 0x0002620008000100 */
[----:B------:R1:W1:Y:S01]  /*0c20*/  SYNCS.EXCH.64 URZ, [UR5+0x16048], UR6 ;  /* 0x0160480605ff75b2 */ /* 0x0002620008000100 */
[----:B------:R-:W-:Y:S01]  /*0c30*/  NOP ;  /* 0x0000000000007918 */ /* 0x000fe20000000000 */
.L_x_14:
[----:B------:R-:W2:Y:S01]  /*0c40*/  SHFL.IDX PT, R2, R3, RZ, 0x1f ;  /* 0x00001fff03027589 */ /* 0x000ea200000e0000 */
[----:B------:R-:W-:Y:S01]  /*0c50*/  NOP ;  /* 0x0000000000007918 */ /* 0x000fe20000000000 */
[----:B--2---:R-:W-:-:S13]  /*0c60*/  ISETP.NE.AND P1, PT, R2, RZ, PT ;  /* 0x000000ff0200720c */ /* 0x004fda0003f25270 */
[----:B------:R-:W-:Y:S05]  /*0c70*/  @P1 BRA `(.L_x_15) ;  /* 0x0000000000401947 */ /* 0x000fea0003800000 */
[----:B-1----:R-:W1:Y:S01]  /*0c80*/  S2UR UR6, SR_CgaCtaId ;  /* 0x00000000000679c3 */ /* 0x002e620000008800 */
[----:B------:R-:W-:Y:S01]  /*0c90*/  UMOV UR7, 0x400 ;  /* 0x0000040000077882 */ /* 0x000fe20000000000 */
[----:B------:R-:W-:Y:S01]  /*0ca0*/  UMOV UR5, 0x1 ;  /* 0x0000000100057882 */ /* 0x000fe20000000000 */
[----:B------:R-:W-:Y:S01]  /*0cb0*/  UMOV UR4, 0x80 ;  /* 0x0000008000047882 */ /* 0x000fe20000000000 */
[----:B------:R-:W-:-:S04]  /*0cc0*/  UIADD3 UR8, UPT, UPT, -UR5, 0x100000, URZ ;  /* 0x0010000005087890 */ /* 0x000fc8000fffe1ff */
[----:B------:R-:W-:Y:S02]  /*0cd0*/  USHF.L.U32 UR9, UR8, 0xb, URZ ;  /* 0x0000000b08097899 */ /* 0x000fe400080006ff */
[----:B------:R-:W-:Y:S02]  /*0ce0*/  USHF.L.U32 UR8, UR8, 0x1, URZ ;  /* 0x0000000108087899 */ /* 0x000fe400080006ff */
[----:B------:R-:W-:-:S04]  /*0cf0*/  UIADD3 UR4, UPT, UPT, -UR4, 0x100000, URZ ;  /* 0x0010000004047890 */ /* 0x000fc8000fffe1ff */
[----:B------:R-:W-:Y:S02]  /*0d00*/  USHF.L.U32 UR5, UR4, 0xb, URZ ;  /* 0x0000000b04057899 */ /* 0x000fe400080006ff */
[----:B------:R-:W-:Y:S01]  /*0d10*/  USHF.L.U32 UR4, UR4, 0x1, URZ ;  /* 0x0000000104047899 */ /* 0x000fe200080006ff */
[----:B------:R-:W-:Y:S01]  /*0d20*/  ELECT P1, URZ, PT ;  /* 0x0000000000ff782f */ /* 0x000fe20003820000 */
[----:B-1----:R-:W-:Y:S01]  /*0d30*/  ULEA UR6, UR6, UR7, 0x18 ;  /* 0x0000000706067291 */ /* 0x002fe2000f8ec0ff */
[----:B------:R-:W1:Y:S11]  /*0d40*/  FENCE.VIEW.ASYNC.S ;  /* 0x00000000000073c6 */ /* 0x000e760000000000 */
[----:B-1----:R2:W1:Y:S01]  /*0d50*/  SYNCS.EXCH.64 URZ, [UR6+0x16050], UR8 ;  /* 0x0160500806ff75b2 */ /* 0x0024620008000100 */
[----:B------:R2:W1:Y:S02]  /*0d60*/  SYNCS.EXCH.64 URZ, [UR6+0x16058], UR4 ;  /* 0x0160580406ff75b2 */ /* 0x0004640008000100 */
[----:B--2---:R-:W-:Y:S01]  /*0d70*/  NOP ;  /* 0x0000000000007918 */ /* 0x004fe20000000000 */
.L_x_15:
[----:B------:R-:W2:Y:S01]  /*0d80*/  SHFL.IDX PT, R2, R3, RZ, 0x1f ;  /* 0x00001fff03027589 */ /* 0x000ea200000e0000 */
[----:B------:R-:W-:Y:S01]  /*0d90*/  UP2UR UR4, UPR, URZ, 0x1 ;  /* 0x00000001ff047883 */ /* 0x000fe20008000000 */
[----:B------:R-:W-:Y:S01]  /*0da0*/  ISETP.NE.AND P2, PT, R0, 0x2, PT ;  /* 0x000000020000780c */ /* 0x000fe20003f45270 */
[----:B------:R-:W-:Y:S01]  /*0db0*/  UISETP.NE.AND UP0, UPT, UR58, URZ, UPT ;  /* 0x000000ff3a00728c */ /* 0x000fe2000bf05270 */
[----:B------:R-:W-:Y:S01]  /*0dc0*/  NOP ;  /* 0x0000000000007918 */ /* 0x000fe20000000000 */
[----:B-1----:R-:W-:Y:S02]  /*0dd0*/  USEL UR6, URZ, 0x2, !UP4 ;  /* 0x00000002ff067887 */ /* 0x002fe4000e000000 */
[----:B------:R-:W-:Y:S02]  /*0de0*/  USEL UR5, URZ, 0x2, !UP0 ;  /* 0x00000002ff057887 */ /* 0x000fe4000c000000 */
[----:B------:R-:W-:Y:S02]  /*0df0*/  UISETP.NE.AND UP0, UPT, UR4, URZ, UPT ;  /* 0x000000ff0400728c */ /* 0x000fe4000bf05270 */
[----:B------:R-:W-:-:S02]  /*0e00*/  USEL UR5, UR5, 0x1, !UP5 ;  /* 0x0000000105057887 */ /* 0x000fc4000e800000 */
[----:B------:R-:W-:Y:S01]  /*0e10*/  USEL UR6, UR6, 0x1, !UP5 ;  /* 0x0000000106067887 */ /* 0x000fe2000e800000 */
[----:B--2---:R-:W-:-:S13]  /*0e20*/  ISETP.NE.AND P1, PT, R2, RZ, PT ;  /* 0x000000ff0200720c */ /* 0x004fda0003f25270 */
[----:B------:R-:W-:Y:S05]  /*0e30*/  @P1 BRA `(.L_x_16) ;  /* 0x0000000000401947 */ /* 0x000fea0003800000 */
[----:B------:R-:W1:Y:S01]  /*0e40*/  S2UR UR8, SR_CgaCtaId ;  /* 0x00000000000879c3 */ /* 0x000e620000008800 */
        /* <DEDUP_REMOVED lines=12> */
[----:B-1----:R1:W2:Y:S01]  /*0f10*/  SYNCS.EXCH.64 URZ, [UR8+0x16060], UR10 ;  /* 0x0160600a08ff75b2 */ /* 0x0022a20008000100 */
[----:B------:R1:W1:Y:S01]  /*0f20*/  SYNCS.EXCH.64 URZ, [UR8+0x16068], UR12 ;  /* 0x0160680c08ff75b2 */ /* 0x0002620008000100 */
[----:B------:R-:W-:Y:S01]  /*0f30*/  NOP ;  /* 0x0000000000007918 */ /* 0x000fe20000000000 */
.L_x_16:
[----:B------:R-:W-:Y:S01]  /*0f40*/  NOP ;  /* 0x0000000000007918 */ /* 0x000fe20000000000 */
[----:B------:R-:W-:Y:S05]  /*0f50*/  @!P2 BRA `(.L_x_17) ;  /* 0x000000000024a947 */ /* 0x000fea0003800000 */
[----:B------:R-:W-:Y:S01]  /*0f60*/  ISETP.NE.AND P1, PT, R0, RZ, PT ;  /* 0x000000ff0000720c */ /* 0x000fe20003f25270 */
[----:B------:R-:W-:Y:S02]  /*0f70*/  UP2UR UR4, UPR, URZ, 0x1 ;  /* 0x00000001ff047883 */ /* 0x000fe40008000000 */
[----:B------:R-:W-:Y:S01]  /*0f80*/  UPLOP3.LUT UP0, UPT, UPT, UPT, UPT, 0x80, 0x8 ;  /* 0x000000000008789c */ /* 0x000fe20003f0f070 */
[----:B------:R-:W-:-:S03]  /*0f90*/  UMOV UR7, URZ ;  /* 0x000000ff00077c82 */ /* 0x000fc60008000000 */
[----:B------:R-:W-:Y:S02]  /*0fa0*/  UP2UR UR40, UPR, URZ, 0x1 ;  /* 0x00000001ff287883 */ /* 0x000fe40008000000 */
[----:B------:R-:W-:-:S04]  /*0fb0*/  UISETP.NE.AND UP0, UPT, UR4, URZ, UPT ;  /* 0x000000ff0400728c */ /* 0x000fc8000bf05270 */
[----:B------:R-:W-:Y:S07]  /*0fc0*/  @P1 BRA `(.L_x_18) ;  /* 0x00000000001c1947 */ /* 0x000fee0003800000 */
[----:B------:R-:W-:Y:S01]  /*0fd0*/  UMOV UR7, 0x1 ;  /* 0x0000000100077882 */ /* 0x000fe20000000000 */
[----:B------:R-:W-:Y:S05]  /*0fe0*/  BRA `(.L_x_18) ;  /* 0x0000000000147947 */ /* 0x000fea0003800000 */
.L_x_17:
[----:B------:R-:W-:Y:S02]  /*0ff0*/  UP2UR UR4, UPR, URZ, 0x1 ;  /* 0x00000001ff047883 */ /* 0x000fe40008000000 */
[----:B------:R-:W-:Y:S01]  /*1000*/  UPLOP3.LUT UP0, UPT, UPT, UPT, UPT, 0x40, 0x4 ;  /* 0x000000000004789c */ /* 0x000fe20003f0e870 */
[----:B------:R-:W-:-:S03]  /*1010*/  UMOV UR7, 0x2 ;  /* 0x0000000200077882 */ /* 0x000fc60000000000 */
[----:B------:R-:W-:Y:S02]  /*1020*/  UP2UR UR40, UPR, URZ, 0x1 ;  /* 0x00000001ff287883 */ /* 0x000fe40008000000 */
[----:B------:R-:W-:Y:S02]  /*1030*/  UISETP.NE.AND UP0, UPT, UR4, URZ, UPT ;  /* 0x000000ff0400728c */ /* 0x000fe4000bf05270 */
.L_x_18:
[----:B------:R-:W3:Y:S02]  /*1040*/  SHFL.IDX PT, R2, R3, RZ, 0x1f ;  /* 0x00001fff03027589 */ /* 0x000ee400000e0000 */
[----:B---3--:R-:W-:-:S13]  /*1050*/  ISETP.NE.AND P1, PT, R2, RZ, PT ;  /* 0x000000ff0200720c */ /* 0x008fda0003f25270 */
[----:B------:R-:W-:Y:S05]  /*1060*/  @P1 BRA `(.L_x_19) ;  /* 0x0000000000301947 */ /* 0x000fea0003800000 */
[----:B-1----:R-:W1:Y:S01]  /*1070*/  S2UR UR8, SR_CgaCtaId ;  /* 0x00000000000879c3 */ /* 0x002e620000008800 */
[----:B------:R-:W-:Y:S01]  /*1080*/  UMOV UR9, 0x400 ;  /* 0x0000040000097882 */ /* 0x000fe20000000000 */
[----:B------:R-:W-:Y:S01]  /*1090*/  UMOV UR4, 0x80 ;  /* 0x0000008000047882 */ /* 0x000fe20000000000 */
[----:B------:R-:W-:Y:S01]  /*10a0*/  ELECT P1, URZ, PT ;  /* 0x0000000000ff782f */ /* 0x000fe20003820000 */
[----:B------:R-:W-:-:S04]  /*10b0*/  UIADD3 UR10, UPT, UPT, -UR4, 0x100000, URZ ;  /* 0x00100000040a7890 */ /* 0x000fc8000fffe1ff */
[----:B------:R-:W-:Y:S02]  /*10c0*/  USHF.L.U32 UR11, UR10, 0xb, URZ ;  /* 0x0000000b0a0b7899 */ /* 0x000fe400080006ff */
[----:B------:R-:W-:Y:S02]  /*10d0*/  USHF.L.U32 UR10, UR10, 0x1, URZ ;  /* 0x000000010a0a7899 */ /* 0x000fe400080006ff */
[----:B-1----:R-:W-:Y:S01]  /*10e0*/  ULEA UR8, UR8, UR9, 0x18 ;  /* 0x0000000908087291 */ /* 0x002fe2000f8ec0ff */
[----:B------:R-:W1:Y:S11]  /*10f0*/  FENCE.VIEW.ASYNC.S ;  /* 0x00000000000073c6 */ /* 0x000e760000000000 */
[----:B-1----:R3:W1:Y:S01]  /*1100*/  SYNCS.EXCH.64 URZ, [UR8+0x16070], UR10 ;  /* 0x0160700a08ff75b2 */ /* 0x0026620008000100 */
[----:B------:R3:W1:Y:S02]  /*1110*/  SYNCS.EXCH.64 URZ, [UR8+0x16078], UR10 ;  /* 0x0160780a08ff75b2 */ /* 0x0006640008000100 */
[----:B---3--:R-:W-:Y:S01]  /*1120*/  NOP ;  /* 0x0000000000007918 */ /* 0x008fe20000000000 */
.L_x_19:
[----:B------:R-:W-:Y:S01]  /*1130*/  NOP ;  /* 0x0000000000007918 */ /* 0x000fe20000000000 */
[----:B------:R-:W-:Y:S05]  /*1140*/  @!P2 BRA `(.L_x_20) ;  /* 0x000000000024a947 */ /* 0x000fea0003800000 */
[----:B------:R-:W-:Y:S01]  /*1150*/  ISETP.NE.AND P1, PT, R0, 0x1, PT ;  /* 0x000000010000780c */ /* 0x000fe20003f25270 */
[----:B-1----:R-:W-:Y:S02]  /*1160*/  UP2UR UR8, UPR, URZ, 0x1 ;  /* 0x00000001ff087883 */ /* 0x002fe40008000000 */
[----:B------:R-:W-:Y:S01]  /*1170*/  UPLOP3.LUT UP0, UPT, UPT, UPT, UPT, 0x80, 0x8 ;  /* 0x000000000008789c */ /* 0x000fe20003f0f070 */
[----:B------:R-:W-:-:S03]  /*1180*/  UMOV UR4, URZ ;  /* 0x000000ff00047c82 */ /* 0x000fc60008000000 */
[----:B------:R-:W-:Y:S02]  /*1190*/  UP2UR UR39, UPR, URZ, 0x1 ;  /* 0x00000001ff277883 */ /* 0x000fe40008000000 */
[----:B------:R-:W-:-:S04]  /*11a0*/  UISETP.NE.AND UP0, UPT, UR8, URZ, UPT ;  /* 0x000000ff0800728c */ /* 0x000fc8000bf05270 */
[----:B------:R-:W-:Y:S07]  /*11b0*/  @P1 BRA `(.L_x_21) ;  /* 0x00000000001c1947 */ /* 0x000fee0003800000 */
[----:B------:R-:W-:Y:S01]  /*11c0*/  UMOV UR4, 0x1 ;  /* 0x0000000100047882 */ /* 0x000fe20000000000 */
[----:B------:R-:W-:Y:S05]  /*11d0*/  BRA `(.L_x_21) ;  /* 0x0000000000147947 */ /* 0x000fea0003800000 */
.L_x_20:
[----:B-1----:R-:W-:Y:S02]  /*11e0*/  UP2UR UR8, UPR, URZ, 0x1 ;  /* 0x00000001ff087883 */ /* 0x002fe40008000000 */
[----:B------:R-:W-:Y:S01]  /*11f0*/  UPLOP3.LUT UP0, UPT, UPT, UPT, UPT, 0x40, 0x4 ;  /* 0x000000000004789c */ /* 0x000fe20003f0e870 */
[----:B------:R-:W-:-:S03]  /*1200*/  UMOV UR4, 0x2 ;  /* 0x0000000200047882 */ /* 0x000fc60000000000 */
[----:B------:R-:W-:Y:S02]  /*1210*/  UP2UR UR39, UPR, URZ, 0x1 ;  /* 0x00000001ff277883 */ /* 0x000fe40008000000 */
[----:B------:R-:W-:-:S11]  /*1220*/  UISETP.NE.AND UP0, UPT, UR8, URZ, UPT ;  /* 0x000000ff0800728c */ /* 0x000fd6000bf05270 */
.L_x_21:
[----:B------:R-:W1:Y:S01]  /*1230*/  SHFL.IDX PT, R2, R3, RZ, 0x1f ;  /* 0x00001fff03027589 */ /* 0x000e6200000e0000 */
[----:B------:R-:W-:Y:S02]  /*1240*/  USEL UR8, URZ, 0x1, !UP4 ;  /* 0x00000001ff087887 */ /* 0x000fe4000e000000 */
[----:B------:R-:W-:Y:S01]  /*1250*/  USEL UR57, URZ, 0x1, UP4 ;  /* 0x00000001ff397887 */ /* 0x000fe2000a000000 */
[----:B-1----:R-:W-:-:S13]  /*1260*/  ISETP.NE.AND P1, PT, R2, RZ, PT ;  /* 0x000000ff0200720c */ /* 0x002fda0003f25270 */
[----:B------:R-:W-:Y:S05]  /*1270*/  @P1 BRA `(.L_x_22) ;  /* 0x0000000000301947 */ /* 0x000fea0003800000 */
[----:B------:R-:W1:Y:S01]  /*1280*/  S2UR UR10, SR_CgaCtaId ;  /* 0x00000000000a79c3 */ /* 0x000e620000008800 */
        /* <DEDUP_REMOVED lines=8> */
[----:B-1----:R1:W3:Y:S01]  /*1310*/  SYNCS.EXCH.64 URZ, [UR10+0x16080], UR12 ;  /* 0x0160800c0aff75b2 */ /* 0x0022e20008000100 */
[----:B------:R1:W1:Y:S01]  /*1320*/  SYNCS.EXCH.64 URZ, [UR10+0x16088], UR12 ;  /* 0x0160880c0aff75b2 */ /* 0x0002620008000100 */
[----:B------:R-:W-:Y:S01]  /*1330*/  NOP ;  /* 0x0000000000007918 */ /* 0x000fe20000000000 */
.L_x_22:
[----:B------:R-:W2:Y:S01]  /*1340*/  SHFL.IDX PT, R2, R3, RZ, 0x1f ;  /* 0x00001fff03027589 */ /* 0x000ea200000e0000 */
[----:B------:R-:W-:Y:S01]  /*1350*/  NOP ;  /* 0x0000000000007918 */ /* 0x000fe20000000000 */
[----:B--2---:R-:W-:-:S13]  /*1360*/  ISETP.NE.AND P1, PT, R2, RZ, PT ;  /* 0x000000ff0200720c */ /* 0x004fda0003f25270 */
[----:B------:R-:W-:Y:S05]  /*1370*/  @P1 BRA `(.L_x_23) ;  /* 0x0000000000481947 */ /* 0x000fea0003800000 */
[----:B------:R-:W2:Y:S01]  /*1380*/  S2UR UR11, SR_CgaCtaId ;  /* 0x00000000000b79c3 */ /* 0x000ea20000008800 */
[----:B-1----:R-:W-:Y:S01]  /*1390*/  UMOV UR12, 0x400 ;  /* 0x00000400000c7882 */ /* 0x002fe20000000000 */
[----:B------:R-:W-:Y:S01]  /*13a0*/  UMOV UR10, 0x1 ;  /* 0x00000001000a7882 */ /* 0x000fe20000000000 */
[----:B------:R-:W-:Y:S01]  /*13b0*/  UMOV UR9, 0x80 ;  /* 0x0000008000097882 */ /* 0x000fe20000000000 */
[----:B------:R-:W-:Y:S01]  /*13c0*/  ELECT P1, URZ, PT ;  /* 0x0000000000ff782f */ /* 0x000fe20003820000 */
[----:B------:R-:W-:-:S04]  /*13d0*/  UIADD3 UR14, UPT, UPT, -UR9, 0x100000, URZ ;  /* 0x00100000090e7890 */ /* 0x000fc8000fffe1ff */
[----:B------:R-:W-:Y:S02]  /*13e0*/  USHF.L.U32 UR15, UR14, 0xb, URZ ;  /* 0x0000000b0e0f7899 */ /* 0x000fe400080006ff */
[----:B------:R-:W-:Y:S02]  /*13f0*/  USHF.L.U32 UR14, UR14, 0x1, URZ ;  /* 0x000000010e0e7899 */ /* 0x000fe400080006ff */
[----:B--2---:R-:W-:Y:S02]  /*1400*/  ULEA UR11, UR11, UR12, 0x18 ;  /* 0x0000000c0b0b7291 */ /* 0x004fe4000f8ec0ff */
[----:B------:R-:W-:-:S04]  /*1410*/  UIADD3 UR12, UPT, UPT, -UR10, 0x100000, URZ ;  /* 0x001000000a0c7890 */ /* 0x000fc8000fffe1ff */
[----:B------:R-:W-:Y:S02]  /*1420*/  USHF.L.U32 UR13, UR12, 0xb, URZ ;  /* 0x0000000b0c0d7899 */ /* 0x000fe400080006ff */
[----:B------:R-:W-:Y:S01]  /*1430*/  USHF.L.U32 UR12, UR12, 0x1, URZ ;  /* 0x000000010c0c7899 */ /* 0x000fe200080006ff */
[----:B------:R-:W1:Y:S11]  /*1440*/  FENCE.VIEW.ASYNC.S ;  /* 0x00000000000073c6 */ /* 0x000e760000000000 */
[----:B-1----:R2:W1:Y:S01]  /*1450*/  SYNCS.EXCH.64 URZ, [UR11+0x16090], UR12 ;  /* 0x0160900c0bff75b2 */ /* 0x0024620008000100 */
[----:B------:R2:W1:Y:S01]  /*1460*/  SYNCS.EXCH.64 URZ, [UR11+0x160a0], UR14 ;  /* 0x0160a00e0bff75b2 */ /* 0x0004620008000100 */
[----:B------:R2:W1:Y:S01]  /*1470*/  SYNCS.EXCH.64 URZ, [UR11+0x16098], UR12 ;  /* 0x0160980c0bff75b2 */ /* 0x0004620008000100 */
[----:B------:R2:W1:Y:S02]  /*1480*/  SYNCS.EXCH.64 URZ, [UR11+0x160a8], UR14 ;  /* 0x0160a80e0bff75b2 */ /* 0x0004640008000100 */
[----:B--2---:R-:W-:Y:S01]  /*1490*/  NOP ;  /* 0x0000000000007918 */ /* 0x004fe20000000000 */
.L_x_23:
        /* <DEDUP_REMOVED lines=22> */
.L_x_24:
[----:B------:R-:W2:Y:S01]  /*1600*/  SHFL.IDX PT, R2, R3, RZ, 0x1f ;  /* 0x00001fff03027589 */ /* 0x000ea200000e0000 */
[----:B------:R-:W1:Y:S01]  /*1610*/  S2UR UR36, SR_CTAID.X ;  /* 0x00000000002479c3 */ /* 0x000e620000002500 */
[----:B------:R-:W-:Y:S01]  /*1620*/  NOP ;  /* 0x0000000000007918 */ /* 0x000fe20000000000 */
[----:B--2---:R-:W-:-:S13]  /*1630*/  ISETP.NE.AND P1, PT, R2, RZ, PT ;  /* 0x000000ff0200720c */ /* 0x004fda0003f25270 */
[----:B-1----:R-:W-:Y:S05]  /*1640*/  @P1 BRA `(.L_x_25) ;  /* 0x0000000000301947 */ /* 0x002fea0003800000 */
        /* <DEDUP_REMOVED lines=9> */
[----:B-1----:R1:W2:Y:S01]  /*16e0*/  SYNCS.EXCH.64 URZ, [UR10+0x160d0], UR12 ;  /* 0x0160d00c0aff75b2 */ /* 0x0022a20008000100 */
[----:B------:R1:W1:Y:S01]  /*16f0*/  SYNCS.EXCH.64 URZ, [UR10+0x160d8], UR12 ;  /* 0x0160d80c0aff75b2 */ /* 0x0002620008000100 */
[----:B------:R-:W-:Y:S01]  /*1700*/  NOP ;  /* 0x0000000000007918 */ /* 0x000fe20000000000 */
.L_x_25:
[----:B------:R-:W-:Y:S01]  /*1710*/  ISETP.GT.AND P1, PT, R0, 0x3, PT ;  /* 0x000000030000780c */ /* 0x000fe20003f24270 */
[----:B------:R-:W-:Y:S01]  /*1720*/  NOP ;  /* 0x0000000000007918 */ /* 0x000fe20000000000 */
[----:B-12345:R-:W-:Y:S11]  /*1730*/  BAR.SYNC.DEFER_BLOCKING 0x0 ;  /* 0x0000000000007b1d */ /* 0x03eff60000010000 */
[----:B------:R-:W-:Y:S05]  /*1740*/  @P1 BRA `(.L_x_26) ;  /* 0x0000011000481947 */ /* 0x000fea0003800000 */
[----:B------:R-:W-:-:S13]  /*1750*/  ISETP.GE.U32.AND P0, PT, R0, 0x2, PT ;  /* 0x000000020000780c */ /* 0x000fda0003f06070 */
[----:B------:R-:W-:Y:S05]  /*1760*/  @!P0 BRA `(.L_x_27) ;  /* 0x000000ac00548947 */ /* 0x000fea0003800000 */
[----:B------:R-:W-:Y:S05]  /*1770*/  @!P2 BRA `(.L_x_28) ;  /* 0x000000240084a947 */ /* 0x000fea0003800000 */
[----:B------:R-:W-:-:S08]  /*1780*/  NOP ;  /* 0x0000000000007918 */ /* 0x000fd00000000000 */
[----:B------:R-:W1:-:S00]  /*1790*/  USETMAXREG.DEALLOC.CTAPOOL 0x20 ;  /* 0x00000020000079c8 */ /* 0x000e4000080e0500 */
[----:B-1----:R-:W1:Y:S02]  /*17a0*/  LDC R0, c[0x0][0x900] ;  /* 0x00024000ff007b82 */ /* 0x002e640000000800 */
[----:B-1----:R-:W-:-:S13]  /*17b0*/  ISETP.LE.AND P0, PT, R0, UR36, PT ;  /* 0x0000002400007c0c */ /* 0x002fda000bf03270 */
[----:B------:R-:W-:Y:S05]  /*17c0*/  @P0 EXIT ;  /* 0x000000000000094d */ /* 0x000fea0003800000 */
[----:B------:R-:W1:Y:S01]  /*17d0*/  S2UR UR4, SR_CgaCtaId ;  /* 0x00000000000479c3 */ /* 0x000e620000008800 */
[----:B------:R-:W-:Y:S01]  /*17e0*/  UMOV UR7, 0x400 ;  /* 0x0000040000077882 */ /* 0x000fe20000000000 */
[----:B------:R-:W-:Y:S01]  /*17f0*/  HFMA2 R4, -RZ, RZ, 0, 0 ;  /* 0x00000000ff047431 */ /* 0x000fe200000001ff */
[----:B------:R-:W-:Y:S01]  /*1800*/  PRMT R3, RZ, 0x7610, R3 ;  /* 0x00007610ff037816 */ /* 0x000fe20000000003 */
[----:B------:R-:W-:Y:S02]  /*1810*/  ULOP3.LUT UR16, UR5, 0x1, URZ, 0xc0, !UPT ;  /* 0x0000000105107892 */ /* 0x000fe4000f8ec0ff */
[----:B------:R-:W-:Y:S01]  /*1820*/  ULOP3.LUT UR15, UR6, 0x1, URZ, 0xc0, !UPT ;  /* 0x00000001060f7892 */ /* 0x000fe2000f8ec0ff */
[----:B------:R-:W-:Y:S01]  /*1830*/  UMOV UR23, 0x1 ;  /* 0x0000000100177882 */ /* 0x000fe20000000000 */
[----:B------:R-:W-:Y:S01]  /*1840*/  UMOV UR22, 0x1 ;  /* 0x0000000100167882 */ /* 0x000fe20000000000 */
[----:B------:R-:W-:Y:S01]  /*1850*/  UMOV UR21, 0x1 ;  /* 0x0000000100157882 */ /* 0x000fe20000000000 */
[----:B------:R-:W-:Y:S01]  /*1860*/  UMOV UR14, URZ ;  /* 0x000000ff000e7c82 */ /* 0x000fe20008000000 */
[----:B-1----:R-:W-:-:S04]  /*1870*/  ULEA UR4, UR4, UR7, 0x18 ;  /* 0x0000000704047291 */ /* 0x002fc8000f8ec0ff */
[----:B------:R-:W-:-:S04]  /*1880*/  UIADD3 UR4, UPT, UPT, UR4, 0x8000, URZ ;  /* 0x0000800004047890 */ /* 0x000fc8000fffe0ff */
[----:B------:R-:W-:-:S03]  /*1890*/  USHF.R.U32.HI UR24, URZ, 0x4, UR4 ;  /* 0x00000004ff187899 */ /* 0x000fc60008011604 */
[----:B------:R-:W-:Y:S01]  /*18a0*/  UMOV UR4, URZ ;  /* 0x000000ff00047c82 */ /* 0x000fe20008000000 */
[----:B------:R-:W-:-:S04]  /*18b0*/  ULOP3.LUT UR24, UR24, 0x3fff, URZ, 0xc0, !UPT ;  /* 0x00003fff18187892 */ /* 0x000fc8000f8ec0ff */
[----:B------:R-:W-:-:S12]  /*18c0*/  ULOP3.LUT UR17, UR24, 0x10000, URZ, 0xfc, !UPT ;  /* 0x0001000018117892 */ /* 0x000fd8000f8efcff */
.L_x_89:
[----:B------:R-:W1:Y:S01]  /*18d0*/  LDCU.64 UR6, c[0x0][0x908] ;  /* 0x00012100ff0677ac */ /* 0x000e620008000a00 */
[----:B--2---:R-:W2:Y:S01]  /*18e0*/  LDCU UR5, c[0x0][0x904] ;  /* 0x00012080ff0577ac */ /* 0x004ea20008000800 */
[----:B-1----:R-:W-:Y:S01]  /*18f0*/  UIMAD.WIDE.U32 UR8, UR36, UR6, URZ ;  /* 0x00000006240872a5 */ /* 0x002fe2000f8e00ff */
[----:B------:R-:W1:Y:S01]  /*1900*/  LDCU UR6, c[0x0][0x380] ;  /* 0x00007000ff0677ac */ /* 0x000e620008000800 */
[----:B--2---:R-:W-:Y:S02]  /*1910*/  UISETP.NE.AND UP0, UPT, UR5, 0x1, UPT ;  /* 0x000000010500788c */ /* 0x004fe4000bf05270 */
[----:B------:R-:W-:-:S04]  /*1920*/  USHF.R.U32.HI UR7, URZ, UR7, UR9 ;  /* 0x00000007ff077299 */ /* 0x000fc80008011609 */
[----:B------:R-:W-:-:S04]  /*1930*/  USEL UR7, UR36, UR7, !UP0 ;  /* 0x0000000724077287 */ /* 0x000fc8000c000000 */
[----:B------:R-:W-:-:S04]  /*1940*/  UIADD3 UR7, UPT, UPT, -UR7, URZ, URZ ;  /* 0x000000ff07077290 */ /* 0x000fc8000fffe1ff */
[----:B------:R-:W-:-:S04]  /*1950*/  UIMAD UR7, UR5, UR7, UR36 ;  /* 0x00000007050772a4 */ /* 0x000fc8000f8e0224 */
[----:B------:R-:W-:-:S04]  /*1960*/  USHF.L.U32 UR7, UR7, 0x8, URZ ;  /* 0x0000000807077899 */ /* 0x000fc800080006ff */
[----:B-1----:R-:W-:-:S09]  /*1970*/  UISETP.GE.AND UP0, UPT, UR7, UR6, UPT ;  /* 0x000000060700728c */ /* 0x002fd2000bf06270 */
[----:B------:R-:W-:Y:S05]  /*1980*/  BRA.U UP0, `(.L_x_29) ;  /* 0x0000002100e87547 */ /* 0x000fea000b800000 */
[----:B------:R-:W-:-:S13]  /*1990*/  LOP3.LUT P0, RZ, R3, 0xff, RZ, 0xc0, !PT ;  /* 0x000000ff03ff7812 */ /* 0x000fda000780c0ff */
[----:B------:R-:W-:Y:S05]  /*19a0*/  @P0 BRA `(.L_x_30) ;  /* 0x0000000000940947 */ /* 0x000fea0003800000 */
[----:B------:R-:W1:Y:S01]  /*19b0*/  S2UR UR6, SR_CgaCtaId ;  /* 0x00000000000679c3 */ /* 0x000e620000008800 */
[----:B------:R-:W-:Y:S01]  /*19c0*/  UMOV UR8, 0x40 ;  /* 0x0000004000087882 */ /* 0x000fe20000000000 */
[----:B------:R-:W-:Y:S01]  /*19d0*/  NOP ;  /* 0x0000000000007918 */ /* 0x000fe20000000000 */
[----:B------:R-:W-:Y:S01]  /*19e0*/  UMOV UR5, 0x400 ;  /* 0x0000040000057882 */ /* 0x000fe20000000000 */
[----:B-1----:R-:W-:Y:S02]  /*19f0*/  ULEA UR8, UR6, UR8, 0x18 ;  /* 0x0000000806087291 */ /* 0x002fe4000f8ec0ff */
[----:B------:R-:W-:-:S07]  /*1a00*/  ULEA UR6, UR6, UR5, 0x18 ;  /* 0x0000000506067291 */ /* 0x000fce000f8ec0ff */
[----:B------:R-:W1:Y:S02]  /*1a10*/  LDS.U8 R0, [UR8+0x1c] ;  /* 0x00001c08ff007984 */ /* 0x000e640008000000 */
[----:B-1----:R-:W-:-:S13]  /*1a20*/  ISETP.NE.AND P0, PT, R0, RZ, PT ;  /* 0x000000ff0000720c */ /* 0x002fda0003f05270 */
[----:B------:R-:W-:Y:S05]  /*1a30*/  @P0 BRA `(.L_x_31) ;  /* 0x0000000000580947 */ /* 0x000fea0003800000 */
[----:B------:R-:W-:-:S13]  /*1a40*/  ELECT P0, URZ, PT ;  /* 0x0000000000ff782f */ /* 0x000fda0003800000 */
[----:B------:R-:W-:Y:S05]  /*1a50*/  @!P0 BRA `(.L_x_32) ;  /* 0x0000000000608947 */ /* 0x000fea0003800000 */
[----:B------:R-:W-:Y:S01]  /*1a60*/  UMOV UR5, 0x10 ;  /* 0x0000001000057882 */ /* 0x000fe20000000000 */
[----:B------:R-:W-:Y:S01]  /*1a70*/  HFMA2 R2, -RZ, RZ, 0, 5.9604644775390625e-08 ;  /* 0x00000001ff027431 */ /* 0x000fe200000001ff */
[----:B------:R-:W-:-:S03]  /*1a80*/  MOV R3, 0xffff ;  /* 0x0000ffff00037802 */ /* 0x000fc60000000f00 */
[----:B------:R-:W-:Y:S04]  /*1a90*/  DEPBAR.LE SB1, 0x36 ;  /* 0x00009d800000791a */ /* 0x000fe80000000000 */
[----:B------:R-:W1:Y:S02]  /*1aa0*/  UTCATOMSWS.FIND_AND_SET.ALIGN UP0, UR5, UR5 ;  /* 0x00000005000575e3 */ /* 0x000e640008000800 */
[----:B-1----:R-:W-:Y:S01]  /*1ab0*/  MOV R0, UR5 ;  /* 0x0000000500007c02 */ /* 0x002fe20008000f00 */
[----:B------:R-:W-:Y:S06]  /*1ac0*/  BRA.U UP0, `(.L_x_33) ;  /* 0x0000000100187547 */ /* 0x000fec000b800000 */
.L_x_34:
[----:B------:R-:W-:Y:S05]  /*1ad0*/  NANOSLEEP 0x64 ;  /* 0x000000640000795d */ /* 0x000fea0003800000 */
[----:B------:R-:W-:-:S05]  /*1ae0*/  UMOV UR5, 0x10 ;  /* 0x0000001000057882 */ /* 0x000fca0000000000 */
[----:B------:R-:W-:Y:S04]  /*1af0*/  DEPBAR.LE SB1, 0x36 ;  /* 0x00009d800000791a */ /* 0x000fe80000000000 */
[----:B------:R-:W1:Y:S02]  /*1b00*/  UTCATOMSWS.FIND_AND_SET.ALIGN UP0, UR5, UR5 ;  /* 0x00000005000575e3 */ /* 0x000e640008000800 */
[----:B-1----:R-:W-:Y:S01]  /*1b10*/  MOV R0, UR5 ;  /* 0x0000000500007c02 */ /* 0x002fe20008000f00 */
[----:B------:R-:W-:Y:S05]  /*1b20*/  BRA.U !UP0, `(.L_x_34) ;  /* 0xfffffffd08e87547 */ /* 0x000fea000b83ffff */
.L_x_33:
[-C--:B------:R-:W-:Y:S02]  /*1b30*/  SHF.L.U32 R3, R3, R0.reuse, RZ ;  /* 0x0000000003037219 */ /* 0x080fe400000006ff */
[----:B------:R-:W-:Y:S01]  /*1b40*/  SHF.L.U32 R2, R2, R0, RZ ;  /* 0x0000000002027219 */ /* 0x000fe200000006ff */
[----:B------:R-:W-:Y:S02]  /*1b50*/  IMAD.SHL.U32 R0, R0, 0x20, RZ ;  /* 0x0000002000007824 */ /* 0x000fe400078e00ff */
[----:B------:R1:W-:Y:S04]  /*1b60*/  ATOMS.OR RZ, [UR8+0x14], R3 ;  /* 0x00001403ffff798c */ /* 0x0003e8000b000008 */
[----:B------:R1:W-:Y:S04]  /*1b70*/  ATOMS.OR RZ, [UR8+0x18], R2 ;  /* 0x00001802ffff798c */ /* 0x0003e8000b000008 */
[----:B------:R1:W-:Y:S01]  /*1b80*/  STS [UR6+0x160e0], R0 ;  /* 0x0160e000ff007988 */ /* 0x0003e20008000806 */
[----:B------:R-:W-:Y:S05]  /*1b90*/  BRA `(.L_x_32) ;  /* 0x0000000000107947 */ /* 0x000fea0003800000 */
.L_x_31:
[----:B------:R-:W-:Y:S02]  /*1ba0*/  MOV R0, 0xffffffff ;  /* 0xffffffff00007802 */ /* 0x000fe40000000f00 */
[----:B------:R-:W-:-:S03]  /*1bb0*/  MOV R2, 0x1be0 ;  /* 0x00001be000027802 */ /* 0x000fc60000000f00 */
[----:B------:R1:W-:Y:S04]  /*1bc0*/  STS [UR6+0x160e0], R0 ;  /* 0x0160e000ff007988 */ /* 0x0003e80008000806 */
[----:B-1----:R-:W-:Y:S05]  /*1bd0*/  CALL.REL.NOINC `($__internal_1_$__cuda_sm10x_tcgen05_guardrail_trap_phase_invalid_during_alloc) ;  /* 0x0000015400fc7944 */ /* 0x002fea0003c00000 */
.L_x_32:
[----:B------:R-:W-:Y:S05]  /*1be0*/  WARPSYNC.ALL ;  /* 0x0000000000007948 */ /* 0x000fea0003800000 */
[----:B------:R-:W-:Y:S01]  /*1bf0*/  NOP ;  /* 0x0000000000007918 */ /* 0x000fe20000000000 */
.L_x_30:
[----:B------:R-:W2:Y:S01]  /*1c00*/  LDCU UR8, c[0x0][0x384] ;  /* 0x00007080ff0877ac */ /* 0x000ea20008000800 */
[----:B-1----:R-:W-:Y:S01]  /*1c10*/  HFMA2 R3, -RZ, RZ, 0, 5.9604644775390625e-08 ;  /* 0x00000001ff037431 */ /* 0x002fe200000001ff */
[----:B--2---:R-:W-:-:S09]  /*1c20*/  UISETP.NE.AND UP0, UPT, UR8, URZ, UPT ;  /* 0x000000ff0800728c */ /* 0x004fd2000bf05270 */
[----:B------:R-:W-:Y:S05]  /*1c30*/  BRA.U !UP0, `(.L_x_29) ;  /* 0x00000021083c7547 */ /* 0x000fea000b800000 */
[----:B------:R-:W-:Y:S01]  /*1c40*/  UIADD3 UR7, UPT, UPT, UR7, 0x100, URZ ;  /* 0x0000010007077890 */ /* 0x000fe2000fffe0ff */
[----:B------:R-:W-:Y:S01]  /*1c50*/  BSSY.RECONVERGENT B0, `(.L_x_35) ;  /* 0x000000d000007945 */ /* 0x000fe20003800200 */
[----:B------:R-:W-:Y:S02]  /*1c60*/  UIADD3 UR8, UPT, UPT, UR8, 0x3f, URZ ;  /* 0x0000003f08087890 */ /* 0x000fe4000fffe0ff */
[----:B------:R-:W-:Y:S02]  /*1c70*/  USHF.R.S32.HI UR5, URZ, 0x1f, UR7 ;  /* 0x0000001fff057899 */ /* 0x000fe40008011407 */
[----:B------:R-:W-:Y:S02]  /*1c80*/  USHF.R.S32.HI UR6, URZ, 0x1f, UR8 ;  /* 0x0000001fff067899 */ /* 0x000fe40008011408 */
[----:B------:R-:W-:Y:S02]  /*1c90*/  ULEA.HI UR5, UR5, UR7, URZ, 0x6 ;  /* 0x0000000705057291 */ /* 0x000fe4000f8f30ff */
[----:B------:R-:W-:-:S02]  /*1ca0*/  ULEA.HI UR6, UR6, UR8, URZ, 0x6 ;  /* 0x0000000806067291 */ /* 0x000fc4000f8f30ff */
[----:B------:R-:W-:Y:S02]  /*1cb0*/  UIADD3 UR5, UPT, UPT, UR5, 0x3f, URZ ;  /* 0x0000003f05057890 */ /* 0x000fe4000fffe0ff */
[----:B------:R-:W-:Y:S02]  /*1cc0*/  USHF.R.S32.HI UR6, URZ, 0x6, UR6 ;  /* 0x00000006ff067899 */ /* 0x000fe40008011406 */
[----:B------:R-:W-:-:S04]  /*1cd0*/  USHF.R.S32.HI UR5, URZ, 0x6, UR5 ;  /* 0x00000006ff057899 */ /* 0x000fc80008011405 */
[----:B------:R-:W-:-:S04]  /*1ce0*/  UISETP.LT.AND UP0, UPT, UR6, UR5, UPT ;  /* 0x000000050600728c */ /* 0x000fc8000bf01270 */
[----:B------:R-:W-:Y:S01]  /*1cf0*/  USEL UR20, UR6, UR5, UP0 ;  /* 0x0000000506147287 */ /* 0x000fe20008000000 */
[----:B------:R-:W-:Y:S11]  /*1d00*/  @!P4 BRA `(.L_x_36) ;  /* 0x000000000004c947 */ /* 0x000ff60003800000 */
[----:B------:R-:W-:Y:S05]  /*1d10*/  BPT.TRAP 0x1 ;  /* 0x000000040000795c */ /* 0x000fea0000300000 */
.L_x_36:
[----:B------:R-:W-:Y:S05]  /*1d20*/  BSYNC.RECONVERGENT B0 ;  /* 0x0000000000007941 */ /* 0x000fea0003800200 */
.L_x_35:
[----:B------:R-:W1:Y:S01]  /*1d30*/  S2UR UR13, SR_CgaCtaId ;  /* 0x00000000000d79c3 */ /* 0x000e620000008800 */
[----:B------:R-:W-:Y:S01]  /*1d40*/  UMOV UR5, 0x400 ;  /* 0x0000040000057882 */ /* 0x000fe20000000000 */
[----:B------:R-:W-:Y:S01]  /*1d50*/  SHF.L.U32 R0, R4, 0x1f, RZ ;  /* 0x0000001f04007819 */ /* 0x000fe200000006ff */
[----:B-1----:R-:W-:-:S09]  /*1d60*/  ULEA UR13, UR13, UR5, 0x18 ;  /* 0x000000050d0d7291 */ /* 0x002fd2000f8ec0ff */
[----:B------:R-:W1:Y:S02]  /*1d70*/  SYNCS.PHASECHK.TRANS64.TRYWAIT P0, [UR13+0x16000], R0 ;  /* 0x01600000ff0075a7 */ /* 0x000e64000800110d */
[----:B-1----:R-:W-:Y:S05]  /*1d80*/  @!P0 BRA `(.L_x_37) ;  /* 0x0000014000148947 */ /* 0x002fea0003800000 */
.L_x_391:
[----:B------:R-:W-:Y:S05]  /*1d90*/  BRA.U !UP1, `(.L_x_38) ;  /* 0x0000000109047547 */ /* 0x000fea000b800000 */
[----:B------:R-:W-:Y:S05]  /*1da0*/  BPT.TRAP 0x1 ;  /* 0x000000040000795c */ /* 0x000fea0000300000 */
.L_x_38:
[----:B------:R-:W-:Y:S01]  /*1db0*/  ULEA UR5, UR4, UR13, 0x3 ;  /* 0x0000000d04057291 */ /* 0x000fe2000f8e18ff */
[----:B-1----:R-:W-:Y:S01]  /*1dc0*/  MOV R2, UR14 ;  /* 0x0000000e00027c02 */ /* 0x002fe20008000f00 */
[----:B------:R-:W-:-:S03]  /*1dd0*/  UISETP.NE.AND UP4, UPT, UR16, URZ, UPT ;  /* 0x000000ff1000728c */ /* 0x000fc6000bf85270 */
[----:B------:R-:W-:-:S04]  /*1de0*/  SHF.L.U32 R2, R2, 0x1f, RZ ;  /* 0x0000001f02027819 */ /* 0x000fc800000006ff */
[----:B------:R-:W1:Y:S02]  /*1df0*/  SYNCS.PHASECHK.TRANS64.TRYWAIT P0, [UR5+0x16020], R2 ;  /* 0x01602002ff0075a7 */ /* 0x000e640008001105 */
[----:B-1----:R-:W-:Y:S05]  /*1e00*/  @!P0 BRA `(.L_x_39) ;  /* 0x00000140000c8947 */ /* 0x002fea0003800000 */
.L_x_393:
[----:B------:R-:W-:-:S04]  /*1e10*/  UIADD3 UR19, UPT, UPT, UR4, 0x1, URZ ;  /* 0x0000000104137890 */ /* 0x000fc8000fffe0ff */
[----:B------:R-:W-:-:S04]  /*1e20*/  UISETP.NE.AND UP0, UPT, UR19, 0x3, UPT ;  /* 0x000000031300788c */ /* 0x000fc8000bf05270 */
[----:B------:R-:W-:Y:S02]  /*1e30*/  USEL UR6, URZ, 0x1, UP0 ;  /* 0x00000001ff067887 */ /* 0x000fe40008000000 */
[----:B------:R-:W-:Y:S02]  /*1e40*/  USEL UR19, UR19, URZ, UP0 ;  /* 0x000000ff13137287 */ /* 0x000fe40008000000 */
[----:B------:R-:W-:Y:S01]  /*1e50*/  ULOP3.LUT UR14, UR14, UR6, URZ, 0x3c, !UPT ;  /* 0x000000060e0e7292 */ /* 0x000fe2000f8e3cff */
[----:B------:R-:W-:Y:S11]  /*1e60*/  BRA.U UP4, `(.L_x_40) ;  /* 0x0000000104047547 */ /* 0x000ff6000b800000 */
[----:B------:R-:W-:Y:S05]  /*1e70*/  BPT.TRAP 0x1 ;  /* 0x000000040000795c */ /* 0x000fea0000300000 */
.L_x_40:
[----:B-1----:R-:W-:Y:S01]  /*1e80*/  IMAD.U32 R2, RZ, RZ, UR21 ;  /* 0x00000015ff027e24 */ /* 0x002fe2000f8e00ff */
[----:B------:R-:W-:Y:S01]  /*1e90*/  USHF.R.U32.HI UR8, URZ, 0x4, UR13 ;  /* 0x00000004ff087899 */ /* 0x000fe2000801160d */
[----:B------:R-:W-:-:S03]  /*1ea0*/  CS2R R6, SRZ ;  /* 0x0000000000067805 */ /* 0x000fc6000001ff00 */
[----:B------:R-:W-:Y:S01]  /*1eb0*/  SHF.L.U32 R2, R2, 0x1f, RZ ;  /* 0x0000001f02027819 */ /* 0x000fe200000006ff */
[----:B------:R-:W-:-:S03]  /*1ec0*/  ULOP3.LUT UR8, UR8, 0x3fff, URZ, 0xc0, !UPT ;  /* 0x00003fff08087892 */ /* 0x000fc6000f8ec0ff */
[----:B------:R-:W1:Y:S01]  /*1ed0*/  SYNCS.PHASECHK.TRANS64.TRYWAIT P0, [UR13+0x16058], R2 ;  /* 0x01605802ff0075a7 */ /* 0x000e62000800110d */
[----:B------:R-:W-:Y:S01]  /*1ee0*/  ULOP3.LUT UR8, UR8, 0x10000, URZ, 0xfc, !UPT ;  /* 0x0001000008087892 */ /* 0x000fe2000f8efcff */
[----:B-1----:R-:W-:Y:S11]  /*1ef0*/  @!P0 BRA `(.L_x_41) ;  /* 0x0000013c00e88947 */ /* 0x002ff60003800000 */
.L_x_395:
[----:B-1----:R-:W-:Y:S01]  /*1f00*/  IMAD.MOV.U32 R5, RZ, RZ, RZ ;  /* 0x000000ffff057224 */ /* 0x002fe200078e00ff */
[----:B------:R-:W-:Y:S01]  /*1f10*/  R2UR UR7, R7 ;  /* 0x00000000070772ca */ /* 0x000fe200000e0000 */
[----:B------:R-:W-:Y:S01]  /*1f20*/  IMAD.MOV.U32 R2, RZ, RZ, RZ ;  /* 0x000000ffff027224 */ /* 0x000fe200078e00ff */
[----:B------:R-:W-:Y:S01]  /*1f30*/  R2UR UR6, R6 ;  /* 0x00000000060672ca */ /* 0x000fe200000e0000 */
[----:B------:R-:W-:Y:S01]  /*1f40*/  ULEA UR38, UR4, UR17, 0x9 ;  /* 0x0000001104267291 */ /* 0x000fe2000f8e48ff */
[----:B------:R-:W-:Y:S01]  /*1f50*/  R2UR UR9, R5 ;  /* 0x00000000050972ca */ /* 0x000fe200000e0000 */
[----:B------:R-:W-:Y:S01]  /*1f60*/  UIADD3 UR46, UPT, UPT, UR8, 0x2, URZ ;  /* 0x00000002082e7890 */ /* 0x000fe2000fffe0ff */
[----:B------:R-:W-:Y:S01]  /*1f70*/  R2UR UR4, R2 ;  /* 0x00000000020472ca */ /* 0x000fe200000e0000 */
[----:B------:R-:W-:Y:S02]  /*1f80*/  UIADD3 UR32, UPT, UPT, UR38, 0x2, URZ ;  /* 0x0000000226207890 */ /* 0x000fe4000fffe0ff */
[----:B------:R-:W-:-:S02]  /*1f90*/  UIADD3 UR44, UPT, UPT, UR8, 0x4, URZ ;  /* 0x00000004082c7890 */ /* 0x000fc4000fffe0ff */
[----:B------:R-:W-:Y:S02]  /*1fa0*/  UIADD3 UR28, UPT, UPT, UR38, 0x4, URZ ;  /* 0x00000004261c7890 */ /* 0x000fe4000fffe0ff */
[----:B------:R-:W-:Y:S02]  /*1fb0*/  UIADD3 UR42, UPT, UPT, UR8, 0x6, URZ ;  /* 0x00000006082a7890 */ /* 0x000fe4000fffe0ff */
[----:B------:R-:W-:Y:S01]  /*1fc0*/  UIADD3 UR48, UPT, UPT, UR38, 0x6, URZ ;  /* 0x0000000626307890 */ /* 0x000fe2000fffe0ff */
[----:B------:R-:W-:Y:S01]  /*1fd0*/  UMOV UR34, 0x0 ;  /* 0x0000000000227882 */ /* 0x000fe20000000000 */
[----:B------:R-:W-:Y:S01]  /*1fe0*/  UMOV UR35, 0x8100010 ;  /* 0x0810001000237882 */ /* 0x000fe20000000000 */
[----:B------:R-:W-:Y:S01]  /*1ff0*/  UMOV UR40, UR8 ;  /* 0x0000000800287c82 */ /* 0x000fe20008000000 */
[----:B------:R-:W-:Y:S01]  /*2000*/  UMOV UR41, 0x40004040 ;  /* 0x4000404000297882 */ /* 0x000fe20000000000 */
        /* <DEDUP_REMOVED lines=9> */
[----:B------:R1:W-:Y:S01]  /*20a0*/  UTCHMMA gdesc[UR40], gdesc[UR38], tmem[UR7], tmem[UR34], idesc[UR35], !UPT ;  /* 0x00ff2226280075ea */ /* 0x0003e2000f800007 */
[----:B------:R-:W-:Y:S01]  /*20b0*/  UMOV UR10, 0x0 ;  /* 0x00000000000a7882 */ /* 0x000fe20000000000 */
[----:B------:R-:W-:Y:S01]  /*20c0*/  UMOV UR11, 0x8100010 ;  /* 0x08100010000b7882 */ /* 0x000fe20000000000 */
[----:B------:R-:W-:Y:S01]  /*20d0*/  UMOV UR43, 0x40004040 ;  /* 0x40004040002b7882 */ /* 0x000fe20000000000 */
[----:B------:R-:W-:Y:S01]  /*20e0*/  UMOV UR49, 0x40004040 ;  /* 0x4000404000317882 */ /* 0x000fe20000000000 */
[----:B------:R1:W-:Y:S01]  /*20f0*/  UTCHMMA gdesc[UR46], gdesc[UR32], tmem[UR6], tmem[UR30], idesc[UR31], UPT ;  /* 0x00ff1e202e0075ea */ /* 0x0003e2000b800006 */
[----:B------:R1:W-:Y:S01]  /*2100*/  UTCHMMA gdesc[UR44], gdesc[UR28], tmem[UR9], tmem[UR26], idesc[UR27], UPT ;  /* 0x00ff1a1c2c0075ea */ /* 0x0003e2000b800009 */
[----:B------:R1:W-:Y:S01]  /*2110*/  UTCHMMA gdesc[UR42], gdesc[UR48], tmem[UR4], tmem[UR10], idesc[UR11], UPT ;  /* 0x00ff0a302a0075ea */ /* 0x0003e2000b800004 */
[----:B------:R-:W-:Y:S05]  /*2120*/  BRA.U UP4, `(.L_x_42) ;  /* 0x0000000104047547 */ /* 0x000fea000b800000 */
[----:B-1----:R-:W-:Y:S05]  /*2130*/  BPT.TRAP 0x1 ;  /* 0x000000040000795c */ /* 0x002fea0000300000 */
.L_x_42:
[----:B-1----:R-:W-:Y:S01]  /*2140*/  UIADD3 UR4, UPT, UPT, UR13, 0x16050, URZ ;  /* 0x000160500d047890 */ /* 0x002fe2000fffe0ff */
[----:B------:R-:W-:Y:S01]  /*2150*/  BSSY.RECONVERGENT B0, `(.L_x_43) ;  /* 0x0000005000007945 */ /* 0x000fe20003800200 */
[----:B------:R-:W-:-:S07]  /*2160*/  ULOP3.LUT UR6, UR21, 0x1, URZ, 0x3c, !UPT ;  /* 0x0000000115067892 */ /* 0x000fce000f8e3cff */
[----:B------:R1:W-:Y:S01]  /*2170*/  UTCBAR [UR4], URZ ;  /* 0x000000ff040073e9 */ /* 0x0003e200080000ff */
[----:B------:R-:W-:Y:S05]  /*2180*/  @!P4 BRA `(.L_x_44) ;  /* 0x000000000004c947 */ /* 0x000fea0003800000 */
[----:B-1----:R-:W-:Y:S05]  /*2190*/  BPT.TRAP 0x1 ;  /* 0x000000040000795c */ /* 0x002fea0000300000 */
.L_x_44:
[----:B-1----:R-:W-:Y:S05]  /*21a0*/  BSYNC.RECONVERGENT B0 ;  /* 0x0000000000007941 */ /* 0x002fea0003800200 */
.L_x_43:
[----:B------:R-:W1:Y:S01]  /*21b0*/  SYNCS.PHASECHK.TRANS64.TRYWAIT P0, [UR13+0x16008], R0 ;  /* 0x01600800ff0075a7 */ /* 0x000e62000800110d */
[----:B------:R-:W-:Y:S01]  /*21c0*/  UISETP.NE.AND UP3, UPT, UR15, URZ, UPT ;  /* 0x000000ff0f00728c */ /* 0x000fe2000bf65270 */
[----:B-1----:R-:W-:Y:S10]  /*21d0*/  @!P0 BRA `(.L_x_45) ;  /* 0x0000013c00488947 */ /* 0x002ff40003800000 */
.L_x_397:
[----:B------:R-:W-:Y:S05]  /*21e0*/  BRA.U UP3, `(.L_x_46) ;  /* 0x0000000103047547 */ /* 0x000fea000b800000 */
[----:B------:R-:W-:Y:S05]  /*21f0*/  BPT.TRAP 0x1 ;  /* 0x000000040000795c */ /* 0x000fea0000300000 */
.L_x_46:
[----:B-1----:R-:W-:Y:S02]  /*2200*/  IMAD.U32 R0, RZ, RZ, UR22 ;  /* 0x00000016ff007e24 */ /* 0x002fe4000f8e00ff */
[----:B------:R-:W-:Y:S02]  /*2210*/  HFMA2 R6, -RZ, RZ, 0, 7.62939453125e-06 ;  /* 0x00000080ff067431 */ /* 0x000fe400000001ff */
[----:B------:R-:W-:Y:S01]  /*2220*/  IMAD.MOV.U32 R5, RZ, RZ, 0x80 ;  /* 0x00000080ff057424 */ /* 0x000fe200078e00ff */
[----:B------:R-:W-:-:S04]  /*2230*/  SHF.L.U32 R0, R0, 0x1f, RZ ;  /* 0x0000001f00007819 */ /* 0x000fc800000006ff */
[----:B------:R-:W1:Y:S02]  /*2240*/  SYNCS.PHASECHK.TRANS64.TRYWAIT P0, [UR13+0x16068], R0 ;  /* 0x01606800ff0075a7 */ /* 0x000e64000800110d */
[----:B-1----:R-:W-:Y:S05]  /*2250*/  @!P0 BRA `(.L_x_47) ;  /* 0x0000013c00408947 */ /* 0x002fea0003800000 */
.L_x_399:
[----:B-1----:R-:W-:Y:S01]  /*2260*/  IMAD.MOV.U32 R2, RZ, RZ, 0x80 ;  /* 0x00000080ff027424 */ /* 0x002fe200078e00ff */
[----:B------:R-:W-:Y:S01]  /*2270*/  R2UR UR10, R6 ;  /* 0x00000000060a72ca */ /* 0x000fe200000e0000 */
[----:B------:R-:W-:Y:S01]  /*2280*/  IMAD.MOV.U32 R0, RZ, RZ, 0x80 ;  /* 0x00000080ff007424 */ /* 0x000fe200078e00ff */
[----:B------:R-:W-:Y:S01]  /*2290*/  R2UR UR9, R5 ;  /* 0x00000000050972ca */ /* 0x000fe200000e0000 */
[----:B------:R-:W-:Y:S01]  /*22a0*/  UIADD3 UR44, UPT, UPT, UR8, 0x400, URZ ;  /* 0x00000400082c7890 */ /* 0x000fe2000fffe0ff */
[----:B------:R-:W-:Y:S01]  /*22b0*/  R2UR UR7, R2 ;  /* 0x00000000020772ca */ /* 0x000fe200000e0000 */
[----:B------:R-:W-:Y:S01]  /*22c0*/  UIADD3 UR42, UPT, UPT, UR8, 0x402, URZ ;  /* 0x00000402082a7890 */ /* 0x000fe2000fffe0ff */
[----:B------:R-:W-:Y:S01]  /*22d0*/  R2UR UR4, R0 ;  /* 0x00000000000472ca */ /* 0x000fe200000e0000 */
[----:B------:R-:W-:Y:S02]  /*22e0*/  UIADD3 UR40, UPT, UPT, UR8, 0x404, URZ ;  /* 0x0000040408287890 */ /* 0x000fe4000fffe0ff */
[----:B------:R-:W-:Y:S01]  /*22f0*/  UIADD3 UR50, UPT, UPT, UR8, 0x406, URZ ;  /* 0x0000040608327890 */ /* 0x000fe2000fffe0ff */
        /* <DEDUP_REMOVED lines=22> */
.L_x_48:
[----:B-1----:R-:W-:-:S09]  /*2460*/  UIADD3 UR4, UPT, UPT, UR13, 0x16060, URZ ;  /* 0x000160600d047890 */ /* 0x002fd2000fffe0ff */
[----:B------:R1:W-:Y:S01]  /*2470*/  UTCBAR [UR4], URZ ;  /* 0x000000ff040073e9 */ /* 0x0003e200080000ff */
[----:B------:R-:W-:Y:S05]  /*2480*/  BRA.U !UP1, `(.L_x_49) ;  /* 0x0000000109047547 */ /* 0x000fea000b800000 */
[----:B-1----:R-:W-:Y:S05]  /*2490*/  BPT.TRAP 0x1 ;  /* 0x000000040000795c */ /* 0x002fea0000300000 */
.L_x_49:
[----:B------:R-:W-:-:S09]  /*24a0*/  UIADD3 UR5, UPT, UPT, UR5, 0x16038, URZ ;  /* 0x0001603805057890 */ /* 0x000fd2000fffe0ff */
[----:B------:R2:W-:Y:S01]  /*24b0*/  UTCBAR [UR5], URZ ;  /* 0x000000ff050073e9 */ /* 0x0005e200080000ff */
[----:B------:R-:W-:Y:S05]  /*24c0*/  BRA.U !UP1, `(.L_x_50) ;  /* 0x0000000109047547 */ /* 0x000fea000b800000 */
[----:B-12---:R-:W-:Y:S05]  /*24d0*/  BPT.TRAP 0x1 ;  /* 0x000000040000795c */ /* 0x006fea0000300000 */
.L_x_50:
[----:B-1----:R-:W-:Y:S01]  /*24e0*/  ULEA UR4, UR19, UR13, 0x3 ;  /* 0x0000000d13047291 */ /* 0x002fe2000f8e18ff */
[----:B------:R-:W-:-:S04]  /*24f0*/  MOV R0, UR14 ;  /* 0x0000000e00007c02 */ /* 0x000fc80008000f00 */
[----:B------:R-:W-:-:S04]  /*2500*/  SHF.L.U32 R0, R0, 0x1f, RZ ;  /* 0x0000001f00007819 */ /* 0x000fc800000006ff */
[----:B------:R-:W1:Y:S02]  /*2510*/  SYNCS.PHASECHK.TRANS64.TRYWAIT P0, [UR4+0x16020], R0 ;  /* 0x01602000ff0075a7 */ /* 0x000e640008001104 */
[----:B-1----:R-:W-:Y:S05]  /*2520*/  @!P0 BRA `(.L_x_51) ;  /* 0x0000013800a48947 */ /* 0x002fea0003800000 */
.L_x_401:
[----:B------:R-:W-:-:S04]  /*2530*/  UIADD3 UR4, UPT, UPT, UR19, 0x1, URZ ;  /* 0x0000000113047890 */ /* 0x000fc8000fffe0ff */
[----:B------:R-:W-:-:S04]  /*2540*/  UISETP.NE.AND UP0, UPT, UR4, 0x3, UPT ;  /* 0x000000030400788c */ /* 0x000fc8000bf05270 */
[----:B--2---:R-:W-:Y:S02]  /*2550*/  USEL UR5, URZ, 0x1, UP0 ;  /* 0x00000001ff057887 */ /* 0x004fe40008000000 */
[----:B------:R-:W-:Y:S02]  /*2560*/  USEL UR4, UR4, URZ, UP0 ;  /* 0x000000ff04047287 */ /* 0x000fe40008000000 */
[----:B------:R-:W-:Y:S01]  /*2570*/  ULOP3.LUT UR14, UR14, UR5, URZ, 0x3c, !UPT ;  /* 0x000000050e0e7292 */ /* 0x000fe2000f8e3cff */
[----:B------:R-:W-:Y:S11]  /*2580*/  BRA.U UP5, `(.L_x_52) ;  /* 0x0000000105047547 */ /* 0x000ff6000b800000 */
[----:B------:R-:W-:Y:S05]  /*2590*/  BPT.TRAP 0x1 ;  /* 0x000000040000795c */ /* 0x000fea0000300000 */
.L_x_52:
[----:B-1----:R-:W-:-:S04]  /*25a0*/  MOV R0, UR23 ;  /* 0x0000001700007c02 */ /* 0x002fc80008000f00 */
[----:B------:R-:W-:-:S04]  /*25b0*/  SHF.L.U32 R0, R0, 0x1f, RZ ;  /* 0x0000001f00007819 */ /* 0x000fc800000006ff */
[----:B------:R-:W1:Y:S02]  /*25c0*/  SYNCS.PHASECHK.TRANS64.TRYWAIT P0, [UR13+0x160a0], R0 ;  /* 0x0160a000ff0075a7 */ /* 0x000e64000800110d */
[----:B-1----:R-:W-:Y:S05]  /*25d0*/  @!P0 BRA `(.L_x_53) ;  /* 0x0000013800908947 */ /* 0x002fea0003800000 */
.L_x_403:
[----:B------:R-:W-:Y:S05]  /*25e0*/  BRA.U UP4, `(.L_x_54) ;  /* 0x0000000104047547 */ /* 0x000fea000b800000 */
[----:B------:R-:W-:Y:S05]  /*25f0*/  BPT.TRAP 0x1 ;  /* 0x000000040000795c */ /* 0x000fea0000300000 */
.L_x_54:
[----:B-1----:R-:W-:Y:S02]  /*2600*/  IMAD.U32 R0, RZ, RZ, UR6 ;  /* 0x00000006ff007e24 */ /* 0x002fe4000f8e00ff */
[----:B------:R-:W-:Y:S02]  /*2610*/  HFMA2 R5, -RZ, RZ, 0, 2.384185791015625e-06 ;  /* 0x00000028ff057431 */ /* 0x000fe400000001ff */
[----:B------:R-:W-:Y:S01]  /*2620*/  IMAD.MOV.U32 R7, RZ, RZ, 0x20 ;  /* 0x00000020ff077424 */ /* 0x000fe200078e00ff */
[----:B------:R-:W-:Y:S02]  /*2630*/  MOV R6, 0x100 ;  /* 0x0000010000067802 */ /* 0x000fe40000000f00 */
[----:B------:R-:W-:-:S04]  /*2640*/  SHF.L.U32 R0, R0, 0x1f, RZ ;  /* 0x0000001f00007819 */ /* 0x000fc800000006ff */
[----:B------:R-:W1:Y:S02]  /*2650*/  SYNCS.PHASECHK.TRANS64.TRYWAIT P0, [UR13+0x16058], R0 ;  /* 0x01605800ff0075a7 */ /* 0x000e64000800110d */
[----:B-1----:R-:W-:Y:S05]  /*2660*/  @!P0 BRA `(.L_x_55) ;  /* 0x0000013800848947 */ /* 0x002fea0003800000 */
.L_x_405:
[----:B-1----:R-:W-:Y:S01]  /*2670*/  IMAD.MOV.U32 R0, RZ, RZ, 0x38 ;  /* 0x00000038ff007424 */ /* 0x002fe200078e00ff */
[----:B------:R-:W-:Y:S01]  /*2680*/  R2UR UR18, R6 ;  /* 0x00000000061272ca */ /* 0x000fe200000e0000 */
[----:B------:R-:W-:Y:S01]  /*2690*/  IMAD.MOV.U32 R6, RZ, RZ, 0x100 ;  /* 0x00000100ff067424 */ /* 0x000fe200078e00ff */
[----:B------:R-:W-:Y:S01]  /*26a0*/  R2UR UR10, R5 ;  /* 0x00000000050a72ca */ /* 0x000fe200000e0000 */
[----:B------:R-:W-:Y:S01]  /*26b0*/  IMAD.MOV.U32 R5, RZ, RZ, 0x30 ;  /* 0x00000030ff057424 */ /* 0x000fe200078e00ff */
[----:B------:R-:W-:Y:S01]  /*26c0*/  R2UR UR5, R0 ;  /* 0x00000000000572ca */ /* 0x000fe200000e0000 */
[----:B------:R-:W-:Y:S01]  /*26d0*/  IMAD.MOV.U32 R2, RZ, RZ, 0x100 ;  /* 0x00000100ff027424 */ /* 0x000fe200078e00ff */
[----:B------:R-:W-:Y:S01]  /*26e0*/  R2UR UR12, R7 ;  /* 0x00000000070c72ca */ /* 0x000fe200000e0000 */
[----:B------:R-:W-:Y:S01]  /*26f0*/  IMAD.MOV.U32 R0, RZ, RZ, 0x100 ;  /* 0x00000100ff007424 */ /* 0x000fe200078e00ff */
[----:B------:R-:W-:Y:S01]  /*2700*/  R2UR UR11, R6 ;  /* 0x00000000060b72ca */ /* 0x000fe200000e0000 */
[----:B------:R-:W-:Y:S01]  /*2710*/  ULEA UR42, UR19, UR24, 0x9 ;  /* 0x00000018132a7291 */ /* 0x000fe2000f8e48ff */
[----:B------:R-:W-:Y:S01]  /*2720*/  R2UR UR8, R5 ;  /* 0x00000000050872ca */ /* 0x000fe200000e0000 */
[----:B------:R-:W-:Y:S01]  /*2730*/  UMOV UR32, 0x0 ;  /* 0x0000000000207882 */ /* 0x000fe20000000000 */
[----:B------:R-:W-:Y:S01]  /*2740*/  R2UR UR9, R2 ;  /* 0x00000000020972ca */ /* 0x000fe200000e0000 */
[----:B------:R-:W-:Y:S01]  /*2750*/  UIADD3 UR40, UPT, UPT, UR42, 0x80, URZ ;  /* 0x000000802a287890 */ /* 0x000fe2000fffe0ff */
[----:B------:R-:W-:Y:S01]  /*2760*/  R2UR UR7, R0 ;  /* 0x00000000000772ca */ /* 0x000fe200000e0000 */
[----:B------:R-:W-:-:S02]  /*2770*/  UIADD3 UR38, UPT, UPT, UR42, 0x100, URZ ;  /* 0x000001002a267890 */ /* 0x000fc4000fffe0ff */
        /* <DEDUP_REMOVED lines=9> */
[----:B------:R1:W-:Y:S01]  /*2810*/  UTCHMMA tmem[UR12], gdesc[UR42], tmem[UR18], tmem[UR32], idesc[UR33], !UPT ;  /* 0x00ff202a0c0079ea */ /* 0x0003e2000f800012 */
[----:B------:R-:W-:Y:S01]  /*2820*/  UMOV UR26, 0x0 ;  /* 0x00000000001a7882 */ /* 0x000fe20000000000 */
[----:B------:R-:W-:Y:S01]  /*2830*/  UMOV UR27, 0x8110010 ;  /* 0x08110010001b7882 */ /* 0x000fe20000000000 */
[----:B------:R-:W-:Y:S01]  /*2840*/  UMOV UR35, 0x40004040 ;  /* 0x4000404000237882 */ /* 0x000fe20000000000 */
[----:B------:R1:W-:Y:S01]  /*2850*/  UTCHMMA tmem[UR10], gdesc[UR40], tmem[UR11], tmem[UR30], idesc[UR31], UPT ;  /* 0x00ff1e280a0079ea */ /* 0x0003e2000b80000b */
[----:B------:R1:W-:Y:S01]  /*2860*/  UTCHMMA tmem[UR8], gdesc[UR38], tmem[UR9], tmem[UR28], idesc[UR29], UPT ;  /* 0x00ff1c26080079ea */ /* 0x0003e2000b800009 */
[----:B------:R1:W-:Y:S01]  /*2870*/  UTCHMMA tmem[UR5], gdesc[UR34], tmem[UR7], tmem[UR26], idesc[UR27], UPT ;  /* 0x00ff1a22050079ea */ /* 0x0003e2000b800007 */
[----:B------:R-:W-:Y:S05]  /*2880*/  BRA.U UP5, `(.L_x_56) ;  /* 0x0000000105047547 */ /* 0x000fea000b800000 */
[----:B-1----:R-:W-:Y:S05]  /*2890*/  BPT.TRAP 0x1 ;  /* 0x000000040000795c */ /* 0x002fea0000300000 */
.L_x_56:
[----:B-1----:R-:W-:Y:S02]  /*28a0*/  UIADD3 UR8, UPT, UPT, UR13, 0x16090, URZ ;  /* 0x000160900d087890 */ /* 0x002fe4000fffe0ff */
[----:B------:R-:W-:Y:S02]  /*28b0*/  UISETP.GE.AND UP0, UPT, UR20, 0x2, UPT ;  /* 0x000000021400788c */ /* 0x000fe4000bf06270 */
[----:B------:R-:W-:Y:S01]  /*28c0*/  ULOP3.LUT UR7, UR22, 0x1, URZ, 0x3c, !UPT ;  /* 0x0000000116077892 */ /* 0x000fe2000f8e3cff */
[----:B------:R-:W-:Y:S01]  /*28d0*/  UMOV UR5, URZ ;  /* 0x000000ff00057c82 */ /* 0x000fe20008000000 */
[----:B------:R-:W-:-:S03]  /*28e0*/  UMOV UR18, UR19 ;  /* 0x0000001300127c82 */ /* 0x000fc60008000000 */
[----:B------:R1:W-:Y:S02]  /*28f0*/  UTCBAR [UR8], URZ ;  /* 0x000000ff080073e9 */ /* 0x0003e400080000ff */
[----:B------:R-:W-:Y:S05]  /*2900*/  BRA.U !UP0, `(.L_x_57) ;  /* 0x0000000d08c47547 */ /* 0x000fea000b800000 */
[----:B------:R-:W-:Y:S01]  /*2910*/  UMOV UR5, URZ ;  /* 0x000000ff00057c82 */ /* 0x000fe20008000000 */
[----:B------:R-:W-:Y:S01]  /*2920*/  UMOV UR18, UR19 ;  /* 0x0000001300127c82 */ /* 0x000fe20008000000 */
[----:B------:R-:W-:Y:S01]  /*2930*/  UMOV UR25, UR19 ;  /* 0x0000001300197c82 */ /* 0x000fe20008000000 */
.L_x_76:
[----:B-12---:R-:W-:Y:S01]  /*2940*/  UMOV UR8, UR20 ;  /* 0x0000001400087c82 */ /* 0x006fe20008000000 */
[----:B------:R-:W-:Y:S02]  /*2950*/  UIADD3 UR20, UPT, UPT, UR20, -0x1, URZ ;  /* 0xffffffff14147890 */ /* 0x000fe4000fffe0ff */
[----:B------:R-:W-:Y:S01]  /*2960*/  UISETP.GT.U32.AND UP2, UPT, UR8, 0x2, UPT ;  /* 0x000000020800788c */ /* 0x000fe2000bf44070 */
[----:B------:R-:W-:Y:S01]  /*2970*/  UMOV UR21, UR6 ;  /* 0x0000000600157c82 */ /* 0x000fe20008000000 */
[----:B------:R-:W-:Y:S01]  /*2980*/  UMOV UR22, UR7 ;  /* 0x0000000700167c82 */ /* 0x000fe20008000000 */
[----:B------:R-:W-:Y:S08]  /*2990*/  BRA.U !UP1, `(.L_x_58) ;  /* 0x0000000109047547 */ /* 0x000ff0000b800000 */
[----:B------:R-:W-:Y:S05]  /*29a0*/  BPT.TRAP 0x1 ;  /* 0x000000040000795c */ /* 0x000fea0000300000 */
.L_x_58:
[----:B------:R-:W1:Y:S01]  /*29b0*/  S2UR UR13, SR_CgaCtaId ;  /* 0x00000000000d79c3 */ /* 0x000e620000008800 */
[----:B------:R-:W-:Y:S01]  /*29c0*/  UMOV UR6, 0x400 ;  /* 0x0000040000067882 */ /* 0x000fe20000000000 */
[----:B------:R-:W-:Y:S02]  /*29d0*/  IMAD.U32 R0, RZ, RZ, UR14 ;  /* 0x0000000eff007e24 */ /* 0x000fe4000f8e00ff */
[----:B------:R-:W-:Y:S02]  /*29e0*/  HFMA2 R6, -RZ, RZ, 0, 0 ;  /* 0x00000000ff067431 */ /* 0x000fe400000001ff */
[----:B------:R-:W-:Y:S01]  /*29f0*/  IMAD.MOV.U32 R5, RZ, RZ, RZ ;  /* 0x000000ffff057224 */ /* 0x000fe200078e00ff */
[----:B------:R-:W-:Y:S01]  /*2a00*/  SHF.L.U32 R0, R0, 0x1f, RZ ;  /* 0x0000001f00007819 */ /* 0x000fe200000006ff */
[----:B-1----:R-:W-:Y:S04]  /*2a10*/  ULEA UR13, UR13, UR6, 0x18 ;  /* 0x000000060d0d7291 */ /* 0x002fe8000f8ec0ff */
[----:B------:R-:W-:Y:S02]  /*2a20*/  ULEA UR6, UR4, UR13, 0x3 ;  /* 0x0000000d04067291 */ /* 0x000fe4000f8e18ff */
[----:B------:R-:W-:Y:S04]  /*2a30*/  USHF.R.U32.HI UR12, URZ, 0x4, UR13 ;  /* 0x00000004ff0c7899 */ /* 0x000fe8000801160d */
[----:B------:R-:W-:Y:S03]  /*2a40*/  ULOP3.LUT UR12, UR12, 0x3fff, URZ, 0xc0, !UPT ;  /* 0x00003fff0c0c7892 */ /* 0x000fe6000f8ec0ff */
[----:B------:R-:W1:Y:S01]  /*2a50*/  SYNCS.PHASECHK.TRANS64.TRYWAIT P0, [UR6+0x16020], R0 ;  /* 0x01602000ff0075a7 */ /* 0x000e620008001106 */
[----:B------:R-:W-:Y:S01]  /*2a60*/  ULOP3.LUT UR12, UR12, 0x10000, URZ, 0xfc, !UPT ;  /* 0x000100000c0c7892 */ /* 0x000fe2000f8efcff */
[----:B-1----:R-:W-:Y:S11]  /*2a70*/  @!P0 BRA `(.L_x_59) ;  /* 0x0000013400988947 */ /* 0x002ff60003800000 */
.L_x_407:
[----:B------:R-:W-:Y:S01]  /*2a80*/  ULEA UR50, UR4, UR17, 0x9 ;  /* 0x0000001104327291 */ /* 0x000fe2000f8e48ff */
[----:B-1----:R-:W-:Y:S01]  /*2a90*/  IMAD.MOV.U32 R2, RZ, RZ, RZ ;  /* 0x000000ffff027224 */ /* 0x002fe200078e00ff */
[----:B------:R-:W-:Y:S01]  /*2aa0*/  UIADD3 UR19, UPT, UPT, UR4, 0x1, URZ ;  /* 0x0000000104137890 */ /* 0x000fe2000fffe0ff */
[----:B------:R-:W-:Y:S01]  /*2ab0*/  IMAD.MOV.U32 R0, RZ, RZ, RZ ;  /* 0x000000ffff007224 */ /* 0x000fe200078e00ff */
[----:B------:R-:W-:Y:S01]  /*2ac0*/  UIADD3 UR34, UPT, UPT, UR12, 0x2, URZ ;  /* 0x000000020c227890 */ /* 0x000fe2000fffe0ff */
[----:B------:R-:W-:Y:S01]  /*2ad0*/  R2UR UR8, R6 ;  /* 0x00000000060872ca */ /* 0x000fe200000e0000 */
[----:B------:R-:W-:Y:S01]  /*2ae0*/  UIADD3 UR48, UPT, UPT, UR50, 0x2, URZ ;  /* 0x0000000232307890 */ /* 0x000fe2000fffe0ff */
[----:B------:R-:W-:Y:S01]  /*2af0*/  R2UR UR7, R5 ;  /* 0x00000000050772ca */ /* 0x000fe200000e0000 */
[----:B------:R-:W-:Y:S01]  /*2b00*/  UIADD3 UR30, UPT, UPT, UR12, 0x4, URZ ;  /* 0x000000040c1e7890 */ /* 0x000fe2000fffe0ff */
[----:B------:R-:W-:Y:S01]  /*2b10*/  R2UR UR6, R2 ;  /* 0x00000000020672ca */ /* 0x000fe200000e0000 */
[----:B------:R-:W-:Y:S01]  /*2b20*/  UIADD3 UR46, UPT, UPT, UR50, 0x4, URZ ;  /* 0x00000004322e7890 */ /* 0x000fe2000fffe0ff */
[----:B------:R-:W-:Y:S01]  /*2b30*/  R2UR UR4, R0 ;  /* 0x00000000000472ca */ /* 0x000fe200000e0000 */
[----:B------:R-:W-:Y:S02]  /*2b40*/  UIADD3 UR26, UPT, UPT, UR12, 0x6, URZ ;  /* 0x000000060c1a7890 */ /* 0x000fe4000fffe0ff */
[----:B------:R-:W-:Y:S02]  /*2b50*/  UIADD3 UR44, UPT, UPT, UR50, 0x6, URZ ;  /* 0x00000006322c7890 */ /* 0x000fe4000fffe0ff */
[----:B------:R-:W-:Y:S02]  /*2b60*/  UISETP.NE.AND UP4, UPT, UR16, URZ, UPT ;  /* 0x000000ff1000728c */ /* 0x000fe4000bf85270 */
[----:B------:R-:W-:Y:S01]  /*2b70*/  UISETP.NE.AND UP0, UPT, UR19, 0x3, UPT ;  /* 0x000000031300788c */ /* 0x000fe2000bf05270 */
[----:B------:R-:W-:Y:S01]  /*2b80*/  UMOV UR38, 0x0 ;  /* 0x0000000000267882 */ /* 0x000fe20000000000 */
[----:B------:R-:W-:Y:S02]  /*2b90*/  UMOV UR39, 0x8100010 ;  /* 0x0810001000277882 */ /* 0x000fe40000000000 */
[----:B------:R-:W-:Y:S02]  /*2ba0*/  USEL UR9, URZ, 0x1, UP0 ;  /* 0x00000001ff097887 */ /* 0x000fe40008000000 */
[----:B------:R-:W-:Y:S02]  /*2bb0*/  USEL UR19, UR19, URZ, UP0 ;  /* 0x000000ff13137287 */ /* 0x000fe40008000000 */
[----:B------:R-:W-:Y:S01]  /*2bc0*/  ULOP3.LUT UR14, UR14, UR9, URZ, 0x3c, !UPT ;  /* 0x000000090e0e7292 */ /* 0x000fe2000f8e3cff */
[----:B------:R-:W-:Y:S01]  /*2bd0*/  UMOV UR40, UR12 ;  /* 0x0000000c00287c82 */ /* 0x000fe20008000000 */
        /* <DEDUP_REMOVED lines=9> */
[----:B------:R-:W-:Y:S01]  /*2c70*/  UMOV UR29, 0x8100010 ;  /* 0x08100010001d7882 */ /* 0x000fe20000000000 */
[----:B------:R-:W-:Y:S01]  /*2c80*/  UMOV UR31, 0x40004040 ;  /* 0x40004040001f7882 */ /* 0x000fe20000000000 */
[----:B------:R-:W-:Y:S01]  /*2c90*/  UMOV UR47, 0x40004040 ;  /* 0x40004040002f7882 */ /* 0x000fe20000000000 */
[----:B------:R-:W-:Y:S01]  /*2ca0*/  UMOV UR10, 0x0 ;  /* 0x00000000000a7882 */ /* 0x000fe20000000000 */
[----:B------:R1:W-:Y:S01]  /*2cb0*/  UTCHMMA gdesc[UR30], gdesc[UR46], tmem[UR6], tmem[UR28], idesc[UR29], UPT ;  /* 0x00ff1c2e1e0075ea */ /* 0x0003e2000b800006 */
[----:B------:R-:W-:Y:S01]  /*2cc0*/  UMOV UR11, 0x8100010 ;  /* 0x08100010000b7882 */ /* 0x000fe20000000000 */
[----:B------:R-:W-:Y:S01]  /*2cd0*/  UMOV UR27, 0x40004040 ;  /* 0x40004040001b7882 */ /* 0x000fe20000000000 */
[----:B------:R-:W-:Y:S02]  /*2ce0*/  UMOV UR45, 0x40004040 ;  /* 0x40004040002d7882 */ /* 0x000fe40000000000 */
[----:B------:R1:W-:Y:S01]  /*2cf0*/  UTCHMMA gdesc[UR26], gdesc[UR44], tmem[UR4], tmem[UR10], idesc[UR11], UPT ;  /* 0x00ff0a2c1a0075ea */ /* 0x0003e2000b800004 */
[----:B------:R-:W-:Y:S05]  /*2d00*/  BRA.U UP4, `(.L_x_60) ;  /* 0x0000000104047547 */ /* 0x000fea000b800000 */
[----:B-1----:R-:W-:Y:S05]  /*2d10*/  BPT.TRAP 0x1 ;  /* 0x000000040000795c */ /* 0x002fea0000300000 */
.L_x_60:
[----:B-1----:R-:W-:Y:S09]  /*2d20*/  UIADD3 UR4, UPT, UPT, UR13, 0x16050, URZ ;  /* 0x000160500d047890 */ /* 0x002ff2000fffe0ff */
[----:B------:R1:W-:Y:S01]  /*2d30*/  UTCBAR [UR4], URZ ;  /* 0x000000ff040073e9 */ /* 0x0003e200080000ff */
[----:B------:R-:W-:Y:S05]  /*2d40*/  BRA.U UP5, `(.L_x_61) ;  /* 0x0000000105047547 */ /* 0x000fea000b800000 */
[----:B-1----:R-:W-:Y:S05]  /*2d50*/  BPT.TRAP 0x1 ;  /* 0x000000040000795c */ /* 0x002fea0000300000 */
.L_x_61:
[----:B------:R-:W-:Y:S01]  /*2d60*/  MOV R0, UR23 ;  /* 0x0000001700007c02 */ /* 0x000fe20008000f00 */
[----:B------:R-:W-:Y:S03]  /*2d70*/  UISETP.NE.AND UP3, UPT, UR15, URZ, UPT ;  /* 0x000000ff0f00728c */ /* 0x000fe6000bf65270 */
[----:B------:R-:W-:Y:S04]  /*2d80*/  SHF.L.U32 R0, R0, 0x1f, RZ ;  /* 0x0000001f00007819 */ /* 0x000fe800000006ff */
[----:B------:R-:W2:Y:S02]  /*2d90*/  SYNCS.PHASECHK.TRANS64.TRYWAIT P0, [UR13+0x160a8], R0 ;  /* 0x0160a800ff0075a7 */ /* 0x000ea4000800110d */
[----:B--2---:R-:W-:Y:S05]  /*2da0*/  @!P0 BRA `(.L_x_62) ;  /* 0x0000013000e48947 */ /* 0x004fea0003800000 */
.L_x_409:
[----:B------:R-:W-:Y:S05]  /*2db0*/  BRA.U UP3, `(.L_x_63) ;  /* 0x0000000103047547 */ /* 0x000fea000b800000 */
[----:B-1----:R-:W-:Y:S05]  /*2dc0*/  BPT.TRAP 0x1 ;  /* 0x000000040000795c */ /* 0x002fea0000300000 */
.L_x_63:
[----:B--2---:R-:W-:Y:S02]  /*2dd0*/  IMAD.U32 R0, RZ, RZ, UR22 ;  /* 0x00000016ff007e24 */ /* 0x004fe4000f8e00ff */
[----:B------:R-:W-:Y:S02]  /*2de0*/  HFMA2 R5, -RZ, RZ, 0, 1.0013580322265625e-05 ;  /* 0x000000a8ff057431 */ /* 0x000fe400000001ff */
[----:B------:R-:W-:Y:S01]  /*2df0*/  IMAD.MOV.U32 R7, RZ, RZ, 0xa0 ;  /* 0x000000a0ff077424 */ /* 0x000fe200078e00ff */
[----:B------:R-:W-:Y:S02]  /*2e00*/  MOV R6, 0x180 ;  /* 0x0000018000067802 */ /* 0x000fe40000000f00 */
[----:B------:R-:W-:Y:S04]  /*2e10*/  SHF.L.U32 R0, R0, 0x1f, RZ ;  /* 0x0000001f00007819 */ /* 0x000fe800000006ff */
[----:B------:R-:W2:Y:S02]  /*2e20*/  SYNCS.PHASECHK.TRANS64.TRYWAIT P0, [UR13+0x16068], R0 ;  /* 0x01606800ff0075a7 */ /* 0x000ea4000800110d */
[----:B--2---:R-:W-:Y:S05]  /*2e30*/  @!P0 BRA `(.L_x_64) ;  /* 0x0000013000d88947 */ /* 0x004fea0003800000 */
.L_x_411:
[----:B------:R-:W-:Y:S01]  /*2e40*/  ULEA UR42, UR25, UR24, 0x9 ;  /* 0x00000018192a7291 */ /* 0x000fe2000f8e48ff */
[----:B--2---:R-:W-:Y:S01]  /*2e50*/  IMAD.MOV.U32 R0, RZ, RZ, 0xb8 ;  /* 0x000000b8ff007424 */ /* 0x004fe200078e00ff */
[----:B------:R-:W-:Y:S01]  /*2e60*/  UISETP.NE.U32.AND UP0, UPT, UR5, URZ, UPT ;  /* 0x000000ff0500728c */ /* 0x000fe2000bf05070 */
[----:B------:R-:W-:Y:S01]  /*2e70*/  R2UR UR11, R6 ;  /* 0x00000000060b72ca */ /* 0x000fe200000e0000 */
[----:B------:R-:W-:Y:S01]  /*2e80*/  UIADD3 UR40, UPT, UPT, UR42, 0x80, URZ ;  /* 0x000000802a287890 */ /* 0x000fe2000fffe0ff */
[----:B------:R-:W-:Y:S01]  /*2e90*/  R2UR UR8, R5 ;  /* 0x00000000050872ca */ /* 0x000fe200000e0000 */
[----:B------:R-:W-:Y:S01]  /*2ea0*/  UIADD3 UR38, UPT, UPT, UR42, 0x100, URZ ;  /* 0x000001002a267890 */ /* 0x000fe2000fffe0ff */
[----:B------:R-:W-:Y:S01]  /*2eb0*/  IMAD.MOV.U32 R6, RZ, RZ, 0x180 ;  /* 0x00000180ff067424 */ /* 0x000fe200078e00ff */
[----:B------:R-:W-:Y:S01]  /*2ec0*/  UIADD3 UR34, UPT, UPT, UR42, 0x180, URZ ;  /* 0x000001802a227890 */ /* 0x000fe2000fffe0ff */
[----:B-1----:R-:W-:Y:S01]  /*2ed0*/  R2UR UR4, R0 ;  /* 0x00000000000472ca */ /* 0x002fe200000e0000 */
[----:B------:R-:W-:Y:S01]  /*2ee0*/  IMAD.MOV.U32 R5, RZ, RZ, 0xb0 ;  /* 0x000000b0ff057424 */ /* 0x000fe200078e00ff */
[----:B------:R-:W-:Y:S01]  /*2ef0*/  R2UR UR10, R7 ;  /* 0x00000000070a72ca */ /* 0x000fe200000e0000 */
[----:B------:R-:W-:Y:S01]  /*2f00*/  IMAD.MOV.U32 R2, RZ, RZ, 0x180 ;  /* 0x00000180ff027424 */ /* 0x000fe200078e00ff */
[----:B------:R-:W-:Y:S01]  /*2f10*/  R2UR UR9, R6 ;  /* 0x00000000060972ca */ /* 0x000fe200000e0000 */
[----:B------:R-:W-:Y:S01]  /*2f20*/  IMAD.MOV.U32 R0, RZ, RZ, 0x180 ;  /* 0x00000180ff007424 */ /* 0x000fe200078e00ff */
[----:B------:R-:W-:Y:S01]  /*2f30*/  R2UR UR6, R5 ;  /* 0x00000000050672ca */ /* 0x000fe200000e0000 */
[----:B------:R-:W-:Y:S01]  /*2f40*/  UMOV UR32, 0x0 ;  /* 0x0000000000207882 */ /* 0x000fe20000000000 */
[----:B------:R-:W-:Y:S01]  /*2f50*/  R2UR UR7, R2 ;  /* 0x00000000020772ca */ /* 0x000fe200000e0000 */
[----:B------:R-:W-:Y:S01]  /*2f60*/  UMOV UR33, 0x8110010 ;  /* 0x0811001000217882 */ /* 0x000fe20000000000 */
[----:B------:R-:W-:Y:S01]  /*2f70*/  R2UR UR5, R0 ;  /* 0x00000000000572ca */ /* 0x000fe200000e0000 */
[----:B------:R-:W-:Y:S01]  /*2f80*/  UMOV UR43, 0x40004040 ;  /* 0x40004040002b7882 */ /* 0x000fe20000000000 */
[----:B------:R-:W-:Y:S01]  /*2f90*/  UMOV UR30, 0x0 ;  /* 0x00000000001e7882 */ /* 0x000fe20000000000 */
[----:B------:R-:W-:Y:S01]  /*2fa0*/  UMOV UR31, 0x8110010 ;  /* 0x08110010001f7882 */ /* 0x000fe20000000000 */
[----:B------:R-:W-:Y:S01]  /*2fb0*/  UMOV UR41, 0x40004040 ;  /* 0x4000404000297882 */ /* 0x000fe20000000000 */
[----:B------:R1:W-:Y:S01]  /*2fc0*/  UTCHMMA tmem[UR10], gdesc[UR42], tmem[UR11], tmem[UR32], idesc[UR33], UP0 ;  /* 0x00ff202a0a0079ea */ /* 0x0003e2000800000b */
[----:B------:R-:W-:Y:S01]  /*2fd0*/  UMOV UR28, 0x0 ;  /* 0x00000000001c7882 */ /* 0x000fe20000000000 */
[----:B------:R1:W-:Y:S01]  /*2fe0*/  UTCHMMA tmem[UR8], gdesc[UR40], tmem[UR9], tmem[UR30], idesc[UR31], UPT ;  /* 0x00ff1e28080079ea */ /* 0x0003e2000b800009 */
[----:B------:R-:W-:Y:S01]  /*2ff0*/  UMOV UR29, 0x8110010 ;  /* 0x08110010001d7882 */ /* 0x000fe20000000000 */
[----:B------:R-:W-:Y:S01]  /*3000*/  UMOV UR39, 0x40004040 ;  /* 0x4000404000277882 */ /* 0x000fe20000000000 */
[----:B------:R-:W-:Y:S01]  /*3010*/  UMOV UR26, 0x0 ;  /* 0x00000000001a7882 */ /* 0x000fe20000000000 */
[----:B------:R1:W-:Y:S01]  /*3020*/  UTCHMMA tmem[UR6], gdesc[UR38], tmem[UR7], tmem[UR28], idesc[UR29], UPT ;  /* 0x00ff1c26060079ea */ /* 0x0003e2000b800007 */
[----:B------:R-:W-:Y:S01]  /*3030*/  UMOV UR27, 0x8110010 ;  /* 0x08110010001b7882 */ /* 0x000fe20000000000 */
[----:B------:R-:W-:Y:S02]  /*3040*/  UMOV UR35, 0x40004040 ;  /* 0x4000404000237882 */ /* 0x000fe40000000000 */
[----:B------:R1:W-:Y:S01]  /*3050*/  UTCHMMA tmem[UR4], gdesc[UR34], tmem[UR5], tmem[UR26], idesc[UR27], UPT ;  /* 0x00ff1a22040079ea */ /* 0x0003e2000b800005 */
[----:B------:R-:W-:Y:S05]  /*3060*/  BRA.U UP5, `(.L_x_65) ;  /* 0x0000000105047547 */ /* 0x000fea000b800000 */
[----:B-1----:R-:W-:Y:S05]  /*3070*/  BPT.TRAP 0x1 ;  /* 0x000000040000795c */ /* 0x002fea0000300000 */
.L_x_65:
[----:B-1----:R-:W-:Y:S02]  /*3080*/  UIADD3 UR4, UPT, UPT, UR13, 0x16098, URZ ;  /* 0x000160980d047890 */ /* 0x002fe4000fffe0ff */
[----:B------:R-:W-:Y:S07]  /*3090*/  ULOP3.LUT UR23, UR23, 0x1, URZ, 0x3c, !UPT ;  /* 0x0000000117177892 */ /* 0x000fee000f8e3cff */
[----:B------:R1:W-:Y:S01]  /*30a0*/  UTCBAR [UR4], URZ ;  /* 0x000000ff040073e9 */ /* 0x0003e200080000ff */
[----:B------:R-:W-:Y:S05]  /*30b0*/  BRA.U !UP1, `(.L_x_66) ;  /* 0x0000000109047547 */ /* 0x000fea000b800000 */
[----:B-1----:R-:W-:Y:S05]  /*30c0*/  BPT.TRAP 0x1 ;  /* 0x000000040000795c */ /* 0x002fea0000300000 */
.L_x_66:
[----:B------:R-:W-:Y:S01]  /*30d0*/  ULEA UR8, UR18, UR13, 0x3 ;  /* 0x0000000d12087291 */ /* 0x000fe2000f8e18ff */
[----:B------:R-:W-:Y:S01]  /*30e0*/  IMAD.MOV.U32 R2, RZ, RZ, 0x80 ;  /* 0x00000080ff027424 */ /* 0x000fe200078e00ff */
[----:B------:R-:W-:Y:S01]  /*30f0*/  UIADD3 UR28, UPT, UPT, UR12, 0x400, URZ ;  /* 0x000004000c1c7890 */ /* 0x000fe2000fffe0ff */
[----:B------:R-:W-:Y:S01]  /*3100*/  IMAD.MOV.U32 R0, RZ, RZ, 0x80 ;  /* 0x00000080ff007424 */ /* 0x000fe200078e00ff */
[----:B------:R-:W-:Y:S02]  /*3110*/  UIADD3 UR8, UPT, UPT, UR8, 0x16038, URZ ;  /* 0x0001603808087890 */ /* 0x000fe4000fffe0ff */
[----:B------:R-:W-:Y:S01]  /*3120*/  UIADD3 UR26, UPT, UPT, UR12, 0x402, URZ ;  /* 0x000004020c1a7890 */ /* 0x000fe2000fffe0ff */
[----:B------:R-:W-:Y:S01]  /*3130*/  R2UR UR7, R2 ;  /* 0x00000000020772ca */ /* 0x000fe200000e0000 */
[----:B------:R-:W-:Y:S01]  /*3140*/  UIADD3 UR10, UPT, UPT, UR12, 0x404, URZ ;  /* 0x000004040c0a7890 */ /* 0x000fe2000fffe0ff */
[----:B------:R-:W-:Y:S01]  /*3150*/  R2UR UR6, R0 ;  /* 0x00000000000672ca */ /* 0x000fe200000e0000 */
[----:B------:R-:W-:Y:S01]  /*3160*/  UIADD3 UR30, UPT, UPT, UR12, 0x406, URZ ;  /* 0x000004060c1e7890 */ /* 0x000fe2000fffe0ff */
[----:B------:R-:W-:Y:S01]  /*3170*/  R2UR UR5, R2 ;  /* 0x00000000020572ca */ /* 0x000fe200000e0000 */
[----:B------:R-:W-:Y:S01]  /*3180*/  UIADD3 UR9, UPT, UPT, UR18, 0x1, URZ ;  /* 0x0000000112097890 */ /* 0x000fe2000fffe0ff */
[----:B-1----:R-:W-:Y:S01]  /*3190*/  R2UR UR4, R0 ;  /* 0x00000000000472ca */ /* 0x002fe200000e0000 */
[----:B------:R1:W-:Y:S01]  /*31a0*/  UTCBAR [UR8], URZ ;  /* 0x000000ff080073e9 */ /* 0x0003e200080000ff */
[----:B------:R-:W-:Y:S01]  /*31b0*/  UMOV UR51, 0x40004040 ;  /* 0x4000404000337882 */ /* 0x000fe20000000000 */
[----:B------:R-:W-:Y:S01]  /*31c0*/  UISETP.NE.AND UP0, UPT, UR9, 0x3, UPT ;  /* 0x000000030900788c */ /* 0x000fe2000bf05270 */
[----:B------:R-:W-:Y:S01]  /*31d0*/  UMOV UR34, 0x0 ;  /* 0x0000000000227882 */ /* 0x000fe20000000000 */
[----:B------:R-:W-:Y:S02]  /*31e0*/  UMOV UR35, 0x8100010 ;  /* 0x0810001000237882 */ /* 0x000fe40000000000 */
[----:B------:R-:W-:Y:S01]  /*31f0*/  USEL UR9, UR9, URZ, UP0 ;  /* 0x000000ff09097287 */ /* 0x000fe20008000000 */
        /* <DEDUP_REMOVED lines=19> */
.L_x_67:
[----:B-1----:R-:W-:Y:S09]  /*3330*/  UIADD3 UR4, UPT, UPT, UR13, 0x16060, URZ ;  /* 0x000160600d047890 */ /* 0x002ff2000fffe0ff */
[----:B------:R1:W-:Y:S01]  /*3340*/  UTCBAR [UR4], URZ ;  /* 0x000000ff040073e9 */ /* 0x0003e200080000ff */
[----:B------:R-:W-:Y:S05]  /*3350*/  BRA.U !UP1, `(.L_x_68) ;  /* 0x0000000109047547 */ /* 0x000fea000b800000 */
[----:B-1----:R-:W-:Y:S05]  /*3360*/  BPT.TRAP 0x1 ;  /* 0x000000040000795c */ /* 0x002fea0000300000 */
.L_x_68:
[----:B------:R-:W-:Y:S02]  /*3370*/  ULEA UR5, UR9, UR13, 0x3 ;  /* 0x0000000d09057291 */ /* 0x000fe4000f8e18ff */
[----:B------:R-:W-:Y:S02]  /*3380*/  UIADD3 UR9, UPT, UPT, UR9, 0x1, URZ ;  /* 0x0000000109097890 */ /* 0x000fe4000fffe0ff */
[----:B-1----:R-:W-:Y:S02]  /*3390*/  UIADD3 UR4, UPT, UPT, UR5, 0x16038, URZ ;  /* 0x0001603805047890 */ /* 0x002fe4000fffe0ff */
[----:B------:R-:W-:Y:S04]  /*33a0*/  UISETP.NE.AND UP0, UPT, UR9, 0x3, UPT ;  /* 0x000000030900788c */ /* 0x000fe8000bf05270 */
[----:B------:R-:W-:Y:S03]  /*33b0*/  USEL UR18, UR9, URZ, UP0 ;  /* 0x000000ff09127287 */ /* 0x000fe60008000000 */
[----:B------:R1:W-:Y:S01]  /*33c0*/  UTCBAR [UR4], URZ ;  /* 0x000000ff040073e9 */ /* 0x0003e200080000ff */
[----:B------:R-:W-:Y:S08]  /*33d0*/  BRA.U !UP1, `(.L_x_69) ;  /* 0x0000000109047547 */ /* 0x000ff0000b800000 */
[----:B-1----:R-:W-:Y:S05]  /*33e0*/  BPT.TRAP 0x1 ;  /* 0x000000040000795c */ /* 0x002fea0000300000 */
.L_x_69:
[----:B-1----:R-:W-:Y:S01]  /*33f0*/  ULEA UR4, UR19, UR13, 0x3 ;  /* 0x0000000d13047291 */ /* 0x002fe2000f8e18ff */
[----:B------:R-:W-:Y:S04]  /*3400*/  MOV R0, UR14 ;  /* 0x0000000e00007c02 */ /* 0x000fe80008000f00 */
[----:B------:R-:W-:Y:S04]  /*3410*/  SHF.L.U32 R0, R0, 0x1f, RZ ;  /* 0x0000001f00007819 */ /* 0x000fe800000006ff */
[----:B------:R-:W1:Y:S02]  /*3420*/  SYNCS.PHASECHK.TRANS64.TRYWAIT P0, [UR4+0x16020], R0 ;  /* 0x01602000ff0075a7 */ /* 0x000e640008001104 */
[----:B-1----:R-:W-:Y:S05]  /*3430*/  @!P0 BRA `(.L_x_70) ;  /* 0x0000012c00708947 */ /* 0x002fea0003800000 */
.L_x_413:
[----:B------:R-:W-:Y:S04]  /*3440*/  UIADD3 UR4, UPT, UPT, UR19, 0x1, URZ ;  /* 0x0000000113047890 */ /* 0x000fe8000fffe0ff */
[----:B------:R-:W-:Y:S04]  /*3450*/  UISETP.NE.AND UP0, UPT, UR4, 0x3, UPT ;  /* 0x000000030400788c */ /* 0x000fe8000bf05270 */
[----:B------:R-:W-:Y:S02]  /*3460*/  USEL UR5, URZ, 0x1, UP0 ;  /* 0x00000001ff057887 */ /* 0x000fe40008000000 */
[----:B------:R-:W-:Y:S02]  /*3470*/  USEL UR4, UR4, URZ, UP0 ;  /* 0x000000ff04047287 */ /* 0x000fe40008000000 */
[----:B------:R-:W-:Y:S01]  /*3480*/  ULOP3.LUT UR14, UR14, UR5, URZ, 0x3c, !UPT ;  /* 0x000000050e0e7292 */ /* 0x000fe2000f8e3cff */
[----:B------:R-:W-:Y:S11]  /*3490*/  BRA.U UP5, `(.L_x_71) ;  /* 0x0000000105047547 */ /* 0x000ff6000b800000 */
[----:B------:R-:W-:Y:S05]  /*34a0*/  BPT.TRAP 0x1 ;  /* 0x000000040000795c */ /* 0x000fea0000300000 */
.L_x_71:
[----:B-1----:R-:W-:Y:S04]  /*34b0*/  MOV R0, UR23 ;  /* 0x0000001700007c02 */ /* 0x002fe80008000f00 */
[----:B------:R-:W-:Y:S04]  /*34c0*/  SHF.L.U32 R0, R0, 0x1f, RZ ;  /* 0x0000001f00007819 */ /* 0x000fe800000006ff */
[----:B------:R-:W1:Y:S02]  /*34d0*/  SYNCS.PHASECHK.TRANS64.TRYWAIT P0, [UR13+0x160a0], R0 ;  /* 0x0160a000ff0075a7 */ /* 0x000e64000800110d */
[----:B-1----:R-:W-:Y:S05]  /*34e0*/  @!P0 BRA `(.L_x_72) ;  /* 0x0000012c005c8947 */ /* 0x002fea0003800000 */
.L_x_415:
[----:B------:R-:W-:Y:S05]  /*34f0*/  BRA.U UP4, `(.L_x_73) ;  /* 0x0000000104047547 */ /* 0x000fea000b800000 */
[----:B------:R-:W-:Y:S05]  /*3500*/  BPT.TRAP 0x1 ;  /* 0x000000040000795c */ /* 0x000fea0000300000 */
.L_x_73:
[----:B------:R-:W-:Y:S01]  /*3510*/  ULOP3.LUT UR6, UR21, 0x1, URZ, 0x3c, !UPT ;  /* 0x0000000115067892 */ /* 0x000fe2000f8e3cff */
[----:B------:R-:W-:Y:S02]  /*3520*/  HFMA2 R6, -RZ, RZ, 0, 1.52587890625e-05 ;  /* 0x00000100ff067431 */ /* 0x000fe400000001ff */
[----:B------:R-:W-:Y:S01]  /*3530*/  IMAD.MOV.U32 R7, RZ, RZ, 0x20 ;  /* 0x00000020ff077424 */ /* 0x000fe200078e00ff */
[----:B------:R-:W-:Y:S02]  /*3540*/  MOV R5, 0x28 ;  /* 0x0000002800057802 */ /* 0x000fe40000000f00 */
[----:B-1----:R-:W-:Y:S05]  /*3550*/  IMAD.U32 R0, RZ, RZ, UR6 ;  /* 0x00000006ff007e24 */ /* 0x002fea000f8e00ff */
[----:B------:R-:W-:Y:S04]  /*3560*/  SHF.L.U32 R0, R0, 0x1f, RZ ;  /* 0x0000001f00007819 */ /* 0x000fe800000006ff */
[----:B------:R-:W1:Y:S02]  /*3570*/  SYNCS.PHASECHK.TRANS64.TRYWAIT P0, [UR13+0x16058], R0 ;  /* 0x01605800ff0075a7 */ /* 0x000e64000800110d */
[----:B-1----:R-:W-:Y:S05]  /*3580*/  @!P0 BRA `(.L_x_74) ;  /* 0x0000012c004c8947 */ /* 0x002fea0003800000 */
.L_x_417:
[----:B------:R-:W-:Y:S01]  /*3590*/  ULEA UR42, UR19, UR24, 0x9 ;  /* 0x00000018132a7291 */ /* 0x000fe2000f8e48ff */
[----:B-1----:R-:W-:Y:S01]  /*35a0*/  IMAD.MOV.U32 R0, RZ, RZ, 0x38 ;  /* 0x00000038ff007424 */ /* 0x002fe200078e00ff */
[----:B------:R-:W-:Y:S01]  /*35b0*/  R2UR UR25, R6 ;  /* 0x00000000061972ca */ /* 0x000fe200000e0000 */
[----:B------:R-:W-:Y:S01]  /*35c0*/  IMAD.MOV.U32 R6, RZ, RZ, 0x100 ;  /* 0x00000100ff067424 */ /* 0x000fe200078e00ff */
[----:B------:R-:W-:Y:S01]  /*35d0*/  UIADD3 UR40, UPT, UPT, UR42, 0x80, URZ ;  /* 0x000000802a287890 */ /* 0x000fe2000fffe0ff */
[----:B------:R-:W-:Y:S01]  /*35e0*/  R2UR UR10, R5 ;  /* 0x00000000050a72ca */ /* 0x000fe200000e0000 */
[----:B------:R-:W-:Y:S01]  /*35f0*/  UIADD3 UR38, UPT, UPT, UR42, 0x100, URZ ;  /* 0x000001002a267890 */ /* 0x000fe2000fffe0ff */
[----:B------:R-:W-:Y:S01]  /*3600*/  R2UR UR5, R0 ;  /* 0x00000000000572ca */ /* 0x000fe200000e0000 */
[----:B------:R-:W-:Y:S01]  /*3610*/  UIADD3 UR34, UPT, UPT, UR42, 0x180, URZ ;  /* 0x000001802a227890 */ /* 0x000fe2000fffe0ff */
        /* <DEDUP_REMOVED lines=14> */
[----:B------:R1:W-:Y:S01]  /*3700*/  UTCHMMA tmem[UR12], gdesc[UR42], tmem[UR25], tmem[UR32], idesc[UR33], UPT ;  /* 0x00ff202a0c0079ea */ /* 0x0003e2000b800019 */
        /* <DEDUP_REMOVED lines=11> */
.L_x_75:
[----:B-1----:R-:W-:Y:S02]  /*37c0*/  UIADD3 UR8, UPT, UPT, UR13, 0x16090, URZ ;  /* 0x000160900d087890 */ /* 0x002fe4000fffe0ff */
[----:B------:R-:W-:Y:S01]  /*37d0*/  ULOP3.LUT UR7, UR22, 0x1, URZ, 0x3c, !UPT ;  /* 0x0000000116077892 */ /* 0x000fe2000f8e3cff */
[----:B------:R-:W-:Y:S01]  /*37e0*/  UMOV UR5, 0x1 ;  /* 0x0000000100057882 */ /* 0x000fe20000000000 */
[----:B------:R-:W-:Y:S05]  /*37f0*/  UMOV UR25, UR19 ;  /* 0x0000001300197c82 */ /* 0x000fea0008000000 */
[----:B------:R2:W-:Y:S01]  /*3800*/  UTCBAR [UR8], URZ ;  /* 0x000000ff080073e9 */ /* 0x0005e200080000ff */
[----:B------:R-:W-:Y:S05]  /*3810*/  BRA.U UP2, `(.L_x_76) ;  /* 0xfffffff102487547 */ /* 0x000fea000b83ffff */
.L_x_57:
[----:B------:R-:W-:Y:S04]  /*3820*/  BSSY.RECONVERGENT B0, `(.L_x_77) ;  /* 0x0000003000007945 */ /* 0x000fe80003800200 */
[----:B------:R-:W-:Y:S05]  /*3830*/  @!P4 BRA `(.L_x_78) ;  /* 0x000000000004c947 */ /* 0x000fea0003800000 */
[----:B-12---:R-:W-:Y:S05]  /*3840*/  BPT.TRAP 0x1 ;  /* 0x000000040000795c */ /* 0x006fea0000300000 */
.L_x_78:
[----:B-12---:R-:W-:Y:S05]  /*3850*/  BSYNC.RECONVERGENT B0 ;  /* 0x0000000000007941 */ /* 0x006fea0003800200 */
.L_x_77:
[----:B------:R-:W-:Y:S01]  /*3860*/  UIADD3 UR6, UPT, UPT, UR13, 0x16010, URZ ;  /* 0x000160100d067890 */ /* 0x000fe2000fffe0ff */
[----:B------:R-:W-:Y:S08]  /*3870*/  BSSY.RECONVERGENT B0, `(.L_x_79) ;  /* 0x0000004000007945 */ /* 0x000ff00003800200 */
[----:B------:R1:W-:Y:S01]  /*3880*/  UTCBAR [UR6], URZ ;  /* 0x000000ff060073e9 */ /* 0x0003e200080000ff */
[----:B------:R-:W-:Y:S05]  /*3890*/  @!P4 BRA `(.L_x_80) ;  /* 0x000000000004c947 */ /* 0x000fea0003800000 */
[----:B-1----:R-:W-:Y:S05]  /*38a0*/  BPT.TRAP 0x1 ;  /* 0x000000040000795c */ /* 0x002fea0000300000 */
.L_x_80:
[----:B-1----:R-:W-:Y:S05]  /*38b0*/  BSYNC.RECONVERGENT B0 ;  /* 0x0000000000007941 */ /* 0x002fea0003800200 */
.L_x_79:
[----:B------:R-:W-:-:S09]  /*38c0*/  UIADD3 UR6, UPT, UPT, UR13, 0x16018, URZ ;  /* 0x000160180d067890 */ /* 0x000fd2000fffe0ff */
[----:B------:R1:W-:Y:S01]  /*38d0*/  UTCBAR [UR6], URZ ;  /* 0x000000ff060073e9 */ /* 0x0003e200080000ff */
[----:B------:R-:W-:Y:S05]  /*38e0*/  BRA.U UP5, `(.L_x_81) ;  /* 0x0000000105047547 */ /* 0x000fea000b800000 */
[----:B-1----:R-:W-:Y:S05]  /*38f0*/  BPT.TRAP 0x1 ;  /* 0x000000040000795c */ /* 0x002fea0000300000 */
.L_x_81:
[----:B------:R-:W-:-:S04]  /*3900*/  MOV R0, UR23 ;  /* 0x0000001700007c02 */ /* 0x000fc80008000f00 */
[----:B------:R-:W-:-:S04]  /*3910*/  SHF.L.U32 R0, R0, 0x1f, RZ ;  /* 0x0000001f00007819 */ /* 0x000fc800000006ff */
[----:B------:R-:W2:Y:S02]  /*3920*/  SYNCS.PHASECHK.TRANS64.TRYWAIT P0, [UR13+0x160a8], R0 ;  /* 0x0160a800ff0075a7 */ /* 0x000ea4000800110d */
[----:B--2---:R-:W-:Y:S05]  /*3930*/  @!P0 BRA `(.L_x_82) ;  /* 0x0000012800808947 */ /* 0x004fea0003800000 */
.L_x_419:
[----:B------:R-:W-:Y:S05]  /*3940*/  BRA.U UP3, `(.L_x_83) ;  /* 0x0000000103047547 */ /* 0x000fea000b800000 */
[----:B-1----:R-:W-:Y:S05]  /*3950*/  BPT.TRAP 0x1 ;  /* 0x000000040000795c */ /* 0x002fea0000300000 */
.L_x_83:
[----:B--2---:R-:W-:Y:S02]  /*3960*/  IMAD.U32 R0, RZ, RZ, UR7 ;  /* 0x00000007ff007e24 */ /* 0x004fe4000f8e00ff */
[----:B------:R-:W-:Y:S02]  /*3970*/  HFMA2 R6, -RZ, RZ, 0, 2.288818359375e-05 ;  /* 0x00000180ff067431 */ /* 0x000fe400000001ff */
[----:B------:R-:W-:Y:S01]  /*3980*/  IMAD.MOV.U32 R7, RZ, RZ, 0xa0 ;  /* 0x000000a0ff077424 */ /* 0x000fe200078e00ff */
[----:B------:R-:W-:Y:S02]  /*3990*/  MOV R5, 0xa8 ;  /* 0x000000a800057802 */ /* 0x000fe40000000f00 */
[----:B------:R-:W-:-:S04]  /*39a0*/  SHF.L.U32 R0, R0, 0x1f, RZ ;  /* 0x0000001f00007819 */ /* 0x000fc800000006ff */
[----:B------:R-:W2:Y:S02]  /*39b0*/  SYNCS.PHASECHK.TRANS64.TRYWAIT P0, [UR13+0x16068], R0 ;  /* 0x01606800ff0075a7 */ /* 0x000ea4000800110d */
[----:B--2---:R-:W-:Y:S05]  /*39c0*/  @!P0 BRA `(.L_x_84) ;  /* 0x0000012800748947 */ /* 0x004fea0003800000 */
.L_x_421:
[----:B--2---:R-:W-:Y:S01]  /*39d0*/  IMAD.MOV.U32 R0, RZ, RZ, 0xb8 ;  /* 0x000000b8ff007424 */ /* 0x004fe200078e00ff */
[----:B------:R-:W-:Y:S01]  /*39e0*/  R2UR UR12, R6 ;  /* 0x00000000060c72ca */ /* 0x000fe200000e0000 */
[----:B------:R-:W-:Y:S01]  /*39f0*/  IMAD.MOV.U32 R6, RZ, RZ, 0x180 ;  /* 0x00000180ff067424 */ /* 0x000fe200078e00ff */
[----:B------:R-:W-:Y:S01]  /*3a00*/  R2UR UR9, R5 ;  /* 0x00000000050972ca */ /* 0x000fe200000e0000 */
[----:B------:R-:W-:Y:S01]  /*3a10*/  IMAD.MOV.U32 R5, RZ, RZ, 0xb0 ;  /* 0x000000b0ff057424 */ /* 0x000fe200078e00ff */
[----:B-1----:R-:W-:Y:S01]  /*3a20*/  R2UR UR6, R0 ;  /* 0x00000000000672ca */ /* 0x002fe200000e0000 */
[----:B------:R-:W-:Y:S01]  /*3a30*/  IMAD.MOV.U32 R2, RZ, RZ, 0x180 ;  /* 0x00000180ff027424 */ /* 0x000fe200078e00ff */
[----:B------:R-:W-:Y:S01]  /*3a40*/  R2UR UR11, R7 ;  /* 0x00000000070b72ca */ /* 0x000fe200000e0000 */
[----:B------:R-:W-:Y:S01]  /*3a50*/  IMAD.MOV.U32 R0, RZ, RZ, 0x180 ;  /* 0x00000180ff007424 */ /* 0x000fe200078e00ff */
[----:B------:R-:W-:Y:S01]  /*3a60*/  R2UR UR10, R6 ;  /* 0x00000000060a72ca */ /* 0x000fe200000e0000 */
[----:B------:R-:W-:Y:S01]  /*3a70*/  ULEA UR26, UR19, UR24, 0x9 ;  /* 0x00000018131a7291 */ /* 0x000fe2000f8e48ff */
[----:B------:R-:W-:Y:S01]  /*3a80*/  R2UR UR7, R5 ;  /* 0x00000000050772ca */ /* 0x000fe200000e0000 */
[----:B------:R-:W-:Y:S01]  /*3a90*/  UISETP.NE.U32.AND UP0, UPT, UR5, URZ, UPT ;  /* 0x000000ff0500728c */ /* 0x000fe2000bf05070 */
        /* <DEDUP_REMOVED lines=14> */
[----:B------:R1:W-:Y:S01]  /*3b80*/  UTCHMMA tmem[UR11], gdesc[UR26], tmem[UR12], tmem[UR34], idesc[UR35], UP0 ;  /* 0x00ff221a0b0079ea */ /* 0x0003e2000800000c */
        /* <DEDUP_REMOVED lines=8> */
.L_x_85:
[----:B-1----:R-:W-:-:S09]  /*3c10*/  UIADD3 UR5, UPT, UPT, UR13, 0x16098, URZ ;  /* 0x000160980d057890 */ /* 0x002fd2000fffe0ff */
[----:B------:R1:W-:Y:S01]  /*3c20*/  UTCBAR [UR5], URZ ;  /* 0x000000ff050073e9 */ /* 0x0003e200080000ff */
[----:B------:R-:W-:Y:S05]  /*3c30*/  BRA.U !UP1, `(.L_x_86) ;  /* 0x0000000109047547 */ /* 0x000fea000b800000 */
[----:B-1----:R-:W-:Y:S05]  /*3c40*/  BPT.TRAP 0x1 ;  /* 0x000000040000795c */ /* 0x002fea0000300000 */
.L_x_86:
[----:B-1----:R-:W-:-:S04]  /*3c50*/  ULEA UR5, UR18, UR13, 0x3 ;  /* 0x0000000d12057291 */ /* 0x002fc8000f8e18ff */
[----:B------:R-:W-:-:S09]  /*3c60*/  UIADD3 UR5, UPT, UPT, UR5, 0x16038, URZ ;  /* 0x0001603805057890 */ /* 0x000fd2000fffe0ff */
[----:B------:R1:W-:Y:S01]  /*3c70*/  UTCBAR [UR5], URZ ;  /* 0x000000ff050073e9 */ /* 0x0003e200080000ff */
[----:B------:R-:W-:Y:S05]  /*3c80*/  BRA.U UP4, `(.L_x_87) ;  /* 0x0000000104047547 */ /* 0x000fea000b800000 */
[----:B-1----:R-:W-:Y:S05]  /*3c90*/  BPT.TRAP 0x1 ;  /* 0x000000040000795c */ /* 0x002fea0000300000 */
.L_x_87:
[----:B-1----:R-:W-:-:S09]  /*3ca0*/  UIADD3 UR5, UPT, UPT, UR13, 0x16050, URZ ;  /* 0x000160500d057890 */ /* 0x002fd2000fffe0ff */
[----:B------:R1:W-:Y:S01]  /*3cb0*/  UTCBAR [UR5], URZ ;  /* 0x000000ff050073e9 */ /* 0x0003e200080000ff */
[----:B------:R-:W-:Y:S05]  /*3cc0*/  BRA.U UP3, `(.L_x_88) ;  /* 0x0000000103047547 */ /* 0x000fea000b800000 */
[----:B-1----:R-:W-:Y:S05]  /*3cd0*/  BPT.TRAP 0x1 ;  /* 0x000000040000795c */ /* 0x002fea0000300000 */
.L_x_88:
[----:B------:R-:W-:Y:S01]  /*3ce0*/  UIADD3 UR13, UPT, UPT, UR13, 0x16060, URZ ;  /* 0x000160600d0d7890 */ /* 0x000fe2000fffe0ff */
[----:B------:R-:W-:Y:S01]  /*3cf0*/  LOP3.LUT R4, R4, 0x1, RZ, 0x3c, !PT ;  /* 0x0000000104047812 */ /* 0x000fe200078e3cff */
[----:B------:R-:W-:-:S07]  /*3d00*/  ULOP3.LUT UR23, UR23, 0x1, URZ, 0x3c, !UPT ;  /* 0x0000000117177892 */ /* 0x000fce000f8e3cff */
[----:B------:R2:W-:Y:S01]  /*3d10*/  UTCBAR [UR13], URZ ;  /* 0x000000ff0d0073e9 */ /* 0x0005e200080000ff */
[----:B------:R-:W-:Y:S02]  /*3d20*/  NOP ;  /* 0x0000000000007918 */ /* 0x000fe40000000000 */
.L_x_29:
[----:B------:R-:W3:Y:S01]  /*3d30*/  LDCU UR6, c[0x0][0x370] ;  /* 0x00006e00ff0677ac */ /* 0x000ee20008000800 */
[----:B-1----:R-:W1:Y:S01]  /*3d40*/  LDCU UR5, c[0x0][0x900] ;  /* 0x00012000ff0577ac */ /* 0x002e620008000800 */
[----:B---3--:R-:W-:-:S04]  /*3d50*/  UIADD3 UR36, UPT, UPT, UR6, UR36, URZ ;  /* 0x0000002406247290 */ /* 0x008fc8000fffe0ff */
[----:B-1----:R-:W-:-:S09]  /*3d60*/  UISETP.GE.AND UP0, UPT, UR36, UR5, UPT ;  /* 0x000000052400728c */ /* 0x002fd2000bf06270 */
[----:B------:R-:W-:Y:S05]  /*3d70*/  BRA.U !UP0, `(.L_x_89) ;  /* 0xffffffd908d47547 */ /* 0x000fea000b83ffff */
[----:B--2---:R-:W-:Y:S05]  /*3d80*/  EXIT ;  /* 0x000000000000794d */ /* 0x004fea0003800000 */
.L_x_28:
[----:B------:R-:W-:-:S08]  /*3d90*/  NOP ;  /* 0x0000000000007918 */ /* 0x000fd00000000000 */
[----:B------:R-:W1:-:S00]  /*3da0*/  USETMAXREG.DEALLOC.CTAPOOL 0x60 ;  /* 0x00000060000079c8 */ /* 0x000e4000080e0500 */
[----:B-1----:R-:W1:Y:S01]  /*3db0*/  LDC R0, c[0x0][0x900] ;  /* 0x00024000ff007b82 */ /* 0x002e620000000800 */
[----:B------:R-:W-:Y:S02]  /*3dc0*/  MOV R70, UR36 ;  /* 0x0000002400467c02 */ /* 0x000fe40008000f00 */
[----:B-1----:R-:W-:-:S13]  /*3dd0*/  ISETP.LE.AND P0, PT, R0, UR36, PT ;  /* 0x0000002400007c0c */ /* 0x002fda000bf03270 */
[----:B------:R-:W-:Y:S05]  /*3de0*/  @P0 EXIT ;  /* 0x000000000000094d */ /* 0x000fea0003800000 */
[----:B------:R-:W1:Y:S01]  /*3df0*/  S2UR UR4, SR_CTAID.Z ;  /* 0x00000000000479c3 */ /* 0x000e620000002700 */
[----:B------:R-:W2:Y:S01]  /*3e00*/  S2R R0, SR_CTAID.Y ;  /* 0x0000000000007919 */ /* 0x000ea20000002600 */
[----:B------:R-:W1:Y:S01]  /*3e10*/  LDCU UR36, c[0x0][0x370] ;  /* 0x00006e00ff2477ac */ /* 0x000e620008000800 */
[----:B------:R-:W-:Y:S01]  /*3e20*/  LOP3.LUT P0, R77, R78, 0x7f, RZ, 0xc0, !PT ;  /* 0x0000007f4e4d7812 */ /* 0x000fe2000780c0ff */
[----:B------:R-:W-:Y:S01]  /*3e30*/  BSSY B8, `(.L_x_90) ;  /* 0x0000867000087945 */ /* 0x000fe20003800000 */
[----:B------:R-:W-:Y:S01]  /*3e40*/  IMAD.MOV.U32 R74, RZ, RZ, 0x1 ;  /* 0x00000001ff4a7424 */ /* 0x000fe200078e00ff */
[----:B------:R-:W3:Y:S01]  /*3e50*/  LDCU UR5, c[0x0][0x374] ;  /* 0x00006e80ff0577ac */ /* 0x000ee20008000800 */
[----:B------:R-:W-:Y:S01]  /*3e60*/  IMAD.MOV.U32 R59, RZ, RZ, RZ ;  /* 0x000000ffff3b7224 */ /* 0x000fe200078e00ff */
[----:B------:R-:W4:Y:S01]  /*3e70*/  LDCU.64 UR44, c[0x0][0x358] ;  /* 0x00006b00ff2c77ac */ /* 0x000f220008000a00 */
[----:B------:R-:W-:Y:S01]  /*3e80*/  UMOV UR43, URZ ;  /* 0x000000ff002b7c82 */ /* 0x000fe20008000000 */
[----:B------:R-:W-:Y:S01]  /*3e90*/  UMOV UR42, URZ ;  /* 0x000000ff002a7c82 */ /* 0x000fe20008000000 */
[----:B-1----:R-:W-:-:S04]  /*3ea0*/  UIMAD UR4, UR36, UR4, URZ ;  /* 0x00000004240472a4 */ /* 0x002fc8000f8e02ff */
[----:B------:R-:W-:-:S04]  /*3eb0*/  UIADD3 UR4, UPT, UPT, URZ, -UR4, URZ ;  /* 0x80000004ff047290 */ /* 0x000fc8000fffe0ff */
[----:B---3--:R-:W-:Y:S01]  /*3ec0*/  UIMAD UR4, UR4, UR5, URZ ;  /* 0x00000005040472a4 */ /* 0x008fe2000f8e02ff */
[----:B--2---:R-:W-:-:S05]  /*3ed0*/  IMAD R0, R0, UR36, R70 ;  /* 0x0000002400007c24 */ /* 0x004fca000f8e0246 */
[----:B------:R-:W-:-:S04]  /*3ee0*/  ISETP.NE.OR P0, PT, R0, UR4, P0 ;  /* 0x0000000400007c0c */ /* 0x000fc80008705670 */
[----:B----4-:R-:W-:-:S09]  /*3ef0*/  P2R R79, PR, RZ, 0x1 ;  /* 0x00000001ff4f7803 */ /* 0x010fd20000000000 */
.L_x_234:
[----:B------:R-:W-:Y:S05]  /*3f00*/  YIELD ;  /* 0x0000000000007946 */ /* 0x000fea0003800000 */
[----:B------:R-:W1:Y:S01]  /*3f10*/  LDC R8, c[0x0][0x904] ;  /* 0x00024100ff087b82 */ /* 0x000e620000000800 */
[----:B--2---:R-:W2:Y:S01]  /*3f20*/  LDCU.64 UR4, c[0x0][0x908] ;  /* 0x00012100ff0477ac */ /* 0x004ea20008000a00 */
[----:B------:R-:W-:Y:S01]  /*3f30*/  BSSY B7, `(.L_x_91) ;  /* 0x0000852000077945 */ /* 0x000fe20003800000 */
[----:B---3--:R-:W3:Y:S05]  /*3f40*/  LDCU.64 UR6, c[0x0][0x920] ;  /* 0x00012400ff0677ac */ /* 0x008eea0008000a00 */
[----:B----4-:R-:W4:Y:S08]  /*3f50*/  LDC.64 R6, c[0x0][0x918] ;  /* 0x00024600ff067b82 */ /* 0x010f300000000a00 */
[----:B-----5:R-:W5:Y:S01]  /*3f60*/  LDC.64 R4, c[0x0][0x910] ;  /* 0x00024400ff047b82 */ /* 0x020f620000000a00 */
[----:B--2---:R-:W-:Y:S01]  /*3f70*/  IMAD.HI.U32 R0, R70, UR4, RZ ;  /* 0x0000000446007c27 */ /* 0x004fe2000f8e00ff */
[----:B------:R-:W2:Y:S04]  /*3f80*/  LDCU UR4, c[0x0][0x380] ;  /* 0x00007000ff0477ac */ /* 0x000ea80008000800 */
[----:B------:R-:W-:-:S02]  /*3f90*/  SHF.R.U32.HI R0, RZ, UR5, R0 ;  /* 0x00000005ff007c19 */ /* 0x000fc40008011600 */
[----:B-1----:R-:W-:-:S04]  /*3fa0*/  ISETP.NE.AND P0, PT, R8, 0x1, PT ;  /* 0x000000010800780c */ /* 0x002fc80003f05270 */
[----:B------:R-:W-:Y:S02]  /*3fb0*/  SEL R2, R70, R0, !P0 ;  /* 0x0000000046027207 */ /* 0x000fe40004000000 */
[----:B----4-:R-:W-:-:S03]  /*3fc0*/  ISETP.NE.AND P0, PT, R7, 0x1, PT ;  /* 0x000000010700780c */ /* 0x010fc60003f05270 */
[----:B---3--:R-:W-:-:S04]  /*3fd0*/  IMAD.HI.U32 R0, R2, UR6, RZ ;  /* 0x0000000602007c27 */ /* 0x008fc8000f8e00ff */
[----:B------:R-:W-:Y:S01]  /*3fe0*/  IMAD.MOV R3, RZ, RZ, -R2 ;  /* 0x000000ffff037224 */ /* 0x000fe200078e0a02 */
[----:B------:R-:W-:-:S03]  /*3ff0*/  SHF.R.U32.HI R0, RZ, UR7, R0 ;  /* 0x00000007ff007c19 */ /* 0x000fc60008011600 */
[----:B------:R-:W-:Y:S01]  /*4000*/  IMAD R3, R8, R3, R70 ;  /* 0x0000000308037224 */ /* 0x000fe200078e0246 */
[----:B------:R-:W-:Y:S02]  /*4010*/  SEL R0, R2, R0, !P0 ;  /* 0x0000000002007207 */ /* 0x000fe40004000000 */
[----:B-----5:R-:W-:-:S03]  /*4020*/  ISETP.NE.AND P0, PT, R4, 0x1, PT ;  /* 0x000000010400780c */ /* 0x020fc60003f05270 */
[----:B------:R-:W-:-:S05]  /*4030*/  IMAD.HI.U32 R5, R0, R5, RZ ;  /* 0x0000000500057227 */ /* 0x000fca00078e00ff */
[----:B------:R-:W-:Y:S01]  /*4040*/  SHF.R.U32.HI R6, RZ, R6, R5 ;  /* 0x00000006ff067219 */ /* 0x000fe20000011605 */
[----:B------:R-:W-:-:S03]  /*4050*/  IMAD.SHL.U32 R5, R3, 0x100, RZ ;  /* 0x0000010003057824 */ /* 0x000fc600078e00ff */
[----:B------:R-:W-:Y:S01]  /*4060*/  SEL R8, R0, R6, !P0 ;  /* 0x0000000600087207 */ /* 0x000fe20004000000 */
[----:B------:R-:W-:Y:S01]  /*4070*/  IMAD.MOV R6, RZ, RZ, -R0 ;  /* 0x000000ffff067224 */ /* 0x000fe200078e0a00 */
[----:B--2---:R-:W-:-:S03]  /*4080*/  ISETP.GE.AND P0, PT, R5, UR4, PT ;  /* 0x0000000405007c0c */ /* 0x004fc6000bf06270 */
[----:B------:R-:W-:Y:S02]  /*4090*/  IMAD.MOV R5, RZ, RZ, -R8 ;  /* 0x000000ffff057224 */ /* 0x000fe400078e0a08 */
[----:B------:R-:W-:Y:S02]  /*40a0*/  IMAD R76, R7, R6, R2 ;  /* 0x00000006074c7224 */ /* 0x000fe400078e0202 */
[----:B------:R-:W-:-:S06]  /*40b0*/  IMAD R73, R4, R5, R0 ;  /* 0x0000000504497224 */ /* 0x000fcc00078e0200 */
[----:B------:R-:W-:Y:S05]  /*40c0*/  @P0 BRA `(.L_x_92) ;  /* 0x0000008000e00947 */ /* 0x000fea0003800000 */
[----:B------:R-:W1:Y:S02]  /*40d0*/  LDCU UR5, c[0x0][0x384] ;  /* 0x00007080ff0577ac */ /* 0x000e640008000800 */
[----:B-1----:R-:W-:-:S09]  /*40e0*/  UISETP.NE.AND UP0, UPT, UR5, URZ, UPT ;  /* 0x000000ff0500728c */ /* 0x002fd2000bf05270 */
[----:B------:R-:W-:Y:S05]  /*40f0*/  BRA.U UP0, `(.L_x_93) ;  /* 0x0000004100347547 */ /* 0x000fea000b800000 */
[----:B------:R-:W-:-:S09]  /*4100*/  UISETP.NE.AND UP0, UPT, UR41, URZ, UPT ;  /* 0x000000ff2900728c */ /* 0x000fd2000bf05270 */
[----:B------:R-:W-:Y:S05]  /*4110*/  BRA.U UP0, `(.L_x_94) ;  /* 0x0000000100047547 */ /* 0x000fea000b800000 */
[----:B------:R-:W-:Y:S05]  /*4120*/  BPT.TRAP 0x1 ;  /* 0x000000040000795c */ /* 0x000fea0000300000 */
.L_x_94:
[----:B------:R-:W1:Y:S01]  /*4130*/  S2R R75, SR_CgaCtaId ;  /* 0x00000000004b7919 */ /* 0x000e620000008800 */
[----:B------:R-:W-:Y:S01]  /*4140*/  MOV R2, 0x400 ;  /* 0x0000040000027802 */ /* 0x000fe20000000f00 */
[----:B------:R-:W-:Y:S01]  /*4150*/  BSSY B0, `(.L_x_95) ;  /* 0x0000005000007945 */ /* 0x000fe20003800000 */
[----:B------:R-:W-:Y:S02]  /*4160*/  SHF.L.U32 R0, R74, 0x1f, RZ ;  /* 0x0000001f4a007819 */ /* 0x000fe400000006ff */
[----:B-1----:R-:W-:-:S04]  /*4170*/  LEA R75, R75, R2, 0x18 ;  /* 0x000000024b4b7211 */ /* 0x002fc800078ec0ff */
[----:B------:R-:W1:Y:S02]  /*4180*/  SYNCS.PHASECHK.TRANS64.TRYWAIT P0, [R75+URZ+0x160c0], R0 ;  /* 0x0160c0004b0075a7 */ /* 0x000e6400080011ff */
[----:B-1----:R-:W-:Y:S05]  /*4190*/  @!P0 BRA `(.L_x_96) ;  /* 0x0000012000988947 */ /* 0x002fea0003800000 */
.L_x_422:
[----:B------:R-:W-:Y:S05]  /*41a0*/  BSYNC B0 ;  /* 0x0000000000007941 */ /* 0x000fea0003800000 */
.L_x_95:
[----:B------:R-:W-:Y:S01]  /*41b0*/  ISETP.NE.AND P0, PT, R79, RZ, PT ;  /* 0x000000ff4f00720c */ /* 0x000fe20003f05270 */
[----:B------:R-:W-:-:S12]  /*41c0*/  BSSY.RECONVERGENT B6, `(.L_x_97) ;  /* 0x0000232000067945 */ /* 0x000fd80003800200 */
[----:B------:R-:W-:Y:S05]  /*41d0*/  @P0 BRA `(.L_x_98) ;  /* 0x0000002000c00947 */ /* 0x000fea0003800000 */
[----:B------:R-:W2:Y:S01]  /*41e0*/  LDC.64 R2, c[0x4][0xa0] ;  /* 0x01002800ff027b82 */ /* 0x000ea20000000a00 */
[----:B------:R-:W-:Y:S01]  /*41f0*/  MOV R16, 0x0 ;  /* 0x0000000000107802 */ /* 0x000fe20000000f00 */
[----:B------:R-:W3:Y:S01]  /*4200*/  LDCU.64 UR4, c[0x4][0xd0] ;  /* 0x01001a00ff0477ac */ /* 0x000ee20008000a00 */
[----:B------:R-:W-:Y:S02]  /*4210*/  MOV R6, UR38 ;  /* 0x0000002600067c02 */ /* 0x000fe40008000f00 */
[----:B------:R-:W-:Y:S01]  /*4220*/  MOV R7, UR37 ;  /* 0x0000002500077c02 */ /* 0x000fe20008000f00 */
[----:B---3--:R-:W-:Y:S02]  /*4230*/  IMAD.U32 R4, RZ, RZ, UR4 ;  /* 0x00000004ff047e24 */ /* 0x008fe4000f8e00ff */
[----:B------:R-:W-:Y:S01]  /*4240*/  IMAD.U32 R5, RZ, RZ, UR5 ;  /* 0x00000005ff057e24 */ /* 0x000fe2000f8e00ff */
[----:B--2---:R2:W-:Y:S02]  /*4250*/  STL.64 [R1], R2 ;  /* 0x0000000201007387 */ /* 0x0045e40000100a00 */
[----:B--2---:R2:W3:Y:S04]  /*4260*/  LDC.64 R2, c[0x4][R16] ;  /* 0x0100000010027b82 */ /* 0x0044e80000000a00 */
[----:B------:R-:W-:-:S07]  /*4270*/  LEPC R20, `(.L_x_99) ;  /* 0x000000001014794e */ /* 0x000fce0000000000 */
[----:B-123--:R-:W-:Y:S05]  /*4280*/  CALL.ABS.NOINC R2 ;  /* 0x0000000002007343 */ /* 0x00efea0003c00000 */
.L_x_99:
[----:B------:R-:W-:Y:S01]  /*4290*/  IMAD.MOV.U32 R2, RZ, RZ, 0x3 ;  /* 0x00000003ff027424 */ /* 0x000fe200078e00ff */
[----:B------:R-:W1:Y:S01]  /*42a0*/  LDCU.64 UR4, c[0x4][0xe8] ;  /* 0x01001d00ff0477ac */ /* 0x000e620008000a00 */
[----:B------:R-:W-:Y:S01]  /*42b0*/  IMAD.MOV.U32 R3, RZ, RZ, 0x4 ;  /* 0x00000004ff037424 */ /* 0x000fe200078e00ff */
[----:B------:R-:W-:Y:S02]  /*42c0*/  MOV R6, UR38 ;  /* 0x0000002600067c02 */ /* 0x000fe40008000f00 */
[----:B------:R-:W-:Y:S01]  /*42d0*/  STL [R1+0x8], R2 ;  /* 0x0000080201007387 */ /* 0x000fe20000100800 */
[----:B------:R-:W-:-:S03]  /*42e0*/  MOV R7, UR37 ;  /* 0x0000002500077c02 */ /* 0x000fc60008000f00 */
[----:B------:R2:W-:Y:S01]  /*42f0*/  STL.64 [R1], R2 ;  /* 0x0000000201007387 */ /* 0x0005e20000100a00 */
[----:B-1----:R-:W-:Y:S01]  /*4300*/  MOV R4, UR4 ;  /* 0x0000000400047c02 */ /* 0x002fe20008000f00 */
[----:B------:R-:W-:Y:S01]  /*4310*/  IMAD.U32 R5, RZ, RZ, UR5 ;  /* 0x00000005ff057e24 */ /* 0x000fe2000f8e00ff */
[----:B--2---:R1:W2:Y:S06]  /*4320*/  LDC.64 R2, c[0x4][R16] ;  /* 0x0100000010027b82 */ /* 0x0042ac0000000a00 */
[----:B------:R-:W-:-:S07]  /*4330*/  LEPC R20, `(.L_x_100) ;  /* 0x000000001014794e */ /* 0x000fce0000000000 */
[----:B-12---:R-:W-:Y:S05]  /*4340*/  CALL.ABS.NOINC R2 ;  /* 0x0000000002007343 */ /* 0x006fea0003c00000 */
.L_x_100:
[----:B------:R1:W2:Y:S01]  /*4350*/  LDC.64 R2, c[0x4][R16] ;  /* 0x0100000010027b82 */ /* 0x0002a20000000a00 */
[----:B------:R-:W3:Y:S01]  /*4360*/  LDCU.64 UR4, c[0x4][0xe0] ;  /* 0x01001c00ff0477ac */ /* 0x000ee20008000a00 */
[----:B------:R-:W-:Y:S01]  /*4370*/  CS2R R6, SRZ ;  /* 0x0000000000067805 */ /* 0x000fe2000001ff00 */
[----:B---3--:R-:W-:Y:S01]  /*4380*/  IMAD.U32 R4, RZ, RZ, UR4 ;  /* 0x00000004ff047e24 */ /* 0x008fe2000f8e00ff */
[----:B------:R-:W-:-:S04]  /*4390*/  MOV R5, UR5 ;  /* 0x0000000500057c02 */ /* 0x000fc80008000f00 */
[----:B------:R-:W-:-:S07]  /*43a0*/  LEPC R20, `(.L_x_101) ;  /* 0x000000001014794e */ /* 0x000fce0000000000 */
[----:B-12---:R-:W-:Y:S05]  /*43b0*/  CALL.ABS.NOINC R2 ;  /* 0x0000000002007343 */ /* 0x006fea0003c00000 */
.L_x_101:
[----:B------:R1:W2:Y:S01]  /*43c0*/  LDC.64 R2, c[0x4][R16] ;  /* 0x0100000010027b82 */ /* 0x0002a20000000a00 */
[----:B------:R-:W3:Y:S01]  /*43d0*/  LDCU.64 UR4, c[0x4][0xf0] ;  /* 0x01001e00ff0477ac */ /* 0x000ee20008000a00 */
[----:B------:R-:W-:Y:S01]  /*43e0*/  CS2R R6, SRZ ;  /* 0x0000000000067805 */ /* 0x000fe2000001ff00 */
[----:B---3--:R-:W-:Y:S01]  /*43f0*/  IMAD.U32 R4, RZ, RZ, UR4 ;  /* 0x00000004ff047e24 */ /* 0x008fe2000f8e00ff */
[----:B------:R-:W-:-:S04]  /*4400*/  MOV R5, UR5 ;  /* 0x0000000500057c02 */ /* 0x000fc80008000f00 */
[----:B------:R-:W-:-:S07]  /*4410*/  LEPC R20, `(.L_x_102) ;  /* 0x000000001014794e */ /* 0x000fce0000000000 */
[----:B-12---:R-:W-:Y:S05]  /*4420*/  CALL.ABS.NOINC R2 ;  /* 0x0000000002007343 */ /* 0x006fea0003c00000 */
.L_x_102:
[----:B------:R1:W2:Y:S01]  /*4430*/  LDC.64 R2, c[0x4][R16] ;  /* 0x0100000010027b82 */ /* 0x0002a20000000a00 */
[----:B------:R-:W3:Y:S01]  /*4440*/  LDCU.64 UR4, c[0x4][0xf8] ;  /* 0x01001f00ff0477ac */ /* 0x000ee20008000a00 */
[----:B------:R-:W-:Y:S01]  /*4450*/  CS2R R6, SRZ ;  /* 0x0000000000067805 */ /* 0x000fe2000001ff00 */
[----:B---3--:R-:W-:Y:S01]  /*4460*/  IMAD.U32 R4, RZ, RZ, UR4 ;  /* 0x00000004ff047e24 */ /* 0x008fe2000f8e00ff */
[----:B------:R-:W-:-:S04]  /*4470*/  MOV R5, UR5 ;  /* 0x0000000500057c02 */ /* 0x000fc80008000f00 */
[----:B------:R-:W-:-:S07]  /*4480*/  LEPC R20, `(.L_x_103) ;  /* 0x000000001014794e */ /* 0x000fce0000000000 */
[----:B-12---:R-:W-:Y:S05]  /*4490*/  CALL.ABS.NOINC R2 ;  /* 0x0000000002007343 */ /* 0x006fea0003c00000 */
.L_x_103:
[----:B------:R-:W-:Y:S01]  /*44a0*/  HFMA2 R0, -RZ, RZ, 0, 9.5367431640625e-07 ;  /* 0x00000010ff007431 */ /* 0x000fe200000001ff */
[----:B------:R1:W2:Y:S01]  /*44b0*/  LDC.64 R2, c[0x4][R16] ;  /* 0x0100000010027b82 */ /* 0x0002a20000000a00 */
[----:B------:R-:W3:Y:S01]  /*44c0*/  LDCU.64 UR4, c[0x4][0xc8] ;  /* 0x01001900ff0477ac */ /* 0x000ee20008000a00 */
[----:B------:R-:W-:Y:S01]  /*44d0*/  MOV R6, UR38 ;  /* 0x0000002600067c02 */ /* 0x000fe20008000f00 */
[----:B------:R-:W-:Y:S01]  /*44e0*/  IMAD.U32 R7, RZ, RZ, UR37 ;  /* 0x00000025ff077e24 */ /* 0x000fe2000f8e00ff */
[----:B------:R1:W-:Y:S01]  /*44f0*/  STL [R1], R0 ;  /* 0x0000000001007387 */ /* 0x0003e20000100800 */
[----:B---3--:R-:W-:Y:S01]  /*4500*/  MOV R4, UR4 ;  /* 0x0000000400047c02 */ /* 0x008fe20008000f00 */
[----:B------:R-:W-:-:S04]  /*4510*/  IMAD.U32 R5, RZ, RZ, UR5 ;  /* 0x00000005ff057e24 */ /* 0x000fc8000f8e00ff */
[----:B------:R-:W-:-:S07]  /*4520*/  LEPC R20, `(.L_x_104) ;  /* 0x000000001014794e */ /* 0x000fce0000000000 */
[----:B-12---:R-:W-:Y:S05]  /*4530*/  CALL.ABS.NOINC R2 ;  /* 0x0000000002007343 */ /* 0x006fea0003c00000 */
.L_x_104:
[----:B------:R-:W1:Y:S01]  /*4540*/  S2R R0, SR_SWINHI ;  /* 0x0000000000007919 */ /* 0x000e620000002f00 */
[----:B------:R2:W3:Y:S01]  /*4550*/  LDC.64 R8, c[0x4][R16] ;  /* 0x0100000010087b82 */ /* 0x0004e20000000a00 */
[----:B------:R-:W4:Y:S01]  /*4560*/  LDCU.64 UR4, c[0x4][0x100] ;  /* 0x01002000ff0477ac */ /* 0x000f220008000a00 */
[----:B------:R-:W-:Y:S01]  /*4570*/  MOV R6, UR38 ;  /* 0x0000002600067c02 */ /* 0x000fe20008000f00 */
[----:B------:R-:W-:Y:S01]  /*4580*/  IMAD.U32 R7, RZ, RZ, UR37 ;  /* 0x00000025ff077e24 */ /* 0x000fe2000f8e00ff */
[----:B----4-:R-:W-:Y:S01]  /*4590*/  MOV R4, UR4 ;  /* 0x0000000400047c02 */ /* 0x010fe20008000f00 */
[----:B------:R-:W-:Y:S01]  /*45a0*/  IMAD.U32 R5, RZ, RZ, UR5 ;  /* 0x00000005ff057e24 */ /* 0x000fe2000f8e00ff */
[----:B------:R-:W-:Y:S02]  /*45b0*/  MOV R2, R75 ;  /* 0x0000004b00027202 */ /* 0x000fe40000000f00 */
[----:B-1----:R-:W-:Y:S02]  /*45c0*/  MOV R3, R0 ;  /* 0x0000000000037202 */ /* 0x002fe40000000f00 */
[----:B------:R-:W-:-:S05]  /*45d0*/  IADD3 R2, P0, PT, R2, 0xe000, RZ ;  /* 0x0000e00002027810 */ /* 0x000fca0007f1e0ff */
[----:B------:R-:W-:-:S05]  /*45e0*/  IMAD.X R3, RZ, RZ, R3, P0 ;  /* 0x000000ffff037224 */ /* 0x000fca00000e0603 */
[----:B------:R2:W-:Y:S03]  /*45f0*/  STL.64 [R1], R2 ;  /* 0x0000000201007387 */ /* 0x0005e60000100a00 */
[----:B------:R-:W-:-:S07]  /*4600*/  LEPC R20, `(.L_x_105) ;  /* 0x000000001014794e */ /* 0x000fce0000000000 */
[----:B--23--:R-:W-:Y:S05]  /*4610*/  CALL.ABS.NOINC R8 ;  /* 0x0000000008007343 */ /* 0x00cfea0003c00000 */
.L_x_105:
[----:B------:R-:W1:Y:S01]  /*4620*/  LDC.64 R4, c[0x4][0xd8] ;  /* 0x01003600ff047b82 */ /* 0x000e620000000a00 */
[----:B------:R-:W2:Y:S01]  /*4630*/  LDCU.64 UR4, c[0x4][0xd0] ;  /* 0x01001a00ff0477ac */ /* 0x000ea20008000a00 */
[----:B------:R-:W-:Y:S02]  /*4640*/  MOV R6, UR38 ;  /* 0x0000002600067c02 */ /* 0x000fe40008000f00 */
[----:B------:R-:W-:-:S04]  /*4650*/  MOV R7, UR37 ;  /* 0x0000002500077c02 */ /* 0x000fc80008000f00 */
[----:B------:R3:W4:Y:S01]  /*4660*/  LDC.64 R2, c[0x4][R16] ;  /* 0x0100000010027b82 */ /* 0x0007220000000a00 */
[----:B-1----:R2:W-:Y:S02]  /*4670*/  STL.64 [R1], R4 ;  /* 0x0000000401007387 */ /* 0x0025e40000100a00 */
[----:B--2---:R-:W-:Y:S02]  /*4680*/  IMAD.U32 R4, RZ, RZ, UR4 ;  /* 0x00000004ff047e24 */ /* 0x004fe4000f8e00ff */
[----:B---34-:R-:W-:-:S03]  /*4690*/  IMAD.U32 R5, RZ, RZ, UR5 ;  /* 0x00000005ff057e24 */ /* 0x018fc6000f8e00ff */
[----:B------:R-:W-:-:S07]  /*46a0*/  LEPC R20, `(.L_x_106) ;  /* 0x000000001014794e */ /* 0x000fce0000000000 */
[----:B------:R-:W-:Y:S05]  /*46b0*/  CALL.ABS.NOINC R2 ;  /* 0x0000000002007343 */ /* 0x000fea0003c00000 */
.L_x_106:
[----:B------:R-:W-:Y:S01]  /*46c0*/  HFMA2 R0, -RZ, RZ, 0, 2.384185791015625e-06 ;  /* 0x00000028ff007431 */ /* 0x000fe200000001ff */
        /* <DEDUP_REMOVED lines=9> */
.L_x_107:
        /* <DEDUP_REMOVED lines=10> */
.L_x_108:
[----:B------:R1:W2:Y:S01]  /*4800*/  LDC.64 R2, c[0x4][R16] ;  /* 0x0100000010027b82 */ /* 0x0002a20000000a00 */
[----:B------:R-:W3:Y:S01]  /*4810*/  LDCU.64 UR4, c[0x4][0xe0] ;  /* 0x01001c00ff0477ac */ /* 0x000ee20008000a00 */
[----:B------:R-:W-:Y:S01]  /*4820*/  CS2R R6, SRZ ;  /* 0x0000000000067805 */ /* 0x000fe2000001ff00 */
[----:B---3--:R-:W-:Y:S01]  /*4830*/  IMAD.U32 R4, RZ, RZ, UR4 ;  /* 0x00000004ff047e24 */ /* 0x008fe2000f8e00ff */
[----:B------:R-:W-:-:S04]  /*4840*/  MOV R5, UR5 ;  /* 0x0000000500057c02 */ /* 0x000fc80008000f00 */
[----:B------:R-:W-:-:S07]  /*4850*/  LEPC R20, `(.L_x_109) ;  /* 0x000000001014794e */ /* 0x000fce0000000000 */
[----:B-12---:R-:W-:Y:S05]  /*4860*/  CALL.ABS.NOINC R2 ;  /* 0x0000000002007343 */ /* 0x006fea0003c00000 */
.L_x_109:
[----:B------:R-:W-:Y:S01]  /*4870*/  HFMA2 R0, -RZ, RZ, 0, 4.76837158203125e-07 ;  /* 0x00000008ff007431 */ /* 0x000fe200000001ff */
        /* <DEDUP_REMOVED lines=9> */
.L_x_110:
[----:B------:R-:W-:Y:S01]  /*4910*/  HFMA2 R0, -RZ, RZ, 0, 2.6226043701171875e-06 ;  /* 0x0000002cff007431 */ /* 0x000fe200000001ff */
        /* <DEDUP_REMOVED lines=9> */
.L_x_111:
[----:B------:R1:W2:Y:S01]  /*49b0*/  LDC.64 R2, c[0x4][R16] ;  /* 0x0100000010027b82 */ /* 0x0002a20000000a00 */
[----:B------:R-:W3:Y:S01]  /*49c0*/  LDCU.64 UR4, c[0x4][0xe0] ;  /* 0x01001c00ff0477ac */ /* 0x000ee20008000a00 */
[----:B------:R-:W-:Y:S01]  /*49d0*/  CS2R R6, SRZ ;  /* 0x0000000000067805 */ /* 0x000fe2000001ff00 */
[----:B---3--:R-:W-:Y:S01]  /*49e0*/  IMAD.U32 R4, RZ, RZ, UR4 ;  /* 0x00000004ff047e24 */ /* 0x008fe2000f8e00ff */
[----:B------:R-:W-:-:S04]  /*49f0*/  MOV R5, UR5 ;  /* 0x0000000500057c02 */ /* 0x000fc80008000f00 */
[----:B------:R-:W-:-:S07]  /*4a00*/  LEPC R20, `(.L_x_112) ;  /* 0x000000001014794e */ /* 0x000fce0000000000 */
[----:B-12---:R-:W-:Y:S05]  /*4a10*/  CALL.ABS.NOINC R2 ;  /* 0x0000000002007343 */ /* 0x006fea0003c00000 */
.L_x_112:
        /* <DEDUP_REMOVED lines=10> */
.L_x_113:
[----:B------:R-:W-:Y:S01]  /*4ac0*/  HFMA2 R0, -RZ, RZ, 0, 2.443790435791015625e-06 ;  /* 0x00000029ff007431 */ /* 0x000fe200000001ff */
        /* <DEDUP_REMOVED lines=9> */
.L_x_114:
        /* <DEDUP_REMOVED lines=10> */
.L_x_115:
        /* <DEDUP_REMOVED lines=10> */
.L_x_116:
[----:B------:R1:W2:Y:S01]  /*4ca0*/  LDC.64 R2, c[0x4][R16] ;  /* 0x0100000010027b82 */ /* 0x0002a20000000a00 */
[----:B------:R-:W3:Y:S01]  /*4cb0*/  LDCU.64 UR4, c[0x4][0xe0] ;  /* 0x01001c00ff0477ac */ /* 0x000ee20008000a00 */
[----:B------:R-:W-:Y:S01]  /*4cc0*/  CS2R R6, SRZ ;  /* 0x0000000000067805 */ /* 0x000fe2000001ff00 */
[----:B---3--:R-:W-:Y:S01]  /*4cd0*/  IMAD.U32 R4, RZ, RZ, UR4 ;  /* 0x00000004ff047e24 */ /* 0x008fe2000f8e00ff */
[----:B------:R-:W-:-:S04]  /*4ce0*/  MOV R5, UR5 ;  /* 0x0000000500057c02 */ /* 0x000fc80008000f00 */
[----:B------:R-:W-:-:S07]  /*4cf0*/  LEPC R20, `(.L_x_117) ;  /* 0x000000001014794e */ /* 0x000fce0000000000 */
[----:B-12---:R-:W-:Y:S05]  /*4d00*/  CALL.ABS.NOINC R2 ;  /* 0x0000000002007343 */ /* 0x006fea0003c00000 */
.L_x_117:
[----:B------:R-:W-:Y:S01]  /*4d10*/  HFMA2 R0, -RZ, RZ, 0, 3.814697265625e-06 ;  /* 0x00000040ff007431 */ /* 0x000fe200000001ff */
        /* <DEDUP_REMOVED lines=9> */
.L_x_118:
        /* <DEDUP_REMOVED lines=10> */
.L_x_119:
[----:B------:R1:W2:Y:S01]  /*4e50*/  LDC.64 R2, c[0x4][R16] ;  /* 0x0100000010027b82 */ /* 0x0002a20000000a00 */
[----:B------:R-:W3:Y:S01]  /*4e60*/  LDCU.64 UR4, c[0x4][0xe0] ;  /* 0x01001c00ff0477ac */ /* 0x000ee20008000a00 */
[----:B------:R-:W-:Y:S01]  /*4e70*/  CS2R R6, SRZ ;  /* 0x0000000000067805 */ /* 0x000fe2000001ff00 */
[----:B---3--:R-:W-:Y:S01]  /*4e80*/  IMAD.U32 R4, RZ, RZ, UR4 ;  /* 0x00000004ff047e24 */ /* 0x008fe2000f8e00ff */
[----:B------:R-:W-:-:S04]  /*4e90*/  MOV R5, UR5 ;  /* 0x0000000500057c02 */ /* 0x000fc80008000f00 */
[----:B------:R-:W-:-:S07]  /*4ea0*/  LEPC R20, `(.L_x_120) ;  /* 0x000000001014794e */ /* 0x000fce0000000000 */
[----:B-12---:R-:W-:Y:S05]  /*4eb0*/  CALL.ABS.NOINC R2 ;  /* 0x0000000002007343 */ /* 0x006fea0003c00000 */
.L_x_120:
[----:B------:R-:W-:Y:S01]  /*4ec0*/  HFMA2 R0, -RZ, RZ, 0, 5.9604644775390625e-08 ;  /* 0x00000001ff007431 */ /* 0x000fe200000001ff */
        /* <DEDUP_REMOVED lines=9> */
.L_x_121:
        /* <DEDUP_REMOVED lines=10> */
.L_x_122:
        /* <DEDUP_REMOVED lines=10> */
.L_x_123:
        /* <DEDUP_REMOVED lines=10> */
.L_x_124:
[----:B------:R1:W2:Y:S01]  /*5140*/  LDC.64 R2, c[0x4][R16] ;  /* 0x0100000010027b82 */ /* 0x0002a20000000a00 */
[----:B------:R-:W3:Y:S01]  /*5150*/  LDCU.64 UR4, c[0x4][0xe0] ;  /* 0x01001c00ff0477ac */ /* 0x000ee20008000a00 */
[----:B------:R-:W-:Y:S01]  /*5160*/  CS2R R6, SRZ ;  /* 0x0000000000067805 */ /* 0x000fe2000001ff00 */
[----:B---3--:R-:W-:Y:S01]  /*5170*/  IMAD.U32 R4, RZ, RZ, UR4 ;  /* 0x00000004ff047e24 */ /* 0x008fe2000f8e00ff */
[----:B------:R-:W-:-:S04]  /*5180*/  MOV R5, UR5 ;  /* 0x0000000500057c02 */ /* 0x000fc80008000f00 */
[----:B------:R-:W-:-:S07]  /*5190*/  LEPC R20, `(.L_x_125) ;  /* 0x000000001014794e */ /* 0x000fce0000000000 */
[----:B-12---:R-:W-:Y:S05]  /*51a0*/  CALL.ABS.NOINC R2 ;  /* 0x0000000002007343 */ /* 0x006fea0003c00000 */
.L_x_125:
        /* <DEDUP_REMOVED lines=10> */
.L_x_126:
        /* <DEDUP_REMOVED lines=10> */
.L_x_127:
[----:B------:R1:W2:Y:S01]  /*52f0*/  LDC.64 R2, c[0x4][R16] ;  /* 0x0100000010027b82 */ /* 0x0002a20000000a00 */
[----:B------:R-:W3:Y:S01]  /*5300*/  LDCU.64 UR4, c[0x4][0xe0] ;  /* 0x01001c00ff0477ac */ /* 0x000ee20008000a00 */
[----:B------:R-:W-:Y:S01]  /*5310*/  CS2R R6, SRZ ;  /* 0x0000000000067805 */ /* 0x000fe2000001ff00 */
[----:B---3--:R-:W-:Y:S01]  /*5320*/  IMAD.U32 R4, RZ, RZ, UR4 ;  /* 0x00000004ff047e24 */ /* 0x008fe2000f8e00ff */
[----:B------:R-:W-:-:S04]  /*5330*/  MOV R5, UR5 ;  /* 0x0000000500057c02 */ /* 0x000fc80008000f00 */
[----:B------:R-:W-:-:S07]  /*5340*/  LEPC R20, `(.L_x_128) ;  /* 0x000000001014794e */ /* 0x000fce0000000000 */
[----:B-12---:R-:W-:Y:S05]  /*5350*/  CALL.ABS.NOINC R2 ;  /* 0x0000000002007343 */ /* 0x006fea0003c00000 */
.L_x_128:
[----:B------:R-:W-:Y:S01]  /*5360*/  HFMA2 R0, -RZ, RZ, 0, 1.1920928955078125e-07 ;  /* 0x00000002ff007431 */ /* 0x000fe200000001ff */
        /* <DEDUP_REMOVED lines=9> */
.L_x_129:
        /* <DEDUP_REMOVED lines=10> */
.L_x_130:
        /* <DEDUP_REMOVED lines=10> */
.L_x_131:
        /* <DEDUP_REMOVED lines=10> */
.L_x_132:
        /* <DEDUP_REMOVED lines=10> */
.L_x_133:
        /* <DEDUP_REMOVED lines=10> */
.L_x_134:
[----:B------:R1:W2:Y:S01]  /*5720*/  LDC.64 R2, c[0x4][R16] ;  /* 0x0100000010027b82 */ /* 0x0002a20000000a00 */
[----:B------:R-:W3:Y:S01]  /*5730*/  LDCU.64 UR4, c[0x4][0xe0] ;  /* 0x01001c00ff0477ac */ /* 0x000ee20008000a00 */
[----:B------:R-:W-:Y:S01]  /*5740*/  CS2R R6, SRZ ;  /* 0x0000000000067805 */ /* 0x000fe2000001ff00 */
[----:B---3--:R-:W-:Y:S01]  /*5750*/  IMAD.U32 R4, RZ, RZ, UR4 ;  /* 0x00000004ff047e24 */ /* 0x008fe2000f8e00ff */
[----:B------:R-:W-:-:S04]  /*5760*/  MOV R5, UR5 ;  /* 0x0000000500057c02 */ /* 0x000fc80008000f00 */
[----:B------:R-:W-:-:S07]  /*5770*/  LEPC R20, `(.L_x_135) ;  /* 0x000000001014794e */ /* 0x000fce0000000000 */
[----:B-12---:R-:W-:Y:S05]  /*5780*/  CALL.ABS.NOINC R2 ;  /* 0x0000000002007343 */ /* 0x006fea0003c00000 */
.L_x_135:
        /* <DEDUP_REMOVED lines=10> */
.L_x_136:
        /* <DEDUP_REMOVED lines=10> */
.L_x_137:
[----:B------:R1:W2:Y:S01]  /*58d0*/  LDC.64 R2, c[0x4][R16] ;  /* 0x0100000010027b82 */ /* 0x0002a20000000a00 */
[----:B------:R-:W3:Y:S01]  /*58e0*/  LDCU.64 UR4, c[0x4][0xe0] ;  /* 0x01001c00ff0477ac */ /* 0x000ee20008000a00 */
[----:B------:R-:W-:Y:S01]  /*58f0*/  CS2R R6, SRZ ;  /* 0x0000000000067805 */ /* 0x000fe2000001ff00 */
[----:B---3--:R-:W-:Y:S01]  /*5900*/  IMAD.U32 R4, RZ, RZ, UR4 ;  /* 0x00000004ff047e24 */ /* 0x008fe2000f8e00ff */
[----:B------:R-:W-:-:S04]  /*5910*/  MOV R5, UR5 ;  /* 0x0000000500057c02 */ /* 0x000fc80008000f00 */
[----:B------:R-:W-:-:S07]  /*5920*/  LEPC R20, `(.L_x_138) ;  /* 0x000000001014794e */ /* 0x000fce0000000000 */
[----:B-12---:R-:W-:Y:S05]  /*5930*/  CALL.ABS.NOINC R2 ;  /* 0x0000000002007343 */ /* 0x006fea0003c00000 */
.L_x_138:
[----:B------:R-:W-:Y:S01]  /*5940*/  HFMA2 R0, -RZ, RZ, 0, 3.0517578125e-05 ;  /* 0x00000200ff007431 */ /* 0x000fe200000001ff */
        /* <DEDUP_REMOVED lines=9> */
.L_x_139:
        /* <DEDUP_REMOVED lines=10> */
.L_x_140:
        /* <DEDUP_REMOVED lines=10> */
.L_x_141:
        /* <DEDUP_REMOVED lines=10> */
.L_x_142:
[----:B------:R1:W2:Y:S01]  /*5bc0*/  LDC.64 R2, c[0x4][R16] ;  /* 0x0100000010027b82 */ /* 0x0002a20000000a00 */
[----:B------:R-:W3:Y:S01]  /*5bd0*/  LDCU.64 UR4, c[0x4][0xe0] ;  /* 0x01001c00ff0477ac */ /* 0x000ee20008000a00 */
[----:B------:R-:W-:Y:S01]  /*5be0*/  CS2R R6, SRZ ;  /* 0x0000000000067805 */ /* 0x000fe2000001ff00 */
[----:B---3--:R-:W-:Y:S01]  /*5bf0*/  IMAD.U32 R4, RZ, RZ, UR4 ;  /* 0x00000004ff047e24 */ /* 0x008fe2000f8e00ff */
[----:B------:R-:W-:-:S04]  /*5c00*/  MOV R5, UR5 ;  /* 0x0000000500057c02 */ /* 0x000fc80008000f00 */
[----:B------:R-:W-:-:S07]  /*5c10*/  LEPC R20, `(.L_x_143) ;  /* 0x000000001014794e */ /* 0x000fce0000000000 */
[----:B-12---:R-:W-:Y:S05]  /*5c20*/  CALL.ABS.NOINC R2 ;  /* 0x0000000002007343 */ /* 0x006fea0003c00000 */
.L_x_143:
        /* <DEDUP_REMOVED lines=10> */
.L_x_144:
        /* <DEDUP_REMOVED lines=10> */
.L_x_145:
[----:B------:R1:W2:Y:S01]  /*5d70*/  LDC.64 R2, c[0x4][R16] ;  /* 0x0100000010027b82 */ /* 0x0002a20000000a00 */
[----:B------:R-:W3:Y:S01]  /*5d80*/  LDCU.64 UR4, c[0x4][0xe0] ;  /* 0x01001c00ff0477ac */ /* 0x000ee20008000a00 */
[----:B------:R-:W-:Y:S01]  /*5d90*/  CS2R R6, SRZ ;  /* 0x0000000000067805 */ /* 0x000fe2000001ff00 */
[----:B---3--:R-:W-:Y:S01]  /*5da0*/  IMAD.U32 R4, RZ, RZ, UR4 ;  /* 0x00000004ff047e24 */ /* 0x008fe2000f8e00ff */
[----:B------:R-:W-:-:S04]  /*5db0*/  MOV R5, UR5 ;  /* 0x0000000500057c02 */ /* 0x000fc80008000f00 */
[----:B------:R-:W-:-:S07]  /*5dc0*/  LEPC R20, `(.L_x_146) ;  /* 0x000000001014794e */ /* 0x000fce0000000000 */
[----:B-12---:R-:W-:Y:S05]  /*5dd0*/  CALL.ABS.NOINC R2 ;  /* 0x0000000002007343 */ /* 0x006fea0003c00000 */
.L_x_146:
[----:B------:R1:W-:Y:S01]  /*5de0*/  STL [R1], RZ ;  /* 0x000000ff01007387 */ /* 0x0003e20000100800 */
[----:B------:R1:W2:Y:S01]  /*5df0*/  LDC.64 R2, c[0x4][R16] ;  /* 0x0100000010027b82 */ /* 0x0002a20000000a00 */
[----:B------:R-:W3:Y:S01]  /*5e00*/  LDCU.64 UR4, c[0x4][0xc8] ;  /* 0x01001900ff0477ac */ /* 0x000ee20008000a00 */
[----:B------:R-:W-:Y:S02]  /*5e10*/  MOV R6, UR38 ;  /* 0x0000002600067c02 */ /* 0x000fe40008000f00 */
[----:B------:R-:W-:Y:S01]  /*5e20*/  MOV R7, UR37 ;  /* 0x0000002500077c02 */ /* 0x000fe20008000f00 */
[----:B---3--:R-:W-:Y:S02]  /*5e30*/  IMAD.U32 R4, RZ, RZ, UR4 ;  /* 0x00000004ff047e24 */ /* 0x008fe4000f8e00ff */
[----:B------:R-:W-:Y:S02]  /*5e40*/  IMAD.U32 R5, RZ, RZ, UR5 ;  /* 0x00000005ff057e24 */ /* 0x000fe4000f8e00ff */
[----:B------:R-:W-:-:S07]  /*5e50*/  LEPC R20, `(.L_x_147) ;  /* 0x000000001014794e */ /* 0x000fce0000000000 */
[----:B-12---:R-:W-:Y:S05]  /*5e60*/  CALL.ABS.NOINC R2 ;  /* 0x0000000002007343 */ /* 0x006fea0003c00000 */
.L_x_147:
        /* <DEDUP_REMOVED lines=10> */
.L_x_148:
        /* <DEDUP_REMOVED lines=10> */
.L_x_149:
        /* <DEDUP_REMOVED lines=10> */
.L_x_150:
[----:B------:R1:W2:Y:S01]  /*6050*/  LDC.64 R2, c[0x4][R16] ;  /* 0x0100000010027b82 */ /* 0x0002a20000000a00 */
[----:B------:R-:W3:Y:S01]  /*6060*/  LDCU.64 UR4, c[0x4][0xe0] ;  /* 0x01001c00ff0477ac */ /* 0x000ee20008000a00 */
[----:B------:R-:W-:Y:S01]  /*6070*/  CS2R R6, SRZ ;  /* 0x0000000000067805 */ /* 0x000fe2000001ff00 */
[----:B---3--:R-:W-:Y:S01]  /*6080*/  IMAD.U32 R4, RZ, RZ, UR4 ;  /* 0x00000004ff047e24 */ /* 0x008fe2000f8e00ff */
[----:B------:R-:W-:-:S04]  /*6090*/  MOV R5, UR5 ;  /* 0x0000000500057c02 */ /* 0x000fc80008000f00 */
[----:B------:R-:W-:-:S07]  /*60a0*/  LEPC R20, `(.L_x_151) ;  /* 0x000000001014794e */ /* 0x000fce0000000000 */
[----:B-12---:R-:W-:Y:S05]  /*60b0*/  CALL.ABS.NOINC R2 ;  /* 0x0000000002007343 */ /* 0x006fea0003c00000 */
.L_x_151:
        /* <DEDUP_REMOVED lines=9> */
.L_x_152:
        /* <DEDUP_REMOVED lines=10> */
.L_x_153:
[----:B------:R1:W2:Y:S01]  /*61f0*/  LDC.64 R2, c[0x4][R16] ;  /* 0x0100000010027b82 */ /* 0x0002a20000000a00 */
[----:B------:R-:W3:Y:S01]  /*6200*/  LDCU.64 UR4, c[0x4][0xe0] ;  /* 0x01001c00ff0477ac */ /* 0x000ee20008000a00 */
[----:B------:R-:W-:Y:S01]  /*6210*/  CS2R R6, SRZ ;  /* 0x0000000000067805 */ /* 0x000fe2000001ff00 */
[----:B---3--:R-:W-:Y:S01]  /*6220*/  IMAD.U32 R4, RZ, RZ, UR4 ;  /* 0x00000004ff047e24 */ /* 0x008fe2000f8e00ff */
[----:B------:R-:W-:-:S04]  /*6230*/  MOV R5, UR5 ;  /* 0x0000000500057c02 */ /* 0x000fc80008000f00 */
[----:B------:R-:W-:-:S07]  /*6240*/  LEPC R20, `(.L_x_154) ;  /* 0x000000001014794e */ /* 0x000fce0000000000 */
[----:B-12---:R-:W-:Y:S05]  /*6250*/  CALL.ABS.NOINC R2 ;  /* 0x0000000002007343 */ /* 0x006fea0003c00000 */
.L_x_154:
[----:B------:R-:W-:Y:S01]  /*6260*/  HFMA2 R0, -RZ, RZ, 0, 0.0078125 ;  /* 0x00002000ff007431 */ /* 0x000fe200000001ff */
        /* <DEDUP_REMOVED lines=9> */
.L_x_155:
        /* <DEDUP_REMOVED lines=10> */
.L_x_156:
        /* <DEDUP_REMOVED lines=10> */
.L_x_157:
[----:B------:R-:W1:Y:S01]  /*6440*/  LDC.64 R2, c[0x4][0xa8] ;  /* 0x01002a00ff027b82 */ /* 0x000e620000000a00 */
[----:B------:R-:W2:Y:S01]  /*6450*/  LDCU.64 UR4, c[0x4][0xd0] ;  /* 0x01001a00ff0477ac */ /* 0x000ea20008000a00 */
[----:B------:R-:W-:Y:S02]  /*6460*/  MOV R6, UR38 ;  /* 0x0000002600067c02 */ /* 0x000fe40008000f00 */
[----:B------:R-:W-:-:S04]  /*6470*/  MOV R7, UR37 ;  /* 0x0000002500077c02 */ /* 0x000fc80008000f00 */
[----:B------:R-:W3:Y:S01]  /*6480*/  LDC.64 R16, c[0x4][R16] ;  /* 0x0100000010107b82 */ /* 0x000ee20000000a00 */
[----:B--2---:R-:W-:Y:S02]  /*6490*/  IMAD.U32 R4, RZ, RZ, UR4 ;  /* 0x00000004ff047e24 */ /* 0x004fe4000f8e00ff */
[----:B------:R-:W-:Y:S01]  /*64a0*/  IMAD.U32 R5, RZ, RZ, UR5 ;  /* 0x00000005ff057e24 */ /* 0x000fe2000f8e00ff */
[----:B-1----:R1:W-:Y:S04]  /*64b0*/  STL.64 [R1], R2 ;  /* 0x0000000201007387 */ /* 0x0023e80000100a00 */
[----:B------:R-:W-:-:S07]  /*64c0*/  LEPC R20, `(.L_x_98) ;  /* 0x000000001014794e */ /* 0x000fce0000000000 */
[----:B-1-3--:R-:W-:Y:S05]  /*64d0*/  CALL.ABS.NOINC R16 ;  /* 0x0000000010007343 */ /* 0x00afea0003c00000 */
.L_x_98:
[----:B------:R-:W-:Y:S05]  /*64e0*/  BSYNC.RECONVERGENT B6 ;  /* 0x0000000000067941 */ /* 0x000fea0003800200 */
.L_x_97:
[----:B------:R-:W2:Y:S01]  /*64f0*/  S2R R4, SR_SWINHI ;  /* 0x0000000000047919 */ /* 0x000ea20000002f00 */
[----:B-1----:R-:W-:Y:S01]  /*6500*/  IMAD.SHL.U32 R0, R78, 0x2, RZ ;  /* 0x000000024e007824 */ /* 0x002fe200078e00ff */
[----:B------:R-:W1:Y:S04]  /*6510*/  LDCU.64 UR4, c[0x0][0x880] ;  /* 0x00011000ff0477ac */ /* 0x000e680008000a00 */
[----:B------:R-:W-:Y:S02]  /*6520*/  LOP3.LUT R0, R0, 0xfe, RZ, 0xc0, !PT ;  /* 0x000000fe00007812 */ /* 0x000fe400078ec0ff */
[----:B-1----:R-:W-:-:S04]  /*6530*/  ISETP.NE.U32.AND P5, PT, RZ, UR4, PT ;  /* 0x00000004ff007c0c */ /* 0x002fc8000bfa5070 */
[----:B------:R-:W-:Y:S02]  /*6540*/  ISETP.NE.AND.EX P5, PT, RZ, UR5, PT, P5 ;  /* 0x00000005ff007c0c */ /* 0x000fe4000bfa5350 */
[----:B------:R-:W-:Y:S02]  /*6550*/  MOV R2, R75 ;  /* 0x0000004b00027202 */ /* 0x000fe40000000f00 */
[----:B--2---:R-:W-:-:S03]  /*6560*/  MOV R3, R4 ;  /* 0x0000000400037202 */ /* 0x004fc60000000f00 */
[----:B------:R-:W-:-:S03]  /*6570*/  IMAD.WIDE.U32 R2, R0, 0x2, R2 ;  /* 0x0000000200027825 */ /* 0x000fc600078e0002 */
[C---:B------:R-:W-:Y:S02]  /*6580*/  IADD3 R4, P2, PT, R2.reuse, 0xe600, RZ ;  /* 0x0000e60002047810 */ /* 0x040fe40007f5e0ff */
[C---:B------:R-:W-:Y:S02]  /*6590*/  IADD3 R6, P0, PT, R2.reuse, 0xe200, RZ ;  /* 0x0000e20002067810 */ /* 0x040fe40007f1e0ff */
[C---:B------:R-:W-:Y:S01]  /*65a0*/  IADD3 R0, P3, PT, R2.reuse, 0xe000, RZ ;  /* 0x0000e00002007810 */ /* 0x040fe20007f7e0ff */
[--C-:B------:R-:W-:Y:S01]  /*65b0*/  IMAD.X R63, RZ, RZ, R3.reuse, P2 ;  /* 0x000000ffff3f7224 */ /* 0x100fe200010e0603 */
[----:B------:R-:W-:Y:S01]  /*65c0*/  IADD3 R5, P1, PT, R2, 0xe400, RZ ;  /* 0x0000e40002057810 */ /* 0x000fe20007f3e0ff */
[--C-:B------:R-:W-:Y:S02]  /*65d0*/  IMAD.X R67, RZ, RZ, R3.reuse, P0 ;  /* 0x000000ffff437224 */ /* 0x100fe400000e0603 */
[----:B------:R-:W-:Y:S01]  /*65e0*/  IMAD.X R69, RZ, RZ, R3, P3 ;  /* 0x000000ffff457224 */ /* 0x000fe200018e0603 */
[----:B------:R-:W-:Y:S01]  /*65f0*/  SHF.R.U64 R7, R4, 0x3, R63 ;  /* 0x0000000304077819 */ /* 0x000fe2000000123f */
[----:B------:R-:W-:Y:S01]  /*6600*/  IMAD.X R65, RZ, RZ, R3, P1 ;  /* 0x000000ffff417224 */ /* 0x000fe200008e0603 */
[----:B------:R-:W-:-:S02]  /*6610*/  SHF.R.U64 R9, R6, 0x3, R67 ;  /* 0x0000000306097819 */ /* 0x000fc40000001243 */
[----:B------:R-:W-:Y:S02]  /*6620*/  SHF.R.U64 R10, R0, 0x3, R69 ;  /* 0x00000003000a7819 */ /* 0x000fe40000001245 */
[----:B------:R-:W-:Y:S02]  /*6630*/  LOP3.LUT R62, R4, 0x70, R7, 0x78, !PT ;  /* 0x00000070043e7812 */ /* 0x000fe400078e7807 */
[----:B------:R-:W-:Y:S02]  /*6640*/  LOP3.LUT R66, R6, 0x70, R9, 0x78, !PT ;  /* 0x0000007006427812 */ /* 0x000fe400078e7809 */
[C---:B------:R-:W-:Y:S02]  /*6650*/  IADD3 R4, P2, PT, R2.reuse, 0xec00, RZ ;  /* 0x0000ec0002047810 */ /* 0x040fe40007f5e0ff */
[----:B------:R-:W-:Y:S02]  /*6660*/  SHF.R.U64 R8, R5, 0x3, R65 ;  /* 0x0000000305087819 */ /* 0x000fe40000001241 */
[----:B------:R-:W-:Y:S01]  /*6670*/  IADD3 R6, P0, PT, R2, 0xe800, RZ ;  /* 0x0000e80002067810 */ /* 0x000fe20007f1e0ff */
[----:B------:R-:W-:Y:S01]  /*6680*/  IMAD.X R55, RZ, RZ, R3, P2 ;  /* 0x000000ffff377224 */ /* 0x000fe200010e0603 */
[----:B------:R-:W-:-:S02]  /*6690*/  LOP3.LUT R68, R0, 0x70, R10, 0x78, !PT ;  /* 0x0000007000447812 */ /* 0x000fc400078e780a */
[C---:B------:R-:W-:Y:S01]  /*66a0*/  IADD3 R0, P3, PT, R2.reuse, 0xee00, RZ ;  /* 0x0000ee0002007810 */ /* 0x040fe20007f7e0ff */
[--C-:B------:R-:W-:Y:S01]  /*66b0*/  IMAD.X R61, RZ, RZ, R3.reuse, P0 ;  /* 0x000000ffff3d7224 */ /* 0x100fe200000e0603 */
[----:B------:R-:W-:Y:S01]  /*66c0*/  LOP3.LUT R64, R5, 0x70, R8, 0x78, !PT ;  /* 0x0000007005407812 */ /* 0x000fe200078e7808 */
[----:B------:R1:W-:Y:S01]  /*66d0*/  ST.E desc[UR44][R68.64], RZ ;  /* 0x000000ff44007985 */ /* 0x0003e2000c10192c */
[----:B------:R-:W-:Y:S01]  /*66e0*/  IADD3 R5, P1, PT, R2, 0xea00, RZ ;  /* 0x0000ea0002057810 */ /* 0x000fe20007f3e0ff */
[----:B------:R-:W-:Y:S01]  /*66f0*/  IMAD.X R53, RZ, RZ, R3, P3 ;  /* 0x000000ffff357224 */ /* 0x000fe200018e0603 */
[----:B------:R-:W-:Y:S01]  /*6700*/  SHF.R.U64 R8, R4, 0x3, R55 ;  /* 0x0000000304087819 */ /* 0x000fe20000001237 */
[----:B------:R1:W-:Y:S01]  /*6710*/  ST.E desc[UR44][R66.64], RZ ;  /* 0x000000ff42007985 */ /* 0x0003e2000c10192c */
[----:B------:R-:W-:Y:S01]  /*6720*/  SHF.R.U64 R10, R6, 0x3, R61 ;  /* 0x00000003060a7819 */ /* 0x000fe2000000123d */
[----:B------:R-:W-:Y:S01]  /*6730*/  IMAD.X R57, RZ, RZ, R3, P1 ;  /* 0x000000ffff397224 */ /* 0x000fe200008e0603 */
[----:B------:R-:W-:Y:S01]  /*6740*/  SHF.R.U64 R7, R0, 0x3, R53 ;  /* 0x0000000300077819 */ /* 0x000fe20000001235 */
[----:B------:R1:W-:Y:S01]  /*6750*/  ST.E desc[UR44][R64.64], RZ ;  /* 0x000000ff40007985 */ /* 0x0003e2000c10192c */
[----:B------:R-:W-:-:S02]  /*6760*/  LOP3.LUT R54, R4, 0x70, R8, 0x78, !PT ;  /* 0x0000007004367812 */ /* 0x000fc400078e7808 */
[----:B------:R-:W-:Y:S01]  /*6770*/  LOP3.LUT R60, R6, 0x70, R10, 0x78, !PT ;  /* 0x00000070063c7812 */ /* 0x000fe200078e780a */
[----:B------:R1:W-:Y:S01]  /*6780*/  ST.E desc[UR44][R62.64], RZ ;  /* 0x000000ff3e007985 */ /* 0x0003e2000c10192c */
[C---:B------:R-:W-:Y:S02]  /*6790*/  IADD3 R4, P2, PT, R2.reuse, 0xf400, RZ ;  /* 0x0000f40002047810 */ /* 0x040fe40007f5e0ff */
[C---:B------:R-:W-:Y:S01]  /*67a0*/  SHF.R.U64 R9, R5.reuse, 0x3, R57 ;  /* 0x0000000305097819 */ /* 0x040fe20000001239 */
[----:B------:R1:W-:Y:S01]  /*67b0*/  ST.E desc[UR44][R60.64], RZ ;  /* 0x000000ff3c007985 */ /* 0x0003e2000c10192c */
[----:B------:R-:W-:Y:S01]  /*67c0*/  IADD3 R6, P0, PT, R2, 0xf000, RZ ;  /* 0x0000f00002067810 */ /* 0x000fe20007f1e0ff */
[----:B------:R-:W-:Y:S01]  /*67d0*/  IMAD.X R47, RZ, RZ, R3, P2 ;  /* 0x000000ffff2f7224 */ /* 0x000fe200010e0603 */
[----:B------:R-:W-:Y:S02]  /*67e0*/  LOP3.LUT R52, R0, 0x70, R7, 0x78, !PT ;  /* 0x0000007000347812 */ /* 0x000fe400078e7807 */
[----:B------:R-:W-:Y:S01]  /*67f0*/  IADD3 R0, P3, PT, R2, 0xf600, RZ ;  /* 0x0000f60002007810 */ /* 0x000fe20007f7e0ff */
[----:B------:R-:W-:Y:S01]  /*6800*/  IMAD.X R51, RZ, RZ, R3, P0 ;  /* 0x000000ffff337224 */ /* 0x000fe200000e0603 */
[----:B------:R-:W-:-:S02]  /*6810*/  LOP3.LUT R56, R5, 0x70, R9, 0x78, !PT ;  /* 0x0000007005387812 */ /* 0x000fc400078e7809 */
        /* <DEDUP_REMOVED lines=8> */
[----:B------:R-:W-:Y:S02]  /*68a0*/  LOP3.LUT R46, R4, 0x70, R8, 0x78, !PT ;  /* 0x00000070042e7812 */ /* 0x000fe400078e7808 */
[----:B------:R-:W-:Y:S01]  /*68b0*/  LOP3.LUT R50, R6, 0x70, R10, 0x78, !PT ;  /* 0x0000007006327812 */ /* 0x000fe200078e780a */
[----:B------:R1:W-:Y:S01]  /*68c0*/  ST.E desc[UR44][R52.64], RZ ;  /* 0x000000ff34007985 */ /* 0x0003e2000c10192c */
[----:B------:R-:W-:-:S02]  /*68d0*/  IADD3 R4, P2, PT, R2, 0xfc00, RZ ;  /* 0x0000fc0002047810 */ /* 0x000fc40007f5e0ff */
[C---:B------:R-:W-:Y:S01]  /*68e0*/  SHF.R.U64 R9, R5.reuse, 0x3, R49 ;  /* 0x0000000305097819 */ /* 0x040fe20000001231 */
[----:B------:R1:W-:Y:S01]  /*68f0*/  ST.E desc[UR44][R50.64], RZ ;  /* 0x000000ff32007985 */ /* 0x0003e2000c10192c */
[----:B------:R-:W-:Y:S01]  /*6900*/  IADD3 R6, P0, PT, R2, 0xf800, RZ ;  /* 0x0000f80002067810 */ /* 0x000fe20007f1e0ff */
[----:B------:R-:W-:Y:S01]  /*6910*/  IMAD.X R39, RZ, RZ, R3, P2 ;  /* 0x000000ffff277224 */ /* 0x000fe200010e0603 */
[----:B------:R-:W-:Y:S02]  /*6920*/  LOP3.LUT R44, R0, 0x70, R7, 0x78, !PT ;  /* 0x00000070002c7812 */ /* 0x000fe400078e7807 */
[C---:B------:R-:W-:Y:S01]  /*6930*/  IADD3 R0, P3, PT, R2.reuse, 0xfe00, RZ ;  /* 0x0000fe0002007810 */ /* 0x040fe20007f7e0ff */
[----:B------:R-:W-:Y:S01]  /*6940*/  IMAD.X R43, RZ, RZ, R3, P0 ;  /* 0x000000ffff2b7224 */ /* 0x000fe200000e0603 */
[----:B------:R-:W-:Y:S02]  /*6950*/  LOP3.LUT R48, R5, 0x70, R9, 0x78, !PT ;  /* 0x0000007005307812 */ /* 0x000fe400078e7809 */
        /* <DEDUP_REMOVED lines=77> */
[C---:B------:R-:W-:Y:S02]  /*6e30*/  IADD3 R4, P2, PT, R2.reuse, 0x11c00, RZ ;  /* 0x00011c0002047810 */ /* 0x040fe40007f5e0ff */
[----:B------:R-:W-:Y:S02]  /*6e40*/  IADD3 R0, P3, PT, R2, 0x11e00, RZ ;  /* 0x00011e0002007810 */ /* 0x000fe40007f7e0ff */
[----:B------:R-:W-:Y:S01]  /*6e50*/  LOP3.LUT R16, R5, 0x70, R9, 0x78, !PT ;  /* 0x0000007005107812 */ /* 0x000fe200078e7809 */
[----:B------:R-:W-:Y:S01]  /*6e60*/  IMAD.X R9, RZ, RZ, R3, P1 ;  /* 0x000000ffff097224 */ /* 0x000fe200008e0603 */
[----:B------:R-:W-:Y:S01]  /*6e70*/  SHF.R.U64 R10, R8, 0x3, R11 ;  /* 0x00000003080a7819 */ /* 0x000fe2000000120b */
[----:B------:R-:W-:-:S02]  /*6e80*/  IMAD.X R7, RZ, RZ, R3, P2 ;  /* 0x000000ffff077224 */ /* 0x000fc400010e0603 */
[----:B------:R-:W-:Y:S01]  /*6e90*/  IMAD.X R5, RZ, RZ, R3, P3 ;  /* 0x000000ffff057224 */ /* 0x000fe200018e0603 */
[----:B------:R-:W-:Y:S01]  /*6ea0*/  SHF.R.U64 R72, R6, 0x3, R9 ;  /* 0x0000000306487819 */ /* 0x000fe20000001209 */
[----:B------:R1:W-:Y:S01]  /*6eb0*/  ST.E desc[UR44][R16.64], RZ ;  /* 0x000000ff10007985 */ /* 0x0003e2000c10192c */
[----:B------:R-:W-:Y:S02]  /*6ec0*/  SHF.R.U64 R71, R4, 0x3, R7 ;  /* 0x0000000304477819 */ /* 0x000fe40000001207 */
[----:B------:R-:W-:Y:S01]  /*6ed0*/  SHF.R.U64 R58, R0, 0x3, R5 ;  /* 0x00000003003a7819 */ /* 0x000fe20000001205 */
[----:B------:R1:W-:Y:S01]  /*6ee0*/  ST.E desc[UR44][R14.64], RZ ;  /* 0x000000ff0e007985 */ /* 0x0003e2000c10192c */
[----:B------:R-:W-:Y:S02]  /*6ef0*/  LOP3.LUT R10, R8, 0x70, R10, 0x78, !PT ;  /* 0x00000070080a7812 */ /* 0x000fe400078e780a */
[----:B------:R-:W-:Y:S01]  /*6f00*/  LOP3.LUT R8, R6, 0x70, R72, 0x78, !PT ;  /* 0x0000007006087812 */ /* 0x000fe200078e7848 */
[----:B------:R1:W-:Y:S01]  /*6f10*/  ST.E desc[UR44][R12.64], RZ ;  /* 0x000000ff0c007985 */ /* 0x0003e2000c10192c */
[----:B------:R-:W-:-:S02]  /*6f20*/  LOP3.LUT R6, R4, 0x70, R71, 0x78, !PT ;  /* 0x0000007004067812 */ /* 0x000fc400078e7847 */
[----:B------:R-:W-:Y:S01]  /*6f30*/  LOP3.LUT R4, R0, 0x70, R58, 0x78, !PT ;  /* 0x0000007000047812 */ /* 0x000fe200078e783a */
[----:B------:R1:W-:Y:S04]  /*6f40*/  ST.E desc[UR44][R10.64], RZ ;  /* 0x000000ff0a007985 */ /* 0x0003e8000c10192c */
[----:B------:R1:W-:Y:S04]  /*6f50*/  ST.E desc[UR44][R8.64], RZ ;  /* 0x000000ff08007985 */ /* 0x0003e8000c10192c */
[----:B------:R1:W-:Y:S04]  /*6f60*/  ST.E desc[UR44][R6.64], RZ ;  /* 0x000000ff06007985 */ /* 0x0003e8000c10192c */
[----:B------:R1:W-:Y:S01]  /*6f70*/  ST.E desc[UR44][R4.64], RZ ;  /* 0x000000ff04007985 */ /* 0x0003e2000c10192c */
[----:B------:R-:W-:Y:S05]  /*6f80*/  @!P5 BRA `(.L_x_158) ;  /* 0x0000000000c8d947 */ /* 0x000fea0003800000 */
[----:B-1----:R-:W1:Y:S01]  /*6f90*/  LDC R4, c[0x0][0x904] ;  /* 0x00024100ff047b82 */ /* 0x002e620000000800 */
[----:B------:R-:W2:Y:S01]  /*6fa0*/  LDCU.64 UR4, c[0x0][0x908] ;  /* 0x00012100ff0477ac */ /* 0x000ea20008000a00 */
[----:B------:R-:W-:Y:S01]  /*6fb0*/  BSSY.RECONVERGENT B0, `(.L_x_158) ;  /* 0x000002f000007945 */ /* 0x000fe20003800200 */
[----:B--2---:R-:W-:Y:S01]  /*6fc0*/  IMAD.HI.U32 R0, R70, UR4, RZ ;  /* 0x0000000446007c27 */ /* 0x004fe2000f8e00ff */
[----:B------:R-:W2:Y:S01]  /*6fd0*/  LDCU UR4, c[0x0][0x380] ;  /* 0x00007000ff0477ac */ /* 0x000ea20008000800 */
[----:B-1----:R-:W-:-:S03]  /*6fe0*/  ISETP.NE.AND P0, PT, R4, 0x1, PT ;  /* 0x000000010400780c */ /* 0x002fc60003f05270 */
[----:B------:R-:W-:-:S04]  /*6ff0*/  SHF.R.U32.HI R0, RZ, UR5, R0 ;  /* 0x00000005ff007c19 */ /* 0x000fc80008011600 */
[----:B------:R-:W-:-:S05]  /*7000*/  SEL R0, R70, R0, !P0 ;  /* 0x0000000046007207 */ /* 0x000fca0004000000 */
[----:B------:R-:W-:-:S04]  /*7010*/  IMAD.MOV R0, RZ, RZ, -R0 ;  /* 0x000000ffff007224 */ /* 0x000fc800078e0a00 */
[----:B------:R-:W-:-:S04]  /*7020*/  IMAD R0, R4, R0, R70 ;  /* 0x0000000004007224 */ /* 0x000fc800078e0246 */
[----:B------:R-:W-:-:S05]  /*7030*/  IMAD R7, R0, 0x100, R77 ;  /* 0x0000010000077824 */ /* 0x000fca00078e024d */
[----:B--2---:R-:W-:-:S13]  /*7040*/  ISETP.GE.AND P0, PT, R7, UR4, PT ;  /* 0x0000000407007c0c */ /* 0x004fda000bf06270 */
[----:B------:R-:W-:Y:S05]  /*7050*/  @P0 BRA `(.L_x_159) ;  /* 0x0000000000900947 */ /* 0x000fea0003800000 */
[----:B------:R-:W1:Y:S01]  /*7060*/  LDC R9, c[0x0][0x38c] ;  /* 0x0000e300ff097b82 */ /* 0x000e620000000800 */
[----:B------:R-:W-:Y:S01]  /*7070*/  IABS R6, R73 ;  /* 0x0000004900067213 */ /* 0x000fe20000000000 */
[----:B------:R-:W2:Y:S01]  /*7080*/  LDCU UR6, c[0x0][0x890] ;  /* 0x00011200ff0677ac */ /* 0x000ea20008000800 */
[----:B------:R-:W3:Y:S05]  /*7090*/  LDCU.64 UR4, c[0x0][0x888] ;  /* 0x00011100ff0477ac */ /* 0x000eea0008000a00 */
[----:B------:R-:W4:Y:S01]  /*70a0*/  LDC.64 R10, c[0x0][0x880] ;  /* 0x00022000ff0a7b82 */ /* 0x000f220000000a00 */
[----:B-1----:R-:W-:-:S04]  /*70b0*/  IABS R8, R9 ;  /* 0x0000000900087213 */ /* 0x002fc80000000000 */
[----:B------:R-:W1:Y:S08]  /*70c0*/  I2F.RP R4, R8 ;  /* 0x0000000800047306 */ /* 0x000e700000209400 */
[----:B-1----:R-:W1:Y:S02]  /*70d0*/  MUFU.RCP R4, R4 ;  /* 0x0000000400047308 */ /* 0x002e640000001000 */
[----:B-1----:R-:W-:-:S06]  /*70e0*/  IADD3 R4, PT, PT, R4, 0xffffffe, RZ ;  /* 0x0ffffffe04047810 */ /* 0x002fcc0007ffe0ff */
[----:B------:R-:W1:Y:S02]  /*70f0*/  F2I.FTZ.U32.TRUNC.NTZ R5, R4 ;  /* 0x0000000400057305 */ /* 0x000e64000021f000 */
[----:B-1----:R-:W-:Y:S01]  /*7100*/  IADD3 R0, PT, PT, RZ, -R5, RZ ;  /* 0x80000005ff007210 */ /* 0x002fe20007ffe0ff */
[----:B------:R-:W-:-:S04]  /*7110*/  IMAD.MOV.U32 R4, RZ, RZ, RZ ;  /* 0x000000ffff047224 */ /* 0x000fc800078e00ff */
[----:B------:R-:W-:-:S04]  /*7120*/  IMAD R0, R0, R8, RZ ;  /* 0x0000000800007224 */ /* 0x000fc800078e02ff */
[----:B------:R-:W-:Y:S01]  /*7130*/  IMAD.HI.U32 R0, R5, R0, R4 ;  /* 0x0000000005007227 */ /* 0x000fe200078e0004 */
[----:B------:R-:W-:-:S05]  /*7140*/  MOV R4, R6 ;  /* 0x0000000600047202 */ /* 0x000fca0000000f00 */
[----:B------:R-:W-:-:S04]  /*7150*/  IMAD.HI.U32 R0, R0, R4, RZ ;  /* 0x0000000400007227 */ /* 0x000fc800078e00ff */
[----:B------:R-:W-:-:S04]  /*7160*/  IMAD.MOV R5, RZ, RZ, -R0 ;  /* 0x000000ffff057224 */ /* 0x000fc800078e0a00 */
[----:B------:R-:W-:-:S05]  /*7170*/  IMAD R4, R8, R5, R4 ;  /* 0x0000000508047224 */ /* 0x000fca00078e0204 */
[----:B------:R-:W-:-:S13]  /*7180*/  ISETP.GT.U32.AND P1, PT, R8, R4, PT ;  /* 0x000000040800720c */ /* 0x000fda0003f24070 */
[-C--:B------:R-:W-:Y:S01]  /*7190*/  @!P1 IADD3 R4, PT, PT, R4, -R8.reuse, RZ ;  /* 0x8000000804049210 */ /* 0x080fe20007ffe0ff */
[----:B------:R-:W-:Y:S01]  /*71a0*/  @!P1 VIADD R0, R0, 0x1 ;  /* 0x0000000100009836 */ /* 0x000fe20000000000 */
[----:B------:R-:W-:Y:S02]  /*71b0*/  ISETP.NE.AND P1, PT, R9, RZ, PT ;  /* 0x000000ff0900720c */ /* 0x000fe40003f25270 */
[----:B------:R-:W-:Y:S02]  /*71c0*/  ISETP.GE.U32.AND P2, PT, R4, R8, PT ;  /* 0x000000080400720c */ /* 0x000fe40003f46070 */
[----:B------:R-:W-:-:S04]  /*71d0*/  LOP3.LUT R4, R73, R9, RZ, 0x3c, !PT ;  /* 0x0000000949047212 */ /* 0x000fc800078e3cff */
[----:B------:R-:W-:Y:S01]  /*71e0*/  ISETP.GE.AND P0, PT, R4, RZ, PT ;  /* 0x000000ff0400720c */ /* 0x000fe20003f06270 */
[----:B--2---:R-:W-:-:S06]  /*71f0*/  IMAD R4, R76, UR6, R7 ;  /* 0x000000064c047c24 */ /* 0x004fcc000f8e0207 */
[----:B------:R-:W-:-:S06]  /*7200*/  @P2 IADD3 R0, PT, PT, R0, 0x1, RZ ;  /* 0x0000000100002810 */ /* 0x000fcc0007ffe0ff */
[----:B------:R-:W-:Y:S01]  /*7210*/  @!P0 IMAD.MOV R0, RZ, RZ, -R0 ;  /* 0x000000ffff008224 */ /* 0x000fe200078e0a00 */
[----:B------:R-:W-:-:S04]  /*7220*/  @!P1 LOP3.LUT R0, RZ, R9, RZ, 0x33, !PT ;  /* 0x00000009ff009212 */ /* 0x000fc800078e33ff */
[C---:B------:R-:W-:Y:S01]  /*7230*/  IADD3 R5, PT, PT, -R0.reuse, RZ, RZ ;  /* 0x000000ff00057210 */ /* 0x040fe20007ffe1ff */
[----:B---3--:R-:W-:-:S04]  /*7240*/  IMAD R0, R0, UR5, R4 ;  /* 0x0000000500007c24 */ /* 0x008fc8000f8e0204 */
[----:B------:R-:W-:-:S04]  /*7250*/  IMAD R4, R9, R5, R73 ;  /* 0x0000000509047224 */ /* 0x000fc800078e0249 */
[----:B------:R-:W-:Y:S02]  /*7260*/  IMAD R4, R4, UR4, R0 ;  /* 0x0000000404047c24 */ /* 0x000fe4000f8e0200 */
[----:B------:R-:W-:Y:S02]  /*7270*/  IMAD.MOV.U32 R0, RZ, RZ, -0x800000 ;  /* 0xff800000ff007424 */ /* 0x000fe400078e00ff */
[----:B----4-:R-:W-:-:S05]  /*7280*/  IMAD.WIDE R4, R4, 0x4, R10 ;  /* 0x0000000404047825 */ /* 0x010fca00078e020a */
[----:B------:R1:W-:Y:S02]  /*7290*/  STG.E desc[UR44][R4.64], R0 ;  /* 0x0000000004007986 */ /* 0x0003e4000c10192c */
.L_x_159:
[----:B------:R-:W-:Y:S05]  /*72a0*/  BSYNC.RECONVERGENT B0 ;  /* 0x0000000000007941 */ /* 0x000fea0003800200 */
.L_x_158:
[----:B------:R-:W-:-:S09]  /*72b0*/  UISETP.NE.AND UP0, UPT, UR41, URZ, UPT ;  /* 0x000000ff2900728c */ /* 0x000fd2000bf05270 */
[----:B------:R-:W-:Y:S05]  /*72c0*/  BRA.U UP0, `(.L_x_160) ;  /* 0x0000000100047547 */ /* 0x000fea000b800000 */
[----:B------:R-:W-:Y:S05]  /*72d0*/  BPT.TRAP 0x1 ;  /* 0x000000040000795c */ /* 0x000fea0000300000 */
.L_x_160:
[C---:B-1----:R-:W-:Y:S01]  /*72e0*/  IADD3 R64, P0, PT, R2.reuse, 0x12000, RZ ;  /* 0x0001200002407810 */ /* 0x042fe20007f1e0ff */
[----:B------:R1:W-:Y:S01]  /*72f0*/  SYNCS.ARRIVE.TRANS64.A1T0 RZ, [R75+URZ+0x160b0], RZ ;  /* 0x0160b0ff4bff79a7 */ /* 0x0003e200081000ff */
[C---:B------:R-:W-:Y:S01]  /*7300*/  IADD3 R62, P1, PT, R2.reuse, 0x12200, RZ ;  /* 0x00012200023e7810 */ /* 0x040fe20007f3e0ff */
[----:B------:R-:W-:Y:S01]  /*7310*/  UISETP.NE.AND UP0, UPT, UR41, URZ, UPT ;  /* 0x000000ff2900728c */ /* 0x000fe2000bf05270 */
[C---:B------:R-:W-:Y:S01]  /*7320*/  IADD3 R60, P2, PT, R2.reuse, 0x12400, RZ ;  /* 0x00012400023c7810 */ /* 0x040fe20007f5e0ff */
[--C-:B------:R-:W-:Y:S01]  /*7330*/  IMAD.X R67, RZ, RZ, R3.reuse, P0 ;  /* 0x000000ffff437224 */ /* 0x100fe200000e0603 */
        /* <DEDUP_REMOVED lines=46> */
[----:B------:R-:W-:Y:S01]  /*7620*/  IADD3 R12, P1, PT, R2, 0x15400, RZ ;  /* 0x00015400020c7810 */ /* 0x000fe20007f3e0ff */
[----:B------:R-:W-:Y:S01]  /*7630*/  IMAD.X R17, RZ, RZ, R3, P4 ;  /* 0x000000ffff117224 */ /* 0x000fe200020e0603 */
[----:B------:R-:W-:Y:S01]  /*7640*/  SHF.R.U64 R66, R64, 0x3, R67 ;  /* 0x0000000340427819 */ /* 0x000fe20000001243 */
[----:B------:R-:W-:Y:S01]  /*7650*/  IMAD.X R15, RZ, RZ, R3, P0 ;  /* 0x000000ffff0f7224 */ /* 0x000fe200000e0603 */
[----:B------:R-:W-:Y:S01]  /*7660*/  SHF.R.U64 R69, R62, 0x3, R65 ;  /* 0x000000033e457819 */ /* 0x000fe20000001241 */
[----:B------:R-:W-:Y:S01]  /*7670*/  IMAD.X R13, RZ, RZ, R3, P1 ;  /* 0x000000ffff0d7224 */ /* 0x000fe200008e0603 */
[----:B------:R-:W-:-:S02]  /*7680*/  IADD3 R10, P2, PT, R2, 0x15600, RZ ;  /* 0x00015600020a7810 */ /* 0x000fc40007f5e0ff */
[C---:B------:R-:W-:Y:S02]  /*7690*/  IADD3 R8, P3, PT, R2.reuse, 0x15800, RZ ;  /* 0x0001580002087810 */ /* 0x040fe40007f7e0ff */
        /* <DEDUP_REMOVED lines=10> */
[----:B------:R-:W-:-:S02]  /*7740*/  LOP3.LUT R66, R64, 0x70, R66, 0x78, !PT ;  /* 0x0000007040427812 */ /* 0x000fc400078e7842 */
[----:B------:R-:W-:Y:S02]  /*7750*/  LOP3.LUT R64, R62, 0x70, R69, 0x78, !PT ;  /* 0x000000703e407812 */ /* 0x000fe400078e7845 */
[----:B------:R-:W-:Y:S01]  /*7760*/  LOP3.LUT R62, R60, 0x70, R68, 0x78, !PT ;  /* 0x000000703c3e7812 */ /* 0x000fe200078e7844 */
[----:B------:R1:W-:Y:S01]  /*7770*/  ST.E desc[UR44][R66.64], RZ ;  /* 0x000000ff42007985 */ /* 0x0003e2000c10192c */
[----:B------:R-:W-:Y:S02]  /*7780*/  SHF.R.U64 R69, R56, 0x3, R57 ;  /* 0x0000000338457819 */ /* 0x000fe40000001239 */
[----:B------:R-:W-:Y:S01]  /*7790*/  LOP3.LUT R60, R58, 0x70, R2, 0x78, !PT ;  /* 0x000000703a3c7812 */ /* 0x000fe200078e7802 */
[----:B------:R1:W-:Y:S01]  /*77a0*/  ST.E desc[UR44][R64.64], RZ ;  /* 0x000000ff40007985 */ /* 0x0003e2000c10192c */
[----:B------:R-:W-:Y:S02]  /*77b0*/  SHF.R.U64 R68, R54, 0x3, R55 ;  /* 0x0000000336447819 */ /* 0x000fe40000001237 */
[----:B------:R-:W-:Y:S01]  /*77c0*/  SHF.R.U64 R58, R52, 0x3, R53 ;  /* 0x00000003343a7819 */ /* 0x000fe20000001235 */
[----:B------:R1:W-:Y:S01]  /*77d0*/  ST.E desc[UR44][R62.64], RZ ;  /* 0x000000ff3e007985 */ /* 0x0003e2000c10192c */
[----:B------:R-:W-:-:S02]  /*77e0*/  SHF.R.U64 R2, R50, 0x3, R51 ;  /* 0x0000000332027819 */ /* 0x000fc40000001233 */
[----:B------:R-:W-:Y:S01]  /*77f0*/  LOP3.LUT R56, R56, 0x70, R69, 0x78, !PT ;  /* 0x0000007038387812 */ /* 0x000fe200078e7845 */
[----:B------:R1:W-:Y:S01]  /*7800*/  ST.E desc[UR44][R60.64], RZ ;  /* 0x000000ff3c007985 */ /* 0x0003e2000c10192c */
[----:B------:R-:W-:Y:S02]  /*7810*/  LOP3.LUT R54, R54, 0x70, R68, 0x78, !PT ;  /* 0x0000007036367812 */ /* 0x000fe400078e7844 */
[----:B------:R-:W-:Y:S01]  /*7820*/  SHF.R.U64 R69, R48, 0x3, R49 ;  /* 0x0000000330457819 */ /* 0x000fe20000001231 */
[----:B------:R1:W-:Y:S01]  /*7830*/  ST.E desc[UR44][R56.64], RZ ;  /* 0x000000ff38007985 */ /* 0x0003e2000c10192c */
[----:B------:R-:W-:Y:S02]  /*7840*/  LOP3.LUT R52, R52, 0x70, R58, 0x78, !PT ;  /* 0x0000007034347812 */ /* 0x000fe400078e783a */
[----:B------:R-:W-:Y:S01]  /*7850*/  SHF.R.U64 R68, R46, 0x3, R47 ;  /* 0x000000032e447819 */ /* 0x000fe2000000122f */
[----:B------:R1:W-:Y:S01]  /*7860*/  ST.E desc[UR44][R54.64], RZ ;  /* 0x000000ff36007985 */ /* 0x0003e2000c10192c */
[----:B------:R-:W-:-:S02]  /*7870*/  LOP3.LUT R50, R50, 0x70, R2, 0x78, !PT ;  /* 0x0000007032327812 */ /* 0x000fc400078e7802 */
[----:B------:R-:W-:Y:S01]  /*7880*/  SHF.R.U64 R58, R44, 0x3, R45 ;  /* 0x000000032c3a7819 */ /* 0x000fe2000000122d */
[----:B------:R1:W-:Y:S01]  /*7890*/  ST.E desc[UR44][R52.64], RZ ;  /* 0x000000ff34007985 */ /* 0x0003e2000c10192c */
[----:B------:R-:W-:Y:S02]  /*78a0*/  SHF.R.U64 R2, R42, 0x3, R43 ;  /* 0x000000032a027819 */ /* 0x000fe4000000122b */
[----:B------:R-:W-:Y:S01]  /*78b0*/  LOP3.LUT R48, R48, 0x70, R69, 0x78, !PT ;  /* 0x0000007030307812 */ /* 0x000fe200078e7845 */
[----:B------:R1:W-:Y:S01]  /*78c0*/  ST.E desc[UR44][R50.64], RZ ;  /* 0x000000ff32007985 */ /* 0x0003e2000c10192c */
[----:B------:R-:W-:Y:S02]  /*78d0*/  LOP3.LUT R46, R46, 0x70, R68, 0x78, !PT ;  /* 0x000000702e2e7812 */ /* 0x000fe400078e7844 */
[----:B------:R-:W-:Y:S01]  /*78e0*/  SHF.R.U64 R69, R40, 0x3, R41 ;  /* 0x0000000328457819 */ /* 0x000fe20000001229 */
[----:B------:R1:W-:Y:S01]  /*78f0*/  ST.E desc[UR44][R48.64], RZ ;  /* 0x000000ff30007985 */ /* 0x0003e2000c10192c */
[----:B------:R-:W-:-:S02]  /*7900*/  LOP3.LUT R44, R44, 0x70, R58, 0x78, !PT ;  /* 0x000000702c2c7812 */ /* 0x000fc400078e783a */
[----:B------:R-:W-:Y:S01]  /*7910*/  SHF.R.U64 R68, R38, 0x3, R39 ;  /* 0x0000000326447819 */ /* 0x000fe20000001227 */
[----:B------:R1:W-:Y:S01]  /*7920*/  ST.E desc[UR44][R46.64], RZ ;  /* 0x000000ff2e007985 */ /* 0x0003e2000c10192c */
[----:B------:R-:W-:Y:S02]  /*7930*/  LOP3.LUT R42, R42, 0x70, R2, 0x78, !PT ;  /* 0x000000702a2a7812 */ /* 0x000fe400078e7802 */
[----:B------:R-:W-:Y:S01]  /*7940*/  SHF.R.U64 R58, R36, 0x3, R37 ;  /* 0x00000003243a7819 */ /* 0x000fe20000001225 */
[----:B------:R1:W-:Y:S01]  /*7950*/  ST.E desc[UR44][R44.64], RZ ;  /* 0x000000ff2c007985 */ /* 0x0003e2000c10192c */
[----:B------:R-:W-:Y:S02]  /*7960*/  SHF.R.U64 R2, R34, 0x3, R35 ;  /* 0x0000000322027819 */ /* 0x000fe40000001223 */
[----:B------:R-:W-:Y:S01]  /*7970*/  LOP3.LUT R40, R40, 0x70, R69, 0x78, !PT ;  /* 0x0000007028287812 */ /* 0x000fe200078e7845 */
[----:B------:R1:W-:Y:S01]  /*7980*/  ST.E desc[UR44][R42.64], RZ ;  /* 0x000000ff2a007985 */ /* 0x0003e2000c10192c */
[----:B------:R-:W-:-:S02]  /*7990*/  LOP3.LUT R38, R38, 0x70, R68, 0x78, !PT ;  /* 0x0000007026267812 */ /* 0x000fc400078e7844 */
[----:B------:R-:W-:Y:S01]  /*79a0*/  SHF.R.U64 R69, R32, 0x3, R33 ;  /* 0x0000000320457819 */ /* 0x000fe20000001221 */
[----:B------:R1:W-:Y:S01]  /*79b0*/  ST.E desc[UR44][R40.64], RZ ;  /* 0x000000ff28007985 */ /* 0x0003e2000c10192c */
[----:B------:R-:W-:Y:S02]  /*79c0*/  LOP3.LUT R36, R36, 0x70, R58, 0x78, !PT ;  /* 0x0000007024247812 */ /* 0x000fe400078e783a */
[----:B------:R-:W-:Y:S01]  /*79d0*/  SHF.R.U64 R68, R30, 0x3, R31 ;  /* 0x000000031e447819 */ /* 0x000fe2000000121f */
[----:B------:R1:W-:Y:S01]  /*79e0*/  ST.E desc[UR44][R38.64], RZ ;  /* 0x000000ff26007985 */ /* 0x0003e2000c10192c */
[----:B------:R-:W-:Y:S02]  /*79f0*/  LOP3.LUT R34, R34, 0x70, R2, 0x78, !PT ;  /* 0x0000007022227812 */ /* 0x000fe400078e7802 */
        /* <DEDUP_REMOVED lines=42> */
[----:B------:R-:W-:Y:S01]  /*7ca0*/  LOP3.LUT R4, R4, 0x70, R58, 0x78, !PT ;  /* 0x0000007004047812 */ /* 0x000fe200078e783a */
[----:B------:R1:W-:Y:S01]  /*7cb0*/  ST.E desc[UR44][R8.64], RZ ;  /* 0x000000ff08007985 */ /* 0x0003e2000c10192c */
[----:B------:R-:W-:-:S03]  /*7cc0*/  LOP3.LUT R2, R0, 0x70, R2, 0x78, !PT ;  /* 0x0000007000027812 */ /* 0x000fc600078e7802 */
[----:B------:R1:W-:Y:S04]  /*7cd0*/  ST.E desc[UR44][R6.64], RZ ;  /* 0x000000ff06007985 */ /* 0x0003e8000c10192c */
[----:B------:R1:W-:Y:S04]  /*7ce0*/  ST.E desc[UR44][R4.64], RZ ;  /* 0x000000ff04007985 */ /* 0x0003e8000c10192c */
[----:B------:R1:W-:Y:S01]  /*7cf0*/  ST.E desc[UR44][R2.64], RZ ;  /* 0x000000ff02007985 */ /* 0x0003e2000c10192c */
[----:B------:R-:W-:Y:S01]  /*7d00*/  @!PT LDS RZ, [RZ] ;  /* 0x00000000fffff984 */ /* 0x000fe20000000800 */
[----:B------:R-:W-:Y:S01]  /*7d10*/  @!PT LDS RZ, [RZ] ;  /* 0x00000000fffff984 */ /* 0x000fe20000000800 */
[----:B------:R-:W-:Y:S01]  /*7d20*/  @!PT LDS RZ, [RZ] ;  /* 0x00000000fffff984 */ /* 0x000fe20000000800 */
[----:B------:R-:W-:Y:S01]  /*7d30*/  @!PT LDS RZ, [RZ] ;  /* 0x00000000fffff984 */ /* 0x000fe20000000800 */
[----:B------:R2:W-:Y:S06]  /*7d40*/  MEMBAR.ALL.CTA ;  /* 0x0000000000007992 */ /* 0x0005ec0000008000 */
[----:B--2---:R-:W2:Y:S01]  /*7d50*/  FENCE.VIEW.ASYNC.S ;  /* 0x00000000000073c6 */ /* 0x004ea20000000000 */
[----:B------:R-:W-:Y:S05]  /*7d60*/  BRA.U UP0, `(.L_x_161) ;  /* 0x0000000100047547 */ /* 0x000fea000b800000 */
[----:B------:R-:W-:Y:S05]  /*7d70*/  BPT.TRAP 0x1 ;  /* 0x000000040000795c */ /* 0x000fea0000300000 */
.L_x_161:
[----:B------:R-:W-:Y:S01]  /*7d80*/  SHF.L.U32 R0, R74, 0x1f, RZ ;  /* 0x0000001f4a007819 */ /* 0x000fe200000006ff */
[----:B------:R-:W-:Y:S03]  /*7d90*/  BSSY B0, `(.L_x_162) ;  /* 0x0000003000007945 */ /* 0x000fe60003800000 */
[----:B--2---:R-:W2:Y:S02]  /*7da0*/  SYNCS.PHASECHK.TRANS64.TRYWAIT P0, [R75+URZ+0x160c8], R0 ;  /* 0x0160c8004b0075a7 */ /* 0x004ea400080011ff */
[----:B--2---:R-:W-:Y:S05]  /*7db0*/  @!P0 BRA `(.L_x_163) ;  /* 0x000000e400a48947 */ /* 0x004fea0003800000 */
.L_x_423:
[----:B------:R-:W-:Y:S05]  /*7dc0*/  BSYNC B0 ;  /* 0x0000000000007941 */ /* 0x000fea0003800000 */
.L_x_162:
        /* <DEDUP_REMOVED lines=10> */
[----:B------:R-:W-:-:S05]  /*7e70*/  IMAD R0, R2, R0, R70 ;  /* 0x0000000002007224 */ /* 0x000fca00078e0246 */
[----:B------:R-:W-:-:S05]  /*7e80*/  LEA R0, R0, R77, 0x8 ;  /* 0x0000004d00007211 */ /* 0x000fca00078e40ff */
[----:B------:R-:W-:-:S05]  /*7e90*/  VIADD R4, R0, 0x80 ;  /* 0x0000008000047836 */ /* 0x000fca0000000000 */
[----:B--2---:R-:W-:-:S13]  /*7ea0*/  ISETP.GE.AND P0, PT, R4, UR4, PT ;  /* 0x0000000404007c0c */ /* 0x004fda000bf06270 */
[----:B------:R-:W-:Y:S05]  /*7eb0*/  @P0 BRA `(.L_x_165) ;  /* 0x0000000000900947 */ /* 0x000fea0003800000 */
[----:B------:R-:W1:Y:S01]  /*7ec0*/  LDC R7, c[0x0][0x38c] ;  /* 0x0000e300ff077b82 */ /* 0x000e620000000800 */
[----:B------:R-:W-:Y:S01]  /*7ed0*/  IABS R5, R73 ;  /* 0x0000004900057213 */ /* 0x000fe20000000000 */
[----:B------:R-:W2:Y:S01]  /*7ee0*/  LDCU UR6, c[0x0][0x890] ;  /* 0x00011200ff0677ac */ /* 0x000ea20008000800 */
[----:B------:R-:W3:Y:S05]  /*7ef0*/  LDCU.64 UR4, c[0x0][0x888] ;  /* 0x00011100ff0477ac */ /* 0x000eea0008000a00 */
[----:B------:R-:W4:Y:S01]  /*7f00*/  LDC.64 R8, c[0x0][0x880] ;  /* 0x00022000ff087b82 */ /* 0x000f220000000a00 */
[----:B--2---:R-:W-:Y:S01]  /*7f10*/  IMAD R4, R76, UR6, R4 ;  /* 0x000000064c047c24 */ /* 0x004fe2000f8e0204 */
        /* <DEDUP_REMOVED lines=19> */
[----:B------:R-:W-:-:S07]  /*8050*/  ISETP.GE.AND P1, PT, R2, RZ, PT ;  /* 0x000000ff0200720c */ /* 0x000fce0003f26270 */
        /* <DEDUP_REMOVED lines=10> */
.L_x_165:
[----:B------:R-:W-:Y:S05]  /*8100*/  BSYNC.RECONVERGENT B0 ;  /* 0x0000000000007941 */ /* 0x000fea0003800200 */
.L_x_164:
[----:B------:R-:W-:Y:S01]  /*8110*/  @!PT LDS RZ, [RZ] ;  /* 0x00000000fffff984 */ /* 0x000fe20000000800 */
[----:B------:R-:W-:Y:S01]  /*8120*/  @!PT LDS RZ, [RZ] ;  /* 0x00000000fffff984 */ /* 0x000fe20000000800 */
[----:B------:R-:W-:Y:S01]  /*8130*/  @!PT LDS RZ, [RZ] ;  /* 0x00000000fffff984 */ /* 0x000fe20000000800 */
[----:B------:R-:W-:Y:S01]  /*8140*/  @!PT LDS RZ, [RZ] ;  /* 0x00000000fffff984 */ /* 0x000fe20000000800 */
[----:B------:R3:W-:Y:S06]  /*8150*/  MEMBAR.ALL.CTA ;  /* 0x0000000000007992 */ /* 0x0007ec0000008000 */
[----:B---3--:R-:W3:Y:S01]  /*8160*/  FENCE.VIEW.ASYNC.S ;  /* 0x00000000000073c6 */ /* 0x008ee20000000000 */
[----:B------:R-:W-:-:S09]  /*8170*/  UISETP.NE.AND UP0, UPT, UR41, URZ, UPT ;  /* 0x000000ff2900728c */ /* 0x000fd2000bf05270 */
[----:B------:R-:W-:Y:S05]  /*8180*/  BRA.U UP0, `(.L_x_166) ;  /* 0x0000000100047547 */ /* 0x000fea000b800000 */
[----:B------:R-:W-:Y:S05]  /*8190*/  BPT.TRAP 0x1 ;  /* 0x000000040000795c */ /* 0x000fea0000300000 */
.L_x_166:
[----:B---3--:R3:W-:Y:S01]  /*81a0*/  SYNCS.ARRIVE.TRANS64.A1T0 RZ, [R75+URZ+0x160b8], RZ ;  /* 0x0160b8ff4bff79a7 */ /* 0x0087e200081000ff */
[----:B------:R-:W-:Y:S01]  /*81b0*/  LOP3.LUT R74, R74, 0x1, RZ, 0x3c, !PT ;  /* 0x000000014a4a7812 */ /* 0x000fe200078e3cff */
[----:B------:R-:W-:Y:S06]  /*81c0*/  BRA `(.L_x_92) ;  /* 0x0000004000a07947 */ /* 0x000fec0003800000 */
.L_x_93:
[----:B------:R-:W-:Y:S01]  /*81d0*/  LEA R3, R3, 0x100, 0x8 ;  /* 0x0000010003037811 */ /* 0x000fe200078e40ff */
[----:B------:R-:W-:Y:S02]  /*81e0*/  UIADD3 UR5, UPT, UPT, UR5, 0x3f, URZ ;  /* 0x0000003f05057890 */ /* 0x000fe4000fffe0ff */
[----:B------:R-:W-:Y:S01]  /*81f0*/  UISETP.NE.AND UP0, UPT, UR40, URZ, UPT ;  /* 0x000000ff2800728c */ /* 0x000fe2000bf05270 */
[----:B------:R-:W-:Y:S01]  /*8200*/  SHF.R.S32.HI R56, RZ, 0x1f, R3 ;  /* 0x0000001fff387819 */ /* 0x000fe20000011403 */
[----:B------:R-:W-:-:S03]  /*8210*/  USHF.R.S32.HI UR4, URZ, 0x1f, UR5 ;  /* 0x0000001fff047899 */ /* 0x000fc60008011405 */
[----:B------:R-:W-:Y:S01]  /*8220*/  LEA.HI R56, R56, R3, RZ, 0x6 ;  /* 0x0000000338387211 */ /* 0x000fe200078f30ff */
[----:B------:R-:W-:-:S04]  /*8230*/  ULEA.HI UR4, UR4, UR5, URZ, 0x6 ;  /* 0x0000000504047291 */ /* 0x000fc8000f8f30ff */
[----:B------:R-:W-:Y:S01]  /*8240*/  VIADD R56, R56, 0x3f ;  /* 0x0000003f38387836 */ /* 0x000fe20000000000 */
[----:B------:R-:W-:-:S04]  /*8250*/  USHF.R.S32.HI UR4, URZ, 0x6, UR4 ;  /* 0x00000006ff047899 */ /* 0x000fc80008011404 */
[----:B------:R-:W-:-:S04]  /*8260*/  SHF.R.S32.HI R56, RZ, 0x6, R56 ;  /* 0x00000006ff387819 */ /* 0x000fc80000011438 */
[----:B------:R-:W-:Y:S01]  /*8270*/  VIMNMX R56, PT, PT, R56, UR4, PT ;  /* 0x0000000438387c48 */ /* 0x000fe2000bfe0100 */
[----:B------:R-:W-:Y:S05]  /*8280*/  BRA.U !UP0, `(.L_x_167) ;  /* 0x0000000108047547 */ /* 0x000fea000b800000 */
[----:B------:R-:W-:Y:S05]  /*8290*/  BPT.TRAP 0x1 ;  /* 0x000000040000795c */ /* 0x000fea0000300000 */
.L_x_167:
[----:B------:R-:W1:Y:S01]  /*82a0*/  S2R R61, SR_CgaCtaId ;  /* 0x00000000003d7919 */ /* 0x000e620000008800 */
[----:B------:R-:W-:Y:S01]  /*82b0*/  MOV R60, 0x400 ;  /* 0x00000400003c7802 */ /* 0x000fe20000000f00 */
[----:B------:R-:W-:Y:S01]  /*82c0*/  BSSY B0, `(.L_x_168) ;  /* 0x0000005000007945 */ /* 0x000fe20003800000 */
[----:B------:R-:W-:Y:S02]  /*82d0*/  SHF.L.U32 R0, R59, 0x1f, RZ ;  /* 0x0000001f3b007819 */ /* 0x000fe400000006ff */
[----:B-1----:R-:W-:-:S04]  /*82e0*/  LEA R60, R61, R60, 0x18 ;  /* 0x0000003c3d3c7211 */ /* 0x002fc800078ec0ff */
[----:B------:R-:W1:Y:S02]  /*82f0*/  SYNCS.PHASECHK.TRANS64.TRYWAIT P0, [R60+URZ+0x16070], R0 ;  /* 0x016070003c0075a7 */ /* 0x000e6400080011ff */
[----:B-1----:R-:W-:Y:S05]  /*8300*/  @!P0 BRA `(.L_x_169) ;  /* 0x000000e000648947 */ /* 0x002fea0003800000 */
.L_x_424:
[----:B------:R-:W-:Y:S05]  /*8310*/  BSYNC B0 ;  /* 0x0000000000007941 */ /* 0x000fea0003800000 */
.L_x_168:
[----:B------:R-:W-:-:S09]  /*8320*/  UISETP.NE.AND UP0, UPT, UR40, URZ, UPT ;  /* 0x000000ff2800728c */ /* 0x000fd2000bf05270 */
[----:B------:R-:W-:Y:S05]  /*8330*/  BRA.U !UP0, `(.L_x_170) ;  /* 0x0000000108047547 */ /* 0x000fea000b800000 */
[----:B------:R-:W-:Y:S05]  /*8340*/  BPT.TRAP 0x1 ;  /* 0x000000040000795c */ /* 0x000fea0000300000 */
.L_x_170:
[----:B------:R-:W-:Y:S01]  /*8350*/  IADD3 R62, PT, PT, R60, 0x16078, RZ ;  /* 0x000160783c3e7810 */ /* 0x000fe20007ffe0ff */
[----:B------:R-:W-:-:S03]  /*8360*/  UISETP.NE.AND UP0, UPT, UR39, URZ, UPT ;  /* 0x000000ff2700728c */ /* 0x000fc6000bf05270 */
[----:B-1----:R-:W-:-:S04]  /*8370*/  PRMT R0, R61, 0x654, R62 ;  /* 0x000006543d007816 */ /* 0x002fc8000000003e */
[----:B------:R1:W-:Y:S02]  /*8380*/  SYNCS.ARRIVE.TRANS64.RED.A1T0 RZ, [R0+URZ], RZ ;  /* 0x000000ff00ff79a7 */ /* 0x0003e400081004ff */
[----:B------:R-:W-:Y:S05]  /*8390*/  BRA.U !UP0, `(.L_x_171) ;  /* 0x0000000108047547 */ /* 0x000fea000b800000 */
[----:B------:R-:W-:Y:S05]  /*83a0*/  BPT.TRAP 0x1 ;  /* 0x000000040000795c */ /* 0x000fea0000300000 */
.L_x_171:
[----:B------:R-:W-:Y:S01]  /*83b0*/  IMAD.U32 R2, RZ, RZ, UR42 ;  /* 0x0000002aff027e24 */ /* 0x000fe2000f8e00ff */
[----:B------:R-:W-:-:S04]  /*83c0*/  ISETP.GE.AND P0, PT, R56, 0x2, PT ;  /* 0x000000023800780c */ /* 0x000fc80003f06270 */
[----:B------:R-:W-:-:S04]  /*83d0*/  SHF.L.U32 R2, R2, 0x1f, RZ ;  /* 0x0000001f02027819 */ /* 0x000fc800000006ff */
[----:B------:R-:W2:Y:S02]  /*83e0*/  SYNCS.PHASECHK.TRANS64.TRYWAIT P1, [R60+URZ+0x16080], R2 ;  /* 0x016080023c0075a7 */ /* 0x000ea400080211ff */
[----:B--2---:R-:W-:Y:S05]  /*83f0*/  @!P1 BRA `(.L_x_172) ;  /* 0x000000e0003c9947 */ /* 0x004fea0003800000 */
.L_x_425:
[----:B--2---:R-:W-:Y:S01]  /*8400*/  LOP3.LUT R2, R59, 0x1, RZ, 0x3c, !PT ;  /* 0x000000013b027812 */ /* 0x004fe200078e3cff */
[----:B------:R-:W-:Y:S06]  /*8410*/  @!P0 BRA `(.L_x_173) ;  /* 0x0000001400648947 */ /* 0x000fec0003800000 */
.L_x_200:
[----:B------:R-:W-:Y:S05]  /*8420*/  YIELD ;  /* 0x0000000000007946 */ /* 0x000fea0003800000 */
[----:B------:R-:W-:Y:S01]  /*8430*/  UISETP.NE.AND UP0, UPT, UR40, URZ, UPT ;  /* 0x000000ff2800728c */ /* 0x000fe2000bf05270 */
[----:B-1----:R-:W-:Y:S01]  /*8440*/  IMAD.MOV.U32 R0, RZ, RZ, R56 ;  /* 0x000000ffff007224 */ /* 0x002fe200078e0038 */
[----:B------:R-:W-:Y:S01]  /*8450*/  MOV R59, R2 ;  /* 0x00000002003b7202 */ /* 0x000fe20000000f00 */
[----:B------:R-:W-:-:S03]  /*8460*/  VIADD R56, R56, 0xffffffff ;  /* 0xffffffff38387836 */ /* 0x000fc60000000000 */
[----:B------:R-:W-:-:S04]  /*8470*/  ISETP.GT.U32.AND P0, PT, R0, 0x2, PT ;  /* 0x000000020000780c */ /* 0x000fc80003f04070 */
[----:B------:R-:W-:Y:S01]  /*8480*/  P2R R58, PR, RZ, 0x1 ;  /* 0x00000001ff3a7803 */ /* 0x000fe20000000000 */
[----:B---34-:R-:W-:Y:S08]  /*8490*/  BRA.U !UP0, `(.L_x_174) ;  /* 0x0000000108047547 */ /* 0x018ff0000b800000 */
[----:B------:R-:W-:Y:S05]  /*84a0*/  BPT.TRAP 0x1 ;  /* 0x000000040000795c */ /* 0x000fea0000300000 */
.L_x_174:
[----:B------:R-:W-:Y:S01]  /*84b0*/  SHF.L.U32 R0, R59, 0x1f, RZ ;  /* 0x0000001f3b007819 */ /* 0x000fe200000006ff */
[----:B------:R-:W-:-:S03]  /*84c0*/  IMAD.U32 R23, R78, 0x10000, RZ ;  /* 0x000100004e177824 */ /* 0x000fc600078e00ff */
[----:B------:R-:W1:Y:S02]  /*84d0*/  SYNCS.PHASECHK.TRANS64.TRYWAIT P0, [R60+URZ+0x16070], R0 ;  /* 0x016070003c0075a7 */ /* 0x000e6400080011ff */
[----:B------:R-:W-:Y:S01]  /*84e0*/  LOP3.LUT R23, R23, 0x600000, RZ, 0xc0, !PT ;  /* 0x0060000017177812 */ /* 0x000fe200078ec0ff */
[----:B-1----:R-:W-:Y:S06]  /*84f0*/  @!P0 BRA `(.L_x_175) ;  /* 0x000000e000108947 */ /* 0x002fec0003800000 */
.L_x_426:
[----:B------:R-:W-:Y:S05]  /*8500*/  WARPSYNC.ALL ;  /* 0x0000000000007948 */ /* 0x000fea0003800000 */
[----:B------:R-:W-:Y:S01]  /*8510*/  R2UR UR4, R23 ;  /* 0x00000000170472ca */ /* 0x000fe200000e0000 */
[----:B------:R-:W-:Y:S01]  /*8520*/  UISETP.NE.AND UP0, UPT, UR41, URZ, UPT ;  /* 0x000000ff2900728c */ /* 0x000fe2000bf05270 */
[----:B------:R-:W-:Y:S01]  /*8530*/  PLOP3.LUT P0, PT, PT, PT, PT, 0x80, 0x8 ;  /* 0x000000000008781c */ /* 0x000fe20003f0f070 */
[----:B------:R-:W-:-:S10]  /*8540*/  IMAD.MOV.U32 R22, RZ, RZ, 0x3f800000 ;  /* 0x3f800000ff167424 */ /* 0x000fd400078e00ff */
[----:B------:R-:W2:Y:S02]  /*8550*/  LDTM.x2 R2, tmem[UR4] ;  /* 0x00000004000279ee */ /* 0x000ea400080c0000 */
[----:B--2---:R-:W-:-:S13]  /*8560*/  FSETP.NEU.AND P2, PT, R2, R3, PT ;  /* 0x000000030200720b */ /* 0x004fda0003f4d000 */
[----:B------:R-:W2:Y:S01]  /*8570*/  @P2 LDC R4, c[0x0][0x704] ;  /* 0x0001c100ff042b82 */ /* 0x000ea20000000800 */
[----:B-1----:R-:W-:-:S04]  /*8580*/  @P2 FADD R0, R2, -R3 ;  /* 0x8000000302002221 */ /* 0x002fc80000000000 */
[----:B--2---:R-:W-:-:S05]  /*8590*/  @P2 FMUL R0, R0, R4 ;  /* 0x0000000400002220 */ /* 0x004fca0000400000 */
[----:B------:R-:W-:-:S04]  /*85a0*/  @P2 FSETP.GEU.AND P1, PT, R0, -126, PT ;  /* 0xc2fc00000000280b */ /* 0x000fc80003f2e000 */
[----:B------:R-:W-:-:S13]  /*85b0*/  @P2 PLOP3.LUT P0, PT, P1, PT, PT, 0x80, 0x8 ;  /* 0x000000000008281c */ /* 0x000fda0000f0f070 */
[----:B------:R-:W-:-:S06]  /*85c0*/  @!P0 FMUL R0, R0, 0.5 ;  /* 0x3f00000000008820 */ /* 0x000fcc0000400000 */
[----:B------:R-:W1:Y:S02]  /*85d0*/  @P2 MUFU.EX2 R0, R0 ;  /* 0x0000000000002308 */ /* 0x000e640000000800 */
[----:B-1----:R-:W-:-:S05]  /*85e0*/  @!P0 FMUL R0, R0, R0 ;  /* 0x0000000000008220 */ /* 0x002fca0000400000 */
[----:B------:R-:W-:Y:S01]  /*85f0*/  @P2 MOV R22, R0 ;  /* 0x0000000000162202 */ /* 0x000fe20000000f00 */
[----:B------:R-:W-:Y:S06]  /*8600*/  BRA.U UP0, `(.L_x_176) ;  /* 0x0000000100047547 */ /* 0x000fec000b800000 */
[----:B------:R-:W-:Y:S05]  /*8610*/  BPT.TRAP 0x1 ;  /* 0x000000040000795c */ /* 0x000fea0000300000 */
.L_x_176:
[----:B------:R-:W-:Y:S01]  /*8620*/  IMAD.U32 R0, RZ, RZ, UR43 ;  /* 0x0000002bff007e24 */ /* 0x000fe2000f8e00ff */
[----:B------:R-:W-:-:S04]  /*8630*/  FSETP.NEU.AND P1, PT, R22, 1, PT ;  /* 0x3f8000001600780b */ /* 0x000fc80003f2d000 */
[----:B------:R-:W-:-:S04]  /*8640*/  SHF.L.U32 R0, R0, 0x1f, RZ ;  /* 0x0000001f00007819 */ /* 0x000fc800000006ff */
[----:B------:R-:W1:Y:S02]  /*8650*/  SYNCS.PHASECHK.TRANS64.TRYWAIT P0, [R60+URZ+0x16090], R0 ;  /* 0x016090003c0075a7 */ /* 0x000e6400080011ff */
[----:B-1----:R-:W-:Y:S05]  /*8660*/  @!P0 BRA `(.L_x_177) ;  /* 0x000000dc00c88947 */ /* 0x002fea0003800000 */
.L_x_427:
[----:B------:R-:W-:-:S13]  /*8670*/  VOTE.ANY P1, P1 ;  /* 0x0000000000ff7806 */ /* 0x000fda0000820100 */
[----:B------:R-:W-:Y:S05]  /*8680*/  @!P1 BRA `(.L_x_178) ;  /* 0x0000000400e49947 */ /* 0x000fea0003800000 */
[----:B------:R-:W-:Y:S01]  /*8690*/  SHF.R.U32.HI R19, RZ, 0x5, R78 ;  /* 0x00000005ff137819 */ /* 0x000fe2000001164e */
[----:B------:R-:W-:Y:S01]  /*86a0*/  BSSY.RECONVERGENT B6, `(.L_x_179) ;  /* 0x0000018000067945 */ /* 0x000fe20003800200 */
[----:B------:R-:W-:Y:S02]  /*86b0*/  LOP3.LUT R17, R23, 0x100, RZ, 0xfc, !PT ;  /* 0x0000010017117812 */ /* 0x000fe400078efcff */
[----:B------:R-:W-:Y:S02]  /*86c0*/  SHF.R.U32.HI R16, RZ, 0x15, R23 ;  /* 0x00000015ff107819 */ /* 0x000fe40000011617 */
[----:B------:R-:W-:Y:S02]  /*86d0*/  LOP3.LUT R19, R19, 0x3, RZ, 0xc0, !PT ;  /* 0x0000000313137812 */ /* 0x000fe400078ec0ff */
[----:B------:R-:W-:Y:S02]  /*86e0*/  R2UR UR4, R17 ;  /* 0x00000000110472ca */ /* 0x000fe400000e0000 */
[----:B------:R-:W-:-:S11]  /*86f0*/  ISETP.NE.AND P0, PT, R19, R16, PT ;  /* 0x000000101300720c */ /* 0x000fd60003f05270 */
[----:B------:R-:W2:Y:S02]  /*8700*/  LDTM.x16 R24, tmem[UR4] ;  /* 0x00000004001879ee */ /* 0x000ea40008240000 */
[----:B--2---:R-:W-:Y:S05]  /*8710*/  @!P0 BRA `(.L_x_180) ;  /* 0x0000000000408947 */ /* 0x004fea0003800000 */
[----:B------:R-:W-:Y:S01]  /*8720*/  MOV R2, 0x8 ;  /* 0x0000000800027802 */ /* 0x000fe20000000f00 */
[----:B------:R-:W2:Y:S01]  /*8730*/  LDCU.64 UR8, c[0x4][0xb0] ;  /* 0x01001600ff0877ac */ /* 0x000ea20008000a00 */
[----:B------:R-:W-:Y:S02]  /*8740*/  HFMA2 R12, -RZ, RZ, 0, 5.9604644775390625e-08 ;  /* 0x00000001ff0c7431 */ /* 0x000fe400000001ff */
[----:B------:R-:W-:Y:S01]  /*8750*/  IMAD.MOV.U32 R8, RZ, RZ, 0x192 ;  /* 0x00000192ff087424 */ /* 0x000fe200078e00ff */
[----:B------:R-:W3:Y:S01]  /*8760*/  LDCU.64 UR6, c[0x4][0xb8] ;  /* 0x01001700ff0677ac */ /* 0x000ee20008000a00 */
[----:B------:R-:W4:Y:S01]  /*8770*/  LDC.64 R2, c[0x4][R2] ;  /* 0x0100000002027b82 */ /* 0x000f220000000a00 */
[----:B------:R-:W-:Y:S01]  /*8780*/  IMAD.MOV.U32 R13, RZ, RZ, RZ ;  /* 0x000000ffff0d7224 */ /* 0x000fe200078e00ff */
[----:B------:R-:W5:Y:S01]  /*8790*/  LDCU.64 UR4, c[0x4][0x30] ;  /* 0x01000600ff0477ac */ /* 0x000f620008000a00 */
[----:B--2---:R-:W-:Y:S01]  /*87a0*/  IMAD.U32 R4, RZ, RZ, UR8 ;  /* 0x00000008ff047e24 */ /* 0x004fe2000f8e00ff */
[----:B------:R-:W-:Y:S01]  /*87b0*/  MOV R5, UR9 ;  /* 0x0000000900057c02 */ /* 0x000fe20008000f00 */
[----:B---3--:R-:W-:Y:S01]  /*87c0*/  IMAD.U32 R6, RZ, RZ, UR6 ;  /* 0x00000006ff067e24 */ /* 0x008fe2000f8e00ff */
[----:B------:R-:W-:Y:S01]  /*87d0*/  MOV R7, UR7 ;  /* 0x0000000700077c02 */ /* 0x000fe20008000f00 */
[----:B-----5:R-:W-:Y:S01]  /*87e0*/  IMAD.U32 R10, RZ, RZ, UR4 ;  /* 0x00000004ff0a7e24 */ /* 0x020fe2000f8e00ff */
[----:B------:R-:W-:-:S02]  /*87f0*/  MOV R11, UR5 ;  /* 0x00000005000b7c02 */ /* 0x000fc40008000f00 */
[----:B------:R-:W-:-:S07]  /*8800*/  LEPC R20, `(.L_x_180) ;  /* 0x000000001014794e */ /* 0x000fce0000000000 */
[----:B-1--4-:R-:W-:Y:S05]  /*8810*/  CALL.ABS.NOINC R2 ;  /* 0x0000000002007343 */ /* 0x012fea0003c00000 */
.L_x_180:
[----:B------:R-:W-:Y:S05]  /*8820*/  BSYNC.RECONVERGENT B6 ;  /* 0x0000000000067941 */ /* 0x000fea0003800200 */
.L_x_179:
[----:B------:R-:W-:Y:S01]  /*8830*/  FSETP.NEU.AND P0, PT, R22, 1, PT ;  /* 0x3f8000001600780b */ /* 0x000fe20003f0d000 */
[----:B------:R-:W-:Y:S05]  /*8840*/  WARPSYNC.ALL ;  /* 0x0000000000007948 */ /* 0x000fea0003800000 */
[----:B------:R-:W-:Y:S01]  /*8850*/  LOP3.LUT R18, R23, 0x110, RZ, 0xfc, !PT ;  /* 0x0000011017127812 */ /* 0x000fe200078efcff */
[----:B------:R-:W-:Y:S01]  /*8860*/  BSSY.RECONVERGENT B6, `(.L_x_181) ;  /* 0x000001f000067945 */ /* 0x000fe20003800200 */
[----:B------:R-:W-:Y:S02]  /*8870*/  R2UR UR4, R17 ;  /* 0x00000000110472ca */ /* 0x000fe400000e0000 */
[----:B------:R-:W-:-:S03]  /*8880*/  R2UR UR5, R18 ;  /* 0x00000000120572ca */ /* 0x000fc600000e0000 */
[C---:B------:R-:W-:Y:S02]  /*8890*/  @P0 FMUL2 R24, R22.reuse.F32, R24.F32x2.HI_LO ;  /* 0x000000181618024a */ /* 0x040fe40000040000 */
[C---:B------:R-:W-:Y:S02]  /*88a0*/  @P0 FMUL2 R26, R22.reuse.F32, R26.F32x2.HI_LO ;  /* 0x0000001a161a024a */ /* 0x040fe40000040000 */
[C---:B------:R-:W-:Y:S02]  /*88b0*/  @P0 FMUL2 R28, R22.reuse.F32, R28.F32x2.HI_LO ;  /* 0x0000001c161c024a */ /* 0x040fe40000040000 */
[C---:B------:R-:W-:Y:S02]  /*88c0*/  @P0 FMUL2 R30, R22.reuse.F32, R30.F32x2.HI_LO ;  /* 0x0000001e161e024a */ /* 0x040fe40000040000 */
[C---:B------:R-:W-:Y:S02]  /*88d0*/  @P0 FMUL2 R32, R22.reuse.F32, R32.F32x2.HI_LO ;  /* 0x000000201620024a */ /* 0x040fe40000040000 */
[C---:B------:R-:W-:Y:S01]  /*88e0*/  @P0 FMUL2 R34, R22.reuse.F32, R34.F32x2.HI_LO ;  /* 0x000000221622024a */ /* 0x040fe20000040000 */
[----:B------:R-:W2:Y:S01]  /*88f0*/  LDTM.x16 R40, tmem[UR5] ;  /* 0x00000005002879ee */ /* 0x000ea20008240000 */
[----:B------:R-:W-:-:S02]  /*8900*/  @P0 FMUL2 R36, R22.F32, R36.F32x2.HI_LO ;  /* 0x000000241624024a */ /* 0x000fc40000040000 */
[----:B------:R-:W-:Y:S01]  /*8910*/  @P0 FMUL2 R38, R22.F32, R38.F32x2.HI_LO ;  /* 0x000000261626024a */ /* 0x000fe20000040000 */
[----:B------:R-:W-:-:S03]  /*8920*/  ISETP.NE.AND P0, PT, R19, R16, PT ;  /* 0x000000101300720c */ /* 0x000fc60003f05270 */
[----:B------:R3:W-:Y:S10]  /*8930*/  STTM.x16 tmem[UR4], R24 ;  /* 0x00000018000079ed */ /* 0x0007f40008240004 */
[----:B--2---:R-:W-:Y:S05]  /*8940*/  @!P0 BRA `(.L_x_182) ;  /* 0x0000000000408947 */ /* 0x004fea0003800000 */
[----:B------:R-:W-:Y:S01]  /*8950*/  MOV R2, 0x8 ;  /* 0x0000000800027802 */ /* 0x000fe20000000f00 */
[----:B------:R-:W2:Y:S01]  /*8960*/  LDCU.64 UR8, c[0x4][0xb0] ;  /* 0x01001600ff0877ac */ /* 0x000ea20008000a00 */
[----:B------:R-:W-:Y:S02]  /*8970*/  HFMA2 R12, -RZ, RZ, 0, 5.9604644775390625e-08 ;  /* 0x00000001ff0c7431 */ /* 0x000fe400000001ff */
[----:B------:R-:W-:Y:S01]  /*8980*/  IMAD.MOV.U32 R8, RZ, RZ, 0x192 ;  /* 0x00000192ff087424 */ /* 0x000fe200078e00ff */
[----:B------:R-:W4:Y:S01]  /*8990*/  LDCU.64 UR6, c[0x4][0xb8] ;  /* 0x01001700ff0677ac */ /* 0x000f220008000a00 */
[----:B------:R-:W5:Y:S01]  /*89a0*/  LDC.64 R2, c[0x4][R2] ;  /* 0x0100000002027b82 */ /* 0x000f620000000a00 */
[----:B------:R-:W-:Y:S01]  /*89b0*/  IMAD.MOV.U32 R13, RZ, RZ, RZ ;  /* 0x000000ffff0d7224 */ /* 0x000fe200078e00ff */
[----:B------:R-:W1:Y:S01]  /*89c0*/  LDCU.64 UR4, c[0x4][0x30] ;  /* 0x01000600ff0477ac */ /* 0x000e620008000a00 */
[----:B--2---:R-:W-:Y:S01]  /*89d0*/  IMAD.U32 R4, RZ, RZ, UR8 ;  /* 0x00000008ff047e24 */ /* 0x004fe2000f8e00ff */
[----:B------:R-:W-:Y:S01]  /*89e0*/  MOV R5, UR9 ;  /* 0x0000000900057c02 */ /* 0x000fe20008000f00 */
[----:B----4-:R-:W-:Y:S01]  /*89f0*/  IMAD.U32 R6, RZ, RZ, UR6 ;  /* 0x00000006ff067e24 */ /* 0x010fe2000f8e00ff */
[----:B------:R-:W-:Y:S01]  /*8a00*/  MOV R7, UR7 ;  /* 0x0000000700077c02 */ /* 0x000fe20008000f00 */
[----:B-1----:R-:W-:Y:S01]  /*8a10*/  IMAD.U32 R10, RZ, RZ, UR4 ;  /* 0x00000004ff0a7e24 */ /* 0x002fe2000f8e00ff */
[----:B------:R-:W-:-:S02]  /*8a20*/  MOV R11, UR5 ;  /* 0x00000005000b7c02 */ /* 0x000fc40008000f00 */
[----:B------:R-:W-:-:S07]  /*8a30*/  LEPC R20, `(.L_x_182) ;  /* 0x000000001014794e */ /* 0x000fce0000000000 */
[----:B---3-5:R-:W-:Y:S05]  /*8a40*/  CALL.ABS.NOINC R2 ;  /* 0x0000000002007343 */ /* 0x028fea0003c00000 */
.L_x_182:
[----:B------:R-:W-:Y:S05]  /*8a50*/  BSYNC.RECONVERGENT B6 ;  /* 0x0000000000067941 */ /* 0x000fea0003800200 */
.L_x_181:
        /* <DEDUP_REMOVED lines=12> */
[----:B---3--:R-:W2:Y:S01]  /*8b20*/  LDTM.x16 R24, tmem[UR5] ;  /* 0x00000005001879ee */ /* 0x008ea20008240000 */
        /* <DEDUP_REMOVED lines=21> */
.L_x_184:
[----:B------:R-:W-:Y:S05]  /*8c80*/  BSYNC.RECONVERGENT B6 ;  /* 0x0000000000067941 */ /* 0x000fea0003800200 */
.L_x_183:
[----:B-1----:R-:W-:Y:S01]  /*8c90*/  LOP3.LUT R0, R23, 0x130, RZ, 0xfc, !PT ;  /* 0x0000013017007812 */ /* 0x002fe200078efcff */
[----:B------:R-:W-:Y:S05]  /*8ca0*/  WARPSYNC.ALL ;  /* 0x0000000000007948 */ /* 0x000fea0003800000 */
[----:B------:R-:W-:Y:S02]  /*8cb0*/  R2UR UR4, R0 ;  /* 0x00000000000472ca */ /* 0x000fe400000e0000 */
[----:B------:R-:W-:Y:S02]  /*8cc0*/  FSETP.NEU.AND P0, PT, R22, 1, PT ;  /* 0x3f8000001600780b */ /* 0x000fe40003f0d000 */
[----:B------:R-:W-:-:S09]  /*8cd0*/  R2UR UR5, R57 ;  /* 0x00000000390572ca */ /* 0x000fd200000e0000 */
[----:B------:R-:W1:Y:S01]  /*8ce0*/  LDTM.x16 R4, tmem[UR4] ;  /* 0x00000004000479ee */ /* 0x000e620008240000 */
[----:B------:R-:W-:Y:S01]  /*8cf0*/  R2UR UR4, R0 ;  /* 0x00000000000472ca */ /* 0x000fe200000e0000 */
[C---:B------:R-:W-:Y:S02]  /*8d00*/  @P0 FMUL2 R24, R22.reuse.F32, R24.F32x2.HI_LO ;  /* 0x000000181618024a */ /* 0x040fe40000040000 */
[C---:B------:R-:W-:Y:S02]  /*8d10*/  @P0 FMUL2 R26, R22.reuse.F32, R26.F32x2.HI_LO ;  /* 0x0000001a161a024a */ /* 0x040fe40000040000 */
[C---:B------:R-:W-:Y:S02]  /*8d20*/  @P0 FMUL2 R28, R22.reuse.F32, R28.F32x2.HI_LO ;  /* 0x0000001c161c024a */ /* 0x040fe40000040000 */
[C---:B------:R-:W-:Y:S02]  /*8d30*/  @P0 FMUL2 R30, R22.reuse.F32, R30.F32x2.HI_LO ;  /* 0x0000001e161e024a */ /* 0x040fe40000040000 */
[----:B------:R-:W-:-:S02]  /*8d40*/  @P0 FMUL2 R32, R22.F32, R32.F32x2.HI_LO ;  /* 0x000000201620024a */ /* 0x000fc40000040000 */
[C---:B------:R-:W-:Y:S02]  /*8d50*/  @P0 FMUL2 R34, R22.reuse.F32, R34.F32x2.HI_LO ;  /* 0x000000221622024a */ /* 0x040fe40000040000 */
[C---:B------:R-:W-:Y:S02]  /*8d60*/  @P0 FMUL2 R36, R22.reuse.F32, R36.F32x2.HI_LO ;  /* 0x000000241624024a */ /* 0x040fe40000040000 */
[----:B------:R-:W-:-:S04]  /*8d70*/  @P0 FMUL2 R38, R22.F32, R38.F32x2.HI_LO ;  /* 0x000000261626024a */ /* 0x000fc80000040000 */
[----:B------:R2:W-:Y:S01]  /*8d80*/  STTM.x16 tmem[UR5], R24 ;  /* 0x00000018000079ed */ /* 0x0005e20008240005 */
[C---:B-1----:R-:W-:Y:S02]  /*8d90*/  @P0 FMUL2 R4, R22.reuse.F32, R4.F32x2.HI_LO ;  /* 0x000000041604024a */ /* 0x042fe40000040000 */
[C---:B------:R-:W-:Y:S02]  /*8da0*/  @P0 FMUL2 R6, R22.reuse.F32, R6.F32x2.HI_LO ;  /* 0x000000061606024a */ /* 0x040fe40000040000 */
[C---:B------:R-:W-:Y:S02]  /*8db0*/  @P0 FMUL2 R8, R22.reuse.F32, R8.F32x2.HI_LO ;  /* 0x000000081608024a */ /* 0x040fe40000040000 */
[C---:B------:R-:W-:Y:S02]  /*8dc0*/  @P0 FMUL2 R10, R22.reuse.F32, R10.F32x2.HI_LO ;  /* 0x0000000a160a024a */ /* 0x040fe40000040000 */
[C---:B------:R-:W-:Y:S02]  /*8dd0*/  @P0 FMUL2 R12, R22.reuse.F32, R12.F32x2.HI_LO ;  /* 0x0000000c160c024a */ /* 0x040fe40000040000 */
[----:B------:R-:W-:-:S02]  /*8de0*/  @P0 FMUL2 R14, R22.F32, R14.F32x2.HI_LO ;  /* 0x0000000e160e024a */ /* 0x000fc40000040000 */
[C---:B------:R-:W-:Y:S02]  /*8df0*/  @P0 FMUL2 R16, R22.reuse.F32, R16.F32x2.HI_LO ;  /* 0x000000101610024a */ /* 0x040fe40000040000 */
[----:B------:R-:W-:-:S04]  /*8e00*/  @P0 FMUL2 R18, R22.F32, R18.F32x2.HI_LO ;  /* 0x000000121612024a */ /* 0x000fc80000040000 */
[----:B------:R2:W-:Y:S02]  /*8e10*/  STTM.x16 tmem[UR4], R4 ;  /* 0x00000004000079ed */ /* 0x0005e40008240004 */
.L_x_178:
[----:B------:R-:W-:-:S09]  /*8e20*/  UISETP.NE.AND UP0, UPT, UR39, URZ, UPT ;  /* 0x000000ff2700728c */ /* 0x000fd2000bf05270 */
[----:B------:R-:W-:Y:S05]  /*8e30*/  BRA.U !UP0, `(.L_x_185) ;  /* 0x0000000108047547 */ /* 0x000fea000b800000 */
[----:B------:R-:W-:Y:S05]  /*8e40*/  BPT.TRAP 0x1 ;  /* 0x000000040000795c */ /* 0x000fea0000300000 */
.L_x_185:
[----:B-1----:R-:W-:Y:S01]  /*8e50*/  IADD3 R0, PT, PT, R60, 0x16088, RZ ;  /* 0x000160883c007810 */ /* 0x002fe20007ffe0ff */
[----:B------:R-:W-:Y:S02]  /*8e60*/  UISETP.NE.AND UP0, UPT, UR41, URZ, UPT ;  /* 0x000000ff2900728c */ /* 0x000fe4000bf05270 */
[----:B------:R-:W-:Y:S01]  /*8e70*/  ULOP3.LUT UR42, UR42, 0x1, URZ, 0x3c, !UPT ;  /* 0x000000012a2a7892 */ /* 0x000fe2000f8e3cff */
[----:B------:R-:W-:-:S04]  /*8e80*/  PRMT R0, R61, 0x654, R0 ;  /* 0x000006543d007816 */ /* 0x000fc80000000000 */
[----:B------:R1:W-:Y:S01]  /*8e90*/  SYNCS.ARRIVE.TRANS64.RED.A1T0 RZ, [R0+URZ], RZ ;  /* 0x000000ff00ff79a7 */ /* 0x0003e200081004ff */
[----:B------:R-:W4:Y:S01]  /*8ea0*/  FENCE.VIEW.ASYNC.T ;  /* 0x00000000000073c6 */ /* 0x000f220000000200 */
[----:B------:R-:W-:Y:S05]  /*8eb0*/  BRA.U UP0, `(.L_x_186) ;  /* 0x0000000100087547 */ /* 0x000fea000b800000 */
[----:B------:R-:W-:Y:S05]  /*8ec0*/  BPT.TRAP 0x1 ;  /* 0x000000040000795c */ /* 0x000fea0000300000 */
[----:B------:R-:W-:Y:S05]  /*8ed0*/  BPT.TRAP 0x1 ;  /* 0x000000040000795c */ /* 0x000fea0000300000 */
.L_x_186:
[----:B-1----:R-:W-:Y:S01]  /*8ee0*/  IADD3 R0, PT, PT, R60, 0x160a0, RZ ;  /* 0x000160a03c007810 */ /* 0x002fe20007ffe0ff */
[----:B------:R-:W-:-:S03]  /*8ef0*/  UISETP.NE.AND UP0, UPT, UR39, URZ, UPT ;  /* 0x000000ff2700728c */ /* 0x000fc6000bf05270 */
[----:B------:R-:W-:-:S04]  /*8f00*/  PRMT R0, R61, 0x654, R0 ;  /* 0x000006543d007816 */ /* 0x000fc80000000000 */
[----:B----4-:R1:W-:Y:S02]  /*8f10*/  SYNCS.ARRIVE.TRANS64.RED.A1T0 RZ, [R0+URZ], RZ ;  /* 0x000000ff00ff79a7 */ /* 0x0103e400081004ff */
[----:B------:R-:W-:Y:S05]  /*8f20*/  BRA.U !UP0, `(.L_x_187) ;  /* 0x0000000108047547 */ /* 0x000fea000b800000 */
[----:B------:R-:W-:Y:S05]  /*8f30*/  BPT.TRAP 0x1 ;  /* 0x000000040000795c */ /* 0x000fea0000300000 */
.L_x_187:
[----:B-1----:R-:W-:Y:S01]  /*8f40*/  IMAD.U32 R0, RZ, RZ, UR42 ;  /* 0x0000002aff007e24 */ /* 0x002fe2000f8e00ff */
[----:B------:R-:W-:-:S04]  /*8f50*/  LOP3.LUT R2, R23, 0x80, RZ, 0xfc, !PT ;  /* 0x0000008017027812 */ /* 0x000fc800078efcff */
[----:B------:R-:W-:-:S04]  /*8f60*/  SHF.L.U32 R0, R0, 0x1f, RZ ;  /* 0x0000001f00007819 */ /* 0x000fc800000006ff */
[----:B------:R-:W1:Y:S02]  /*8f70*/  SYNCS.PHASECHK.TRANS64.TRYWAIT P0, [R60+URZ+0x16080], R0 ;  /* 0x016080003c0075a7 */ /* 0x000e6400080011ff */
[----:B-1----:R-:W-:Y:S05]  /*8f80*/  @!P0 BRA `(.L_x_188) ;  /* 0x000000d400948947 */ /* 0x002fea0003800000 */
.L_x_428:
[----:B------:R-:W-:Y:S01]  /*8f90*/  R2UR UR4, R2 ;  /* 0x00000000020472ca */ /* 0x000fe200000e0000 */
[----:B------:R-:W-:Y:S01]  /*8fa0*/  UISETP.NE.AND UP0, UPT, UR41, URZ, UPT ;  /* 0x000000ff2900728c */ /* 0x000fe2000bf05270 */
[----:B------:R-:W-:Y:S01]  /*8fb0*/  PLOP3.LUT P0, PT, PT, PT, PT, 0x80, 0x8 ;  /* 0x000000000008781c */ /* 0x000fe20003f0f070 */
[----:B------:R-:W-:-:S10]  /*8fc0*/  IMAD.MOV.U32 R22, RZ, RZ, 0x3f800000 ;  /* 0x3f800000ff167424 */ /* 0x000fd400078e00ff */
[----:B------:R-:W4:Y:S02]  /*8fd0*/  LDTM.x2 R2, tmem[UR4] ;  /* 0x00000004000279ee */ /* 0x000f2400080c0000 */
[----:B----4-:R-:W-:-:S13]  /*8fe0*/  FSETP.NEU.AND P2, PT, R2, R3, PT ;  /* 0x000000030200720b */ /* 0x010fda0003f4d000 */
[----:B--2---:R-:W2:Y:S01]  /*8ff0*/  @P2 LDC R4, c[0x0][0x704] ;  /* 0x0001c100ff042b82 */ /* 0x004ea20000000800 */
        /* <DEDUP_REMOVED lines=10> */
.L_x_189:
[----:B------:R-:W-:Y:S01]  /*90a0*/  IMAD.U32 R0, RZ, RZ, UR43 ;  /* 0x0000002bff007e24 */ /* 0x000fe2000f8e00ff */
[----:B------:R-:W-:-:S04]  /*90b0*/  FSETP.NEU.AND P1, PT, R22, 1, PT ;  /* 0x3f8000001600780b */ /* 0x000fc80003f2d000 */
[----:B------:R-:W-:-:S04]  /*90c0*/  SHF.L.U32 R0, R0, 0x1f, RZ ;  /* 0x0000001f00007819 */ /* 0x000fc800000006ff */
[----:B------:R-:W1:Y:S02]  /*90d0*/  SYNCS.PHASECHK.TRANS64.TRYWAIT P0, [R60+URZ+0x16098], R0 ;  /* 0x016098003c0075a7 */ /* 0x000e6400080011ff */
[----:B-1----:R-:W-:Y:S05]  /*90e0*/  @!P0 BRA `(.L_x_190) ;  /* 0x000000d400508947 */ /* 0x002fea0003800000 */
.L_x_429:
        /* <DEDUP_REMOVED lines=27> */
.L_x_193:
[----:B------:R-:W-:Y:S05]  /*92a0*/  BSYNC.RECONVERGENT B6 ;  /* 0x0000000000067941 */ /* 0x000fea0003800200 */
.L_x_192:
        /* <DEDUP_REMOVED lines=34> */
.L_x_195:
[----:B------:R-:W-:Y:S05]  /*94d0*/  BSYNC.RECONVERGENT B6 ;  /* 0x0000000000067941 */ /* 0x000fea0003800200 */
.L_x_194:
        /* <DEDUP_REMOVED lines=34> */
.L_x_197:
[----:B------:R-:W-:Y:S05]  /*9700*/  BSYNC.RECONVERGENT B6 ;  /* 0x0000000000067941 */ /* 0x000fea0003800200 */
.L_x_196:
[----:B------:R-:W-:Y:S01]  /*9710*/  LOP3.LUT R23, R23, 0x1b0, RZ, 0xfc, !PT ;  /* 0x000001b017177812 */ /* 0x000fe200078efcff */
[----:B------:R-:W-:Y:S05]  /*9720*/  WARPSYNC.ALL ;  /* 0x0000000000007948 */ /* 0x000fea0003800000 */
[----:B------:R-:W-:Y:S02]  /*9730*/  R2UR UR4, R23 ;  /* 0x00000000170472ca */ /* 0x000fe400000e0000 */
[----:B------:R-:W-:Y:S02]  /*9740*/  FSETP.NEU.AND P0, PT, R22, 1, PT ;  /* 0x3f8000001600780b */ /* 0x000fe40003f0d000 */
[----:B------:R-:W-:-:S09]  /*9750*/  R2UR UR5, R57 ;  /* 0x00000000390572ca */ /* 0x000fd200000e0000 */
[----:B------:R-:W2:Y:S01]  /*9760*/  LDTM.x16 R4, tmem[UR4] ;  /* 0x00000004000479ee */ /* 0x000ea20008240000 */
        /* <DEDUP_REMOVED lines=10> */
[C---:B--2---:R-:W-:Y:S02]  /*9810*/  @P0 FMUL2 R4, R22.reuse.F32, R4.F32x2.HI_LO ;  /* 0x000000041604024a */ /* 0x044fe40000040000 */
        /* <DEDUP_REMOVED lines=8> */
.L_x_191:
[----:B------:R-:W-:-:S09]  /*98a0*/  UISETP.NE.AND UP0, UPT, UR40, URZ, UPT ;  /* 0x000000ff2800728c */ /* 0x000fd2000bf05270 */
[----:B------:R-:W-:Y:S05]  /*98b0*/  BRA.U !UP0, `(.L_x_198) ;  /* 0x0000000108047547 */ /* 0x000fea000b800000 */
[----:B------:R-:W-:Y:S05]  /*98c0*/  BPT.TRAP 0x1 ;  /* 0x000000040000795c */ /* 0x000fea0000300000 */
.L_x_198:
[----:B-1----:R-:W-:Y:S01]  /*98d0*/  PRMT R0, R61, 0x654, R62 ;  /* 0x000006543d007816 */ /* 0x002fe2000000003e */
[----:B------:R-:W-:-:S03]  /*98e0*/  UISETP.NE.AND UP0, UPT, UR41, URZ, UPT ;  /* 0x000000ff2900728c */ /* 0x000fc6000bf05270 */
[----:B------:R1:W-:Y:S01]  /*98f0*/  SYNCS.ARRIVE.TRANS64.RED.A1T0 RZ, [R0+URZ], RZ ;  /* 0x000000ff00ff79a7 */ /* 0x0003e200081004ff */
[----:B------:R-:W2:Y:S05]  /*9900*/  FENCE.VIEW.ASYNC.T ;  /* 0x00000000000073c6 */ /* 0x000eaa0000000200 */
[----:B------:R-:W-:Y:S05]  /*9910*/  BRA.U UP0, `(.L_x_199) ;  /* 0x0000000100087547 */ /* 0x000fea000b800000 */
[----:B------:R-:W-:Y:S05]  /*9920*/  BPT.TRAP 0x1 ;  /* 0x000000040000795c */ /* 0x000fea0000300000 */
[----:B------:R-:W-:Y:S05]  /*9930*/  BPT.TRAP 0x1 ;  /* 0x000000040000795c */ /* 0x000fea0000300000 */
.L_x_199:
[----:B------:R-:W-:Y:S01]  /*9940*/  ISETP.NE.AND P0, PT, R58, RZ, PT ;  /* 0x000000ff3a00720c */ /* 0x000fe20003f05270 */
[----:B------:R-:W-:Y:S01]  /*9950*/  VIADD R2, R60, 0x160a8 ;  /* 0x000160a83c027836 */ /* 0x000fe20000000000 */
[----:B------:R-:W-:-:S04]  /*9960*/  ULOP3.LUT UR43, UR43, 0x1, URZ, 0x3c, !UPT ;  /* 0x000000012b2b7892 */ /* 0x000fc8000f8e3cff */
[----:B------:R-:W-:-:S04]  /*9970*/  PRMT R2, R61, 0x654, R2 ;  /* 0x000006543d027816 */ /* 0x000fc80000000002 */
[----:B--2---:R2:W-:Y:S02]  /*9980*/  SYNCS.ARRIVE.TRANS64.RED.A1T0 RZ, [R2+URZ], RZ ;  /* 0x000000ff02ff79a7 */ /* 0x0045e400081004ff */
[----:B--2---:R-:W-:Y:S01]  /*9990*/  LOP3.LUT R2, R59, 0x1, RZ, 0x3c, !PT ;  /* 0x000000013b027812 */ /* 0x004fe200078e3cff */
[----:B------:R-:W-:Y:S06]  /*99a0*/  @P0 BRA `(.L_x_200) ;  /* 0xffffffe8009c0947 */ /* 0x000fec000383ffff */
.L_x_173:
[----:B------:R-:W-:-:S09]  /*99b0*/  UISETP.NE.AND UP0, UPT, UR39, URZ, UPT ;  /* 0x000000ff2700728c */ /* 0x000fd2000bf05270 */
[----:B------:R-:W-:Y:S05]  /*99c0*/  BRA.U !UP0, `(.L_x_201) ;  /* 0x0000000108047547 */ /* 0x000fea000b800000 */
[----:B------:R-:W-:Y:S05]  /*99d0*/  BPT.TRAP 0x1 ;  /* 0x000000040000795c */ /* 0x000fea0000300000 */
.L_x_201:
[----:B----4-:R-:W-:Y:S01]  /*99e0*/  IADD3 R32, PT, PT, R60, 0x16088, RZ ;  /* 0x000160883c207810 */ /* 0x010fe20007ffe0ff */
[----:B------:R-:W-:-:S03]  /*99f0*/  UISETP.NE.AND UP0, UPT, UR40, URZ, UPT ;  /* 0x000000ff2800728c */ /* 0x000fc6000bf05270 */
[----:B------:R-:W-:-:S04]  /*9a00*/  PRMT R3, R61, 0x654, R32 ;  /* 0x000006543d037816 */ /* 0x000fc80000000020 */
[----:B------:R2:W-:Y:S02]  /*9a10*/  SYNCS.ARRIVE.TRANS64.RED.A1T0 RZ, [R3+URZ], RZ ;  /* 0x000000ff03ff79a7 */ /* 0x0005e400081004ff */
[----:B------:R-:W-:Y:S05]  /*9a20*/  BRA.U !UP0, `(.L_x_202) ;  /* 0x0000000108047547 */ /* 0x000fea000b800000 */
[----:B------:R-:W-:Y:S05]  /*9a30*/  BPT.TRAP 0x1 ;  /* 0x000000040000795c */ /* 0x000fea0000300000 */
.L_x_202:
[----:B------:R-:W-:Y:S01]  /*9a40*/  SHF.L.U32 R2, R2, 0x1f, RZ ;  /* 0x0000001f02027819 */ /* 0x000fe200000006ff */
[----:B------:R-:W-:-:S03]  /*9a50*/  IMAD.U32 R23, R78, 0x10000, RZ ;  /* 0x000100004e177824 */ /* 0x000fc600078e00ff */
[----:B------:R-:W4:Y:S02]  /*9a60*/  SYNCS.PHASECHK.TRANS64.TRYWAIT P0, [R60+URZ+0x16070], R2 ;  /* 0x016070023c0075a7 */ /* 0x000f2400080011ff */
[----:B------:R-:W-:Y:S01]  /*9a70*/  LOP3.LUT R23, R23, 0x600000, RZ, 0xc0, !PT ;  /* 0x0060000017177812 */ /* 0x000fe200078ec0ff */
[----:B----4-:R-:W-:Y:S06]  /*9a80*/  @!P0 BRA `(.L_x_203) ;  /* 0x000000c800fc8947 */ /* 0x010fec0003800000 */
.L_x_430:
[----:B------:R-:W-:Y:S05]  /*9a90*/  WARPSYNC.ALL ;  /* 0x0000000000007948 */ /* 0x000fea0003800000 */
[----:B------:R-:W-:Y:S01]  /*9aa0*/  R2UR UR4, R23 ;  /* 0x00000000170472ca */ /* 0x000fe200000e0000 */
[----:B------:R-:W-:-:S12]  /*9ab0*/  UISETP.NE.AND UP0, UPT, UR40, URZ, UPT ;  /* 0x000000ff2800728c */ /* 0x000fd8000bf05270 */
[----:B------:R-:W5:Y:S02]  /*9ac0*/  LDTM.x2 R24, tmem[UR4] ;  /* 0x00000004001879ee */ /* 0x000f6400080c0000 */
[----:B-----5:R-:W-:Y:S05]  /*9ad0*/  BRA.U !UP0, `(.L_x_204) ;  /* 0x0000000108047547 */ /* 0x020fea000b800000 */
[----:B------:R-:W-:Y:S05]  /*9ae0*/  BPT.TRAP 0x1 ;  /* 0x000000040000795c */ /* 0x000fea0000300000 */
.L_x_204:
[----:B------:R5:W-:Y:S01]  /*9af0*/  SYNCS.ARRIVE.TRANS64.RED.A1T0 RZ, [R0+URZ], RZ ;  /* 0x000000ff00ff79a7 */ /* 0x000be200081004ff */
[----:B------:R-:W-:-:S09]  /*9b00*/  UISETP.NE.AND UP0, UPT, UR41, URZ, UPT ;  /* 0x000000ff2900728c */ /* 0x000fd2000bf05270 */
[----:B------:R-:W-:Y:S05]  /*9b10*/  BRA.U UP0, `(.L_x_205) ;  /* 0x0000000100047547 */ /* 0x000fea000b800000 */
[----:B------:R-:W-:Y:S05]  /*9b20*/  BPT.TRAP 0x1 ;  /* 0x000000040000795c */ /* 0x000fea0000300000 */
.L_x_205:
[----:B-1---5:R-:W-:-:S04]  /*9b30*/  MOV R0, UR43 ;  /* 0x0000002b00007c02 */ /* 0x022fc80008000f00 */
[----:B------:R-:W-:-:S04]  /*9b40*/  SHF.L.U32 R0, R0, 0x1f, RZ ;  /* 0x0000001f00007819 */ /* 0x000fc800000006ff */
[----:B------:R-:W1:Y:S02]  /*9b50*/  SYNCS.PHASECHK.TRANS64.TRYWAIT P0, [R60+URZ+0x16090], R0 ;  /* 0x016090003c0075a7 */ /* 0x000e6400080011ff */
[----:B-1----:R-:W-:Y:S05]  /*9b60*/  @!P0 BRA `(.L_x_206) ;  /* 0x000000c800d88947 */ /* 0x002fea0003800000 */
.L_x_431:
[----:B------:R-:W-:-:S09]  /*9b70*/  UISETP.NE.AND UP0, UPT, UR41, URZ, UPT ;  /* 0x000000ff2900728c */ /* 0x000fd2000bf05270 */
[----:B------:R-:W-:Y:S05]  /*9b80*/  BRA.U UP0, `(.L_x_207) ;  /* 0x0000000100047547 */ /* 0x000fea000b800000 */
[----:B------:R-:W-:Y:S05]  /*9b90*/  BPT.TRAP 0x1 ;  /* 0x000000040000795c */ /* 0x000fea0000300000 */
.L_x_207:
[----:B----4-:R-:W-:Y:S01]  /*9ba0*/  SHF.L.U32 R2, R74, 0x1f, RZ ;  /* 0x0000001f4a027819 */ /* 0x010fe200000006ff */
[----:B-1----:R1:W4:Y:S01]  /*9bb0*/  MUFU.RCP R0, R24 ;  /* 0x0000001800007308 */ /* 0x0023220000001000 */
[----:B------:R-:W-:Y:S02]  /*9bc0*/  BSSY B0, `(.L_x_208) ;  /* 0x0000003000007945 */ /* 0x000fe40003800000 */
[----:B------:R-:W5:Y:S02]  /*9bd0*/  SYNCS.PHASECHK.TRANS64.TRYWAIT P0, [R60+URZ+0x160c0], R2 ;  /* 0x0160c0023c0075a7 */ /* 0x000f6400080011ff */
[----:B-1--45:R-:W-:Y:S05]  /*9be0*/  @!P0 BRA `(.L_x_209) ;  /* 0x000000c800cc8947 */ /* 0x032fea0003800000 */
.L_x_432:
[----:B------:R-:W-:Y:S05]  /*9bf0*/  BSYNC B0 ;  /* 0x0000000000007941 */ /* 0x000fea0003800000 */
.L_x_208:
[----:B------:R-:W4:Y:S01]  /*9c00*/  LDCU UR4, c[0x0][0x708] ;  /* 0x0000e100ff0477ac */ /* 0x000f220008000800 */
[----:B-1----:R-:W-:Y:S01]  /*9c10*/  FFMA R2, -R24, R0, 1 ;  /* 0x3f80000018027423 */ /* 0x002fe20000000100 */
[----:B------:R-:W1:Y:S03]  /*9c20*/  LDC R34, c[0x0][0x708] ;  /* 0x0001c200ff227b82 */ /* 0x000e660000000800 */
[----:B------:R-:W-:Y:S01]  /*9c30*/  FFMA R0, R0, R2, R0 ;  /* 0x0000000200007223 */ /* 0x000fe20000000000 */
[----:B----4-:R-:W-:-:S03]  /*9c40*/  MOV R2, UR4 ;  /* 0x0000000400027c02 */ /* 0x010fc60008000f00 */
[----:B------:R-:W-:Y:S01]  /*9c50*/  FFMA R22, R0, UR4, RZ ;  /* 0x0000000400167c23 */ /* 0x000fe200080000ff */
[----:B------:R4:W5:Y:S03]  /*9c60*/  FCHK P0, R2, R24 ;  /* 0x0000001802007302 */ /* 0x0009660000000000 */
[----:B----4-:R-:W-:-:S04]  /*9c70*/  FFMA R2, -R24, R22, UR4 ;  /* 0x0000000418027e23 */ /* 0x010fc80008000116 */
[----:B------:R-:W-:Y:S01]  /*9c80*/  FFMA R22, R0, R2, R22 ;  /* 0x0000000200167223 */ /* 0x000fe20000000016 */
[----:B-1---5:R-:W-:Y:S06]  /*9c90*/  @!P0 BRA `(.L_x_210) ;  /* 0x0000000000108947 */ /* 0x022fec0003800000 */
[----:B------:R-:W-:Y:S02]  /*9ca0*/  MOV R0, R24 ;  /* 0x0000001800007202 */ /* 0x000fe40000000f00 */
[----:B------:R-:W-:Y:S02]  /*9cb0*/  MOV R8, 0x9cd0 ;  /* 0x00009cd000087802 */ /* 0x000fe40000000f00 */
[----:B--23--:R-:W-:Y:S05]  /*9cc0*/  CALL.REL.NOINC `($__internal_3_$__cuda_sm3x_div_rn_noftz_f32_slowpath) ;  /* 0x000000d400d87944 */ /* 0x00cfea0003c00000 */
[----:B------:R-:W-:-:S07]  /*9cd0*/  MOV R22, R0 ;  /* 0x0000000000167202 */ /* 0x000fce0000000f00 */
.L_x_210:
[----:B------:R-:W-:Y:S01]  /*9ce0*/  LOP3.LUT R0, R23, 0x100, RZ, 0xfc, !PT ;  /* 0x0000010017007812 */ /* 0x000fe200078efcff */
[----:B------:R-:W-:Y:S05]  /*9cf0*/  WARPSYNC.ALL ;  /* 0x0000000000007948 */ /* 0x000fea0003800000 */
[----:B------:R-:W-:Y:S01]  /*9d00*/  R2UR UR4, R0 ;  /* 0x00000000000472ca */ /* 0x000fe200000e0000 */
[----:B------:R-:W-:Y:S01]  /*9d10*/  IMAD.SHL.U32 R33, R78, 0x40, RZ ;  /* 0x000000404e217824 */ /* 0x000fe200078e00ff */
[----:B------:R-:W2:Y:S01]  /*9d20*/  S2R R0, SR_SWINHI ;  /* 0x0000000000007919 */ /* 0x000ea20000002f00 */
[----:B------:R-:W-:Y:S02]  /*9d30*/  SHF.R.U32.HI R31, RZ, 0x5, R78 ;  /* 0x00000005ff1f7819 */ /* 0x000fe4000001164e */
[----:B------:R-:W-:-:S02]  /*9d40*/  SHF.R.U32.HI R30, RZ, 0x15, R23 ;  /* 0x00000015ff1e7819 */ /* 0x000fc40000011617 */
[----:B------:R-:W-:Y:S02]  /*9d50*/  LOP3.LUT R33, R33, 0x1fc0, RZ, 0xc0, !PT ;  /* 0x00001fc021217812 */ /* 0x000fe400078ec0ff */
[----:B------:R-:W-:-:S04]  /*9d60*/  LOP3.LUT R31, R31, 0x3, RZ, 0xc0, !PT ;  /* 0x000000031f1f7812 */ /* 0x000fc800078ec0ff */
[----:B------:R-:W1:Y:S01]  /*9d70*/  LDTM.x16 R4, tmem[UR4] ;  /* 0x00000004000479ee */ /* 0x000e620008240000 */
[----:B------:R-:W-:Y:S02]  /*9d80*/  MOV R2, R60 ;  /* 0x0000003c00027202 */ /* 0x000fe40000000f00 */
[----:B--2---:R-:W-:Y:S01]  /*9d90*/  MOV R3, R0 ;  /* 0x0000000000037202 */ /* 0x004fe20000000f00 */
[----:B-1----:R-:W-:Y:S02]  /*9da0*/  FMUL2 R4, R22.F32, R4.F32x2.HI_LO ;  /* 0x000000041604724a */ /* 0x002fe40000040000 */
[----:B------:R-:W-:-:S04]  /*9db0*/  IMAD.WIDE.U32 R2, R33, 0x2, R2 ;  /* 0x0000000221027825 */ /* 0x000fc800078e0002 */
[C---:B------:R-:W-:Y:S01]  /*9dc0*/  FMUL2 R20, R22.reuse.F32, R12.F32x2.HI_LO ;  /* 0x0000000c1614724a */ /* 0x040fe20000040000 */
[----:B------:R-:W-:Y:S01]  /*9dd0*/  F2FP.F16.F32.PACK_AB R12, R5, R4 ;  /* 0x00000004050c723e */ /* 0x000fe200000000ff */
[----:B------:R-:W-:Y:S01]  /*9de0*/  FMUL2 R6, R22.F32, R6.F32x2.HI_LO ;  /* 0x000000061606724a */ /* 0x000fe20000040000 */
[----:B------:R-:W-:Y:S01]  /*9df0*/  IADD3 R0, P1, PT, R2, 0xe000, RZ ;  /* 0x0000e00002007810 */ /* 0x000fe20007f3e0ff */
[----:B------:R-:W-:Y:S01]  /*9e00*/  FMUL2 R8, R22.F32, R8.F32x2.HI_LO ;  /* 0x000000081608724a */ /* 0x000fe20000040000 */
[----:B------:R-:W-:Y:S01]  /*9e10*/  IADD3 R2, P0, PT, R2, 0xe010, RZ ;  /* 0x0000e01002027810 */ /* 0x000fe20007f1e0ff */
[C---:B------:R-:W-:Y:S01]  /*9e20*/  FMUL2 R26, R22.reuse.F32, R10.F32x2.HI_LO ;  /* 0x0000000a161a724a */ /* 0x040fe20000040000 */
[----:B------:R-:W-:Y:S01]  /*9e30*/  F2FP.F16.F32.PACK_AB R13, R7, R6 ;  /* 0x00000006070d723e */ /* 0x000fe200000000ff */
[----:B------:R-:W-:Y:S02]  /*9e40*/  IMAD.X R5, RZ, RZ, R3, P1 ;  /* 0x000000ffff057224 */ /* 0x000fe400008e0603 */
[----:B------:R-:W-:-:S02]  /*9e50*/  FMUL2 R10, R22.F32, R14.F32x2.HI_LO ;  /* 0x0000000e160a724a */ /* 0x000fc40000040000 */
[----:B------:R-:W-:Y:S02]  /*9e60*/  IMAD.X R3, RZ, RZ, R3, P0 ;  /* 0x000000ffff037224 */ /* 0x000fe400000e0603 */
[C---:B------:R-:W-:Y:S01]  /*9e70*/  FMUL2 R16, R22.reuse.F32, R16.F32x2.HI_LO ;  /* 0x000000101610724a */ /* 0x040fe20000040000 */
[----:B------:R-:W-:Y:S01]  /*9e80*/  F2FP.F16.F32.PACK_AB R14, R9, R8 ;  /* 0x00000008090e723e */ /* 0x000fe200000000ff */
[----:B------:R-:W-:Y:S01]  /*9e90*/  FMUL2 R18, R22.F32, R18.F32x2.HI_LO ;  /* 0x000000121612724a */ /* 0x000fe20000040000 */
[----:B------:R-:W-:Y:S02]  /*9ea0*/  SHF.R.U64 R4, R0, 0x3, R5 ;  /* 0x0000000300047819 */ /* 0x000fe40000001205 */
[----:B------:R-:W-:Y:S02]  /*9eb0*/  SHF.R.U64 R6, R2, 0x3, R3 ;  /* 0x0000000302067819 */ /* 0x000fe40000001203 */
[----:B------:R-:W-:Y:S02]  /*9ec0*/  F2FP.F16.F32.PACK_AB R15, R27, R26 ;  /* 0x0000001a1b0f723e */ /* 0x000fe400000000ff */
[----:B------:R-:W-:-:S02]  /*9ed0*/  F2FP.F16.F32.PACK_AB R9, R11, R10 ;  /* 0x0000000a0b09723e */ /* 0x000fc400000000ff */
[----:B------:R-:W-:Y:S02]  /*9ee0*/  LOP3.LUT R4, R0, 0x70, R4, 0x78, !PT ;  /* 0x0000007000047812 */ /* 0x000fe400078e7804 */
[----:B------:R-:W-:Y:S02]  /*9ef0*/  F2FP.F16.F32.PACK_AB R8, R21, R20 ;  /* 0x000000141508723e */ /* 0x000fe400000000ff */
[----:B------:R-:W-:Y:S01]  /*9f00*/  F2FP.F16.F32.PACK_AB R10, R17, R16 ;  /* 0x00000010110a723e */ /* 0x000fe200000000ff */
[----:B------:R1:W-:Y:S01]  /*9f10*/  ST.E.128 desc[UR44][R4.64], R12 ;  /* 0x0000000c04007985 */ /* 0x0003e2000c101d2c */
[----:B------:R-:W-:Y:S02]  /*9f20*/  LOP3.LUT R2, R2, 0x70, R6, 0x78, !PT ;  /* 0x0000007002027812 */ /* 0x000fe400078e7806 */
[----:B------:R-:W-:Y:S02]  /*9f30*/  F2FP.F16.F32.PACK_AB R11, R19, R18 ;  /* 0x00000012130b723e */ /* 0x000fe400000000ff */
[----:B------:R-:W-:-:S03]  /*9f40*/  ISETP.NE.AND P0, PT, R31, R30, PT ;  /* 0x0000001e1f00720c */ /* 0x000fc60003f05270 */
[----:B------:R1:W-:Y:S10]  /*9f50*/  ST.E.128 desc[UR44][R2.64], R8 ;  /* 0x0000000802007985 */ /* 0x0003f4000c101d2c */
[----:B------:R-:W-:Y:S05]  /*9f60*/  @!P0 BRA `(.L_x_211) ;  /* 0x0000000000408947 */ /* 0x000fea0003800000 */
[----:B-1----:R-:W-:Y:S01]  /*9f70*/  MOV R2, 0x8 ;  /* 0x0000000800027802 */ /* 0x002fe20000000f00 */
[----:B------:R-:W1:Y:S01]  /*9f80*/  LDCU.64 UR6, c[0x4][0xb0] ;  /* 0x01001600ff0677ac */ /* 0x000e620008000a00 */
[----:B------:R-:W-:Y:S02]  /*9f90*/  HFMA2 R12, -RZ, RZ, 0, 5.9604644775390625e-08 ;  /* 0x00000001ff0c7431 */ /* 0x000fe400000001ff */
[----:B------:R-:W-:Y:S01]  /*9fa0*/  IMAD.MOV.U32 R8, RZ, RZ, 0x192 ;  /* 0x00000192ff087424 */ /* 0x000fe200078e00ff */
[----:B------:R-:W2:Y:S01]  /*9fb0*/  LDCU.64 UR4, c[0x4][0xb8] ;  /* 0x01001700ff0477ac */ /* 0x000ea20008000a00 */
[----:B------:R-:W4:Y:S01]  /*9fc0*/  LDC.64 R2, c[0x4][R2] ;  /* 0x0100000002027b82 */ /* 0x000f220000000a00 */
[----:B------:R-:W-:Y:S01]  /*9fd0*/  IMAD.MOV.U32 R13, RZ, RZ, RZ ;  /* 0x000000ffff0d7224 */ /* 0x000fe200078e00ff */
[----:B------:R-:W5:Y:S01]  /*9fe0*/  LDCU.64 UR8, c[0x4][0x40] ;  /* 0x01000800ff0877ac */ /* 0x000f620008000a00 */
[----:B-1----:R-:W-:Y:S01]  /*9ff0*/  IMAD.U32 R4, RZ, RZ, UR6 ;  /* 0x00000006ff047e24 */ /* 0x002fe2000f8e00ff */
[----:B------:R-:W-:Y:S01]  /*a000*/  MOV R5, UR7 ;  /* 0x0000000700057c02 */ /* 0x000fe20008000f00 */
[----:B--2---:R-:W-:Y:S01]  /*a010*/  IMAD.U32 R6, RZ, RZ, UR4 ;  /* 0x00000004ff067e24 */ /* 0x004fe2000f8e00ff */
[----:B------:R-:W-:Y:S01]  /*a020*/  MOV R7, UR5 ;  /* 0x0000000500077c02 */ /* 0x000fe20008000f00 */
[----:B-----5:R-:W-:Y:S01]  /*a030*/  IMAD.U32 R10, RZ, RZ, UR8 ;  /* 0x00000008ff0a7e24 */ /* 0x020fe2000f8e00ff */
[----:B------:R-:W-:-:S02]  /*a040*/  MOV R11, UR9 ;  /* 0x00000009000b7c02 */ /* 0x000fc40008000f00 */
[----:B------:R-:W-:-:S07]  /*a050*/  LEPC R20, `(.L_x_211) ;  /* 0x000000001014794e */ /* 0x000fce0000000000 */
[----:B---34-:R-:W-:Y:S05]  /*a060*/  CALL.ABS.NOINC R2 ;  /* 0x0000000002007343 */ /* 0x018fea0003c00000 */
.L_x_211:
[----:B------:R-:W-:Y:S01]  /*a070*/  LOP3.LUT R0, R23, 0x110, RZ, 0xfc, !PT ;  /* 0x0000011017007812 */ /* 0x000fe200078efcff */
[----:B------:R-:W-:Y:S05]  /*a080*/  WARPSYNC.ALL ;  /* 0x0000000000007948 */ /* 0x000fea0003800000 */
[----:B------:R-:W-:Y:S02]  /*a090*/  R2UR UR4, R0 ;  /* 0x00000000000472ca */ /* 0x000fe400000e0000 */
[----:B------:R-:W2:Y:S11]  /*a0a0*/  S2R R0, SR_SWINHI ;  /* 0x0000000000007919 */ /* 0x000eb60000002f00 */
[----:B-1----:R-:W1:Y:S01]  /*a0b0*/  LDTM.x16 R4, tmem[UR4] ;  /* 0x00000004000479ee */ /* 0x002e620008240000 */
[----:B------:R-:W-:-:S02]  /*a0c0*/  MOV R2, R60 ;  /* 0x0000003c00027202 */ /* 0x000fc40000000f00 */
[----:B--2---:R-:W-:Y:S01]  /*a0d0*/  MOV R3, R0 ;  /* 0x0000000000037202 */ /* 0x004fe20000000f00 */
[----:B-1----:R-:W-:Y:S02]  /*a0e0*/  FMUL2 R28, R22.F32, R4.F32x2.HI_LO ;  /* 0x00000004161c724a */ /* 0x002fe40000040000 */
[----:B------:R-:W-:-:S04]  /*a0f0*/  IMAD.WIDE.U32 R2, R33, 0x2, R2 ;  /* 0x0000000221027825 */ /* 0x000fc800078e0002 */
[C---:B------:R-:W-:Y:S02]  /*a100*/  FMUL2 R26, R22.reuse.F32, R6.F32x2.HI_LO ;  /* 0x00000006161a724a */ /* 0x040fe40000040000 */
        /* <DEDUP_REMOVED lines=16> */
[----:B------:R-:W-:Y:S02]  /*a210*/  F2FP.F16.F32.PACK_AB R14, R21, R20 ;  /* 0x00000014150e723e */ /* 0x000fe400000000ff */
[----:B------:R-:W-:Y:S02]  /*a220*/  F2FP.F16.F32.PACK_AB R9, R11, R10 ;  /* 0x0000000a0b09723e */ /* 0x000fe400000000ff */
[----:B------:R-:W-:Y:S02]  /*a230*/  LOP3.LUT R2, R0, 0x70, R2, 0x78, !PT ;  /* 0x0000007000027812 */ /* 0x000fe400078e7802 */
[----:B------:R-:W-:Y:S02]  /*a240*/  F2FP.F16.F32.PACK_AB R10, R17, R16 ;  /* 0x00000010110a723e */ /* 0x000fe400000000ff */
[----:B------:R-:W-:Y:S01]  /*a250*/  LOP3.LUT R4, R4, 0x70, R6, 0x78, !PT ;  /* 0x0000007004047812 */ /* 0x000fe200078e7806 */
[----:B------:R1:W-:Y:S01]  /*a260*/  ST.E.128 desc[UR44][R2.64], R12 ;  /* 0x0000000c02007985 */ /* 0x0003e2000c101d2c */
[----:B------:R-:W-:-:S02]  /*a270*/  F2FP.F16.F32.PACK_AB R11, R19, R18 ;  /* 0x00000012130b723e */ /* 0x000fc400000000ff */
        /* <DEDUP_REMOVED lines=19> */
.L_x_212:
        /* <DEDUP_REMOVED lines=52> */
.L_x_213:
[----:B------:R-:W-:Y:S01]  /*a6f0*/  LOP3.LUT R0, R23, 0x130, RZ, 0xfc, !PT ;  /* 0x0000013017007812 */ /* 0x000fe200078efcff */
[----:B------:R-:W-:Y:S05]  /*a700*/  WARPSYNC.ALL ;  /* 0x0000000000007948 */ /* 0x000fea0003800000 */
[----:B------:R-:W-:Y:S02]  /*a710*/  R2UR UR4, R0 ;  /* 0x00000000000472ca */ /* 0x000fe400000e0000 */
[----:B------:R-:W2:Y:S11]  /*a720*/  S2R R0, SR_SWINHI ;  /* 0x0000000000007919 */ /* 0x000eb60000002f00 */
[----:B-1----:R-:W1:Y:S01]  /*a730*/  LDTM.x16 R4, tmem[UR4] ;  /* 0x00000004000479ee */ /* 0x002e620008240000 */
[----:B------:R-:W4:Y:S02]  /*a740*/  LDCU.64 UR4, c[0x0][0x880] ;  /* 0x00011000ff0477ac */ /* 0x000f240008000a00 */
[----:B----4-:R-:W-:Y:S01]  /*a750*/  UISETP.NE.U32.AND UP0, UPT, UR4, URZ, UPT ;  /* 0x000000ff0400728c */ /* 0x010fe2000bf05070 */
[----:B------:R-:W-:-:S02]  /*a760*/  MOV R2, R60 ;  /* 0x0000003c00027202 */ /* 0x000fc40000000f00 */
[----:B--2---:R-:W-:Y:S01]  /*a770*/  MOV R3, R0 ;  /* 0x0000000000037202 */ /* 0x004fe20000000f00 */
[----:B------:R-:W-:Y:S01]  /*a780*/  UISETP.NE.AND.EX UP0, UPT, UR5, URZ, UPT, UP0 ;  /* 0x000000ff0500728c */ /* 0x000fe2000bf05300 */
        /* <DEDUP_REMOVED lines=25> */
[----:B------:R-:W-:-:S05]  /*a920*/  F2FP.F16.F32.PACK_AB R11, R19, R18 ;  /* 0x00000012130b723e */ /* 0x000fca00000000ff */
[----:B------:R1:W-:Y:S01]  /*a930*/  ST.E.128 desc[UR44][R4.64], R8 ;  /* 0x0000000804007985 */ /* 0x0003e2000c101d2c */
[----:B------:R-:W-:Y:S01]  /*a940*/  @!PT LDS RZ, [RZ] ;  /* 0x00000000fffff984 */ /* 0x000fe20000000800 */
[----:B------:R-:W-:Y:S01]  /*a950*/  @!PT LDS RZ, [RZ] ;  /* 0x00000000fffff984 */ /* 0x000fe20000000800 */
[----:B------:R-:W-:Y:S01]  /*a960*/  @!PT LDS RZ, [RZ] ;  /* 0x00000000fffff984 */ /* 0x000fe20000000800 */
[----:B------:R-:W-:Y:S01]  /*a970*/  @!PT LDS RZ, [RZ] ;  /* 0x00000000fffff984 */ /* 0x000fe20000000800 */
[----:B------:R2:W-:Y:S06]  /*a980*/  MEMBAR.ALL.CTA ;  /* 0x0000000000007992 */ /* 0x0005ec0000008000 */
[----:B--2---:R-:W2:Y:S01]  /*a990*/  FENCE.VIEW.ASYNC.S ;  /* 0x00000000000073c6 */ /* 0x004ea20000000000 */
[----:B------:R-:W-:Y:S05]  /*a9a0*/  BRA.U !UP0, `(.L_x_214) ;  /* 0x0000000508347547 */ /* 0x000fea000b800000 */
[C---:B------:R-:W-:Y:S01]  /*a9b0*/  FSETP.GEU.AND P0, PT, R24.reuse, 1.175494350822287508e-38, PT ;  /* 0x008000001800780b */ /* 0x040fe20003f0e000 */
[----:B------:R-:W4:Y:S01]  /*a9c0*/  LDC R7, c[0x0][0x904] ;  /* 0x00024100ff077b82 */ /* 0x000f220000000800 */
[----:B-1----:R-:W-:Y:S01]  /*a9d0*/  MOV R3, 0x3e055027 ;  /* 0x3e05502700037802 */ /* 0x002fe20000000f00 */
[----:B------:R-:W1:Y:S01]  /*a9e0*/  LDCU.64 UR4, c[0x0][0x908] ;  /* 0x00012100ff0477ac */ /* 0x000e620008000a00 */
[----:B------:R-:W-:Y:S01]  /*a9f0*/  FSEL R6, RZ, -23, P0 ;  /* 0xc1b80000ff067808 */ /* 0x000fe20000000000 */
[----:B------:R-:W-:Y:S08]  /*aa00*/  BSSY.RECONVERGENT B0, `(.L_x_214) ;  /* 0x0000047000007945 */ /* 0x000ff00003800200 */
[----:B------:R-:W-:-:S05]  /*aa10*/  @!P0 FMUL R24, R24, 8388608 ;  /* 0x4b00000018188820 */ /* 0x000fca0000400000 */
[C---:B------:R-:W-:Y:S02]  /*aa20*/  IADD3 R2, PT, PT, R24.reuse, -0x3f2aaaab, RZ ;  /* 0xc0d5555518027810 */ /* 0x040fe40007ffe0ff */
[----:B------:R-:W-:Y:S01]  /*aa30*/  ISETP.GT.U32.AND P1, PT, R24, 0x7f7fffff, PT ;  /* 0x7f7fffff1800780c */ /* 0x000fe20003f24070 */
[----:B-1----:R-:W-:Y:S01]  /*aa40*/  IMAD.HI.U32 R4, R70, UR4, RZ ;  /* 0x0000000446047c27 */ /* 0x002fe2000f8e00ff */
[----:B------:R-:W-:Y:S01]  /*aa50*/  LOP3.LUT R2, R2, 0xff800000, RZ, 0xc0, !PT ;  /* 0xff80000002027812 */ /* 0x000fe200078ec0ff */
[----:B------:R-:W1:Y:S01]  /*aa60*/  LDCU UR4, c[0x0][0x380] ;  /* 0x00007000ff0477ac */ /* 0x000e620008000800 */
[----:B----4-:R-:W-:Y:S02]  /*aa70*/  ISETP.NE.AND P0, PT, R7, 0x1, PT ;  /* 0x000000010700780c */ /* 0x010fe40003f05270 */
[-C--:B------:R-:W-:Y:S02]  /*aa80*/  IADD3 R0, PT, PT, R24, -R2.reuse, RZ ;  /* 0x8000000218007210 */ /* 0x080fe40007ffe0ff */
[----:B------:R-:W-:Y:S01]  /*aa90*/  SHF.R.U32.HI R5, RZ, UR5, R4 ;  /* 0x00000005ff057c19 */ /* 0x000fe20008011604 */
[----:B------:R-:W4:Y:S01]  /*aaa0*/  LDCU UR5, c[0x0][0x700] ;  /* 0x0000e000ff0577ac */ /* 0x000f220008000800 */
[----:B------:R-:W-:Y:S01]  /*aab0*/  I2FP.F32.S32 R4, R2 ;  /* 0x0000000200047245 */ /* 0x000fe20000201400 */
[----:B------:R-:W-:Y:S01]  /*aac0*/  FADD R0, R0, -1 ;  /* 0xbf80000000007421 */ /* 0x000fe20000000000 */
[----:B------:R-:W-:-:S03]  /*aad0*/  SEL R5, R70, R5, !P0 ;  /* 0x0000000546057207 */ /* 0x000fc60004000000 */
[----:B------:R-:W-:-:S04]  /*aae0*/  FFMA R3, R0, -R3, 0.14084610342979431152 ;  /* 0x3e1039f600037423 */ /* 0x000fc80000000803 */
[----:B------:R-:W-:-:S04]  /*aaf0*/  FFMA R3, R0, R3, -0.12148627638816833496 ;  /* 0xbdf8cdcc00037423 */ /* 0x000fc80000000003 */
[----:B------:R-:W-:-:S04]  /*ab00*/  FFMA R3, R0, R3, 0.13980610668659210205 ;  /* 0x3e0f295500037423 */ /* 0x000fc80000000003 */
[----:B------:R-:W-:-:S04]  /*ab10*/  FFMA R3, R0, R3, -0.16684235632419586182 ;  /* 0xbe2ad8b900037423 */ /* 0x000fc80000000003 */
[----:B------:R-:W-:-:S04]  /*ab20*/  FFMA R3, R0, R3, 0.20012299716472625732 ;  /* 0x3e4ced0b00037423 */ /* 0x000fc80000000003 */
[----:B------:R-:W-:-:S04]  /*ab30*/  FFMA R3, R0, R3, -0.24999669194221496582 ;  /* 0xbe7fff2200037423 */ /* 0x000fc80000000003 */
[----:B------:R-:W-:-:S04]  /*ab40*/  FFMA R3, R0, R3, 0.33333182334899902344 ;  /* 0x3eaaaa7800037423 */ /* 0x000fc80000000003 */
[----:B------:R-:W-:-:S04]  /*ab50*/  FFMA R3, R0, R3, -0.5 ;  /* 0xbf00000000037423 */ /* 0x000fc80000000003 */
[----:B------:R-:W-:Y:S01]  /*ab60*/  FMUL R2, R0, R3 ;  /* 0x0000000300027220 */ /* 0x000fe20000400000 */
[----:B------:R-:W-:-:S03]  /*ab70*/  FFMA R3, R4, 1.1920928955078125e-07, R6 ;  /* 0x3400000004037823 */ /* 0x000fc60000000006 */
[----:B------:R-:W-:Y:S01]  /*ab80*/  FFMA R0, R0, R2, R0 ;  /* 0x0000000200007223 */ /* 0x000fe20000000000 */
[----:B------:R-:W-:-:S03]  /*ab90*/  IADD3 R2, PT, PT, -R5, RZ, RZ ;  /* 0x000000ff05027210 */ /* 0x000fc60007ffe1ff */
[----:B------:R-:W-:Y:S01]  /*aba0*/  FFMA R0, R3, 0.69314718246459960938, R0 ;  /* 0x3f31721803007823 */ /* 0x000fe20000000000 */
[----:B------:R-:W-:Y:S01]  /*abb0*/  MOV R3, 0x7f800000 ;  /* 0x7f80000000037802 */ /* 0x000fe20000000f00 */
[----:B------:R-:W-:-:S04]  /*abc0*/  IMAD R2, R7, R2, R70 ;  /* 0x0000000207027224 */ /* 0x000fc800078e0246 */
[----:B------:R-:W-:Y:S01]  /*abd0*/  @P1 FFMA R0, R24, R3, +INF ;  /* 0x7f80000018001423 */ /* 0x000fe20000000003 */
[----:B------:R-:W-:Y:S02]  /*abe0*/  LEA R5, R2, R77, 0x8 ;  /* 0x0000004d02057211 */ /* 0x000fe400078e40ff */
[----:B------:R-:W-:Y:S02]  /*abf0*/  FSETP.NEU.AND P1, PT, R24, RZ, PT ;  /* 0x000000ff1800720b */ /* 0x000fe40003f2d000 */
[----:B-1----:R-:W-:Y:S02]  /*ac00*/  ISETP.GE.AND P0, PT, R5, UR4, PT ;  /* 0x0000000405007c0c */ /* 0x002fe4000bf06270 */
[----:B------:R-:W-:-:S05]  /*ac10*/  FSEL R0, R0, -INF , P1 ;  /* 0xff80000000007808 */ /* 0x000fca0000800000 */
[----:B----4-:R-:W-:-:S06]  /*ac20*/  FFMA R25, R25, UR5, R0 ;  /* 0x0000000519197c23 */ /* 0x010fcc0008000000 */
[----:B------:R-:W-:Y:S05]  /*ac30*/  @P0 BRA `(.L_x_215) ;  /* 0x00000000008c0947 */ /* 0x000fea0003800000 */
[----:B------:R-:W1:Y:S01]  /*ac40*/  LDC R7, c[0x0][0x38c] ;  /* 0x0000e300ff077b82 */ /* 0x000e620000000800 */
[----:B------:R-:W-:Y:S01]  /*ac50*/  IABS R4, R73 ;  /* 0x0000004900047213 */ /* 0x000fe20000000000 */
[----:B------:R-:W4:Y:S01]  /*ac60*/  LDCU UR6, c[0x0][0x890] ;  /* 0x00011200ff0677ac */ /* 0x000f220008000800 */
[----:B------:R-:W5:Y:S05]  /*ac70*/  LDCU.64 UR4, c[0x0][0x888] ;  /* 0x00011100ff0477ac */ /* 0x000f6a0008000a00 */
[----:B------:R-:W2:Y:S01]  /*ac80*/  LDC.64 R8, c[0x0][0x880] ;  /* 0x00022000ff087b82 */ /* 0x000ea20000000a00 */
[----:B-1----:R-:W-:-:S04]  /*ac90*/  IABS R6, R7 ;  /* 0x0000000700067213 */ /* 0x002fc80000000000 */
[----:B------:R-:W1:Y:S08]  /*aca0*/  I2F.RP R2, R6 ;  /* 0x0000000600027306 */ /* 0x000e700000209400 */
[----:B-1----:R-:W1:Y:S02]  /*acb0*/  MUFU.RCP R2, R2 ;  /* 0x0000000200027308 */ /* 0x002e640000001000 */
[----:B-1----:R-:W-:-:S06]  /*acc0*/  IADD3 R2, PT, PT, R2, 0xffffffe, RZ ;  /* 0x0ffffffe02027810 */ /* 0x002fcc0007ffe0ff */
[----:B------:R1:W3:Y:S02]  /*acd0*/  F2I.FTZ.U32.TRUNC.NTZ R3, R2 ;  /* 0x0000000200037305 */ /* 0x0002e4000021f000 */
[----:B-1----:R-:W-:Y:S02]  /*ace0*/  HFMA2 R2, -RZ, RZ, 0, 0 ;  /* 0x00000000ff027431 */ /* 0x002fe400000001ff */
[----:B---3--:R-:W-:-:S04]  /*acf0*/  IMAD.MOV R0, RZ, RZ, -R3 ;  /* 0x000000ffff007224 */ /* 0x008fc800078e0a03 */
[----:B------:R-:W-:-:S04]  /*ad00*/  IMAD R0, R0, R6, RZ ;  /* 0x0000000600007224 */ /* 0x000fc800078e02ff */
[----:B------:R-:W-:-:S04]  /*ad10*/  IMAD.HI.U32 R0, R3, R0, R2 ;  /* 0x0000000003007227 */ /* 0x000fc800078e0002 */
[----:B------:R-:W-:-:S04]  /*ad20*/  IMAD.MOV.U32 R2, RZ, RZ, R4 ;  /* 0x000000ffff027224 */ /* 0x000fc800078e0004 */
[----:B------:R-:W-:-:S05]  /*ad30*/  IMAD.HI.U32 R0, R0, R2, RZ ;  /* 0x0000000200007227 */ /* 0x000fca00078e00ff */
[----:B------:R-:W-:-:S05]  /*ad40*/  IADD3 R3, PT, PT, -R0, RZ, RZ ;  /* 0x000000ff00037210 */ /* 0x000fca0007ffe1ff */
[----:B------:R-:W-:-:S05]  /*ad50*/  IMAD R2, R6, R3, R2 ;  /* 0x0000000306027224 */ /* 0x000fca00078e0202 */
[----:B------:R-:W-:-:S13]  /*ad60*/  ISETP.GT.U32.AND P0, PT, R6, R2, PT ;  /* 0x000000020600720c */ /* 0x000fda0003f04070 */
[----:B------:R-:W-:Y:S01]  /*ad70*/  @!P0 IMAD.IADD R2, R2, 0x1, -R6 ;  /* 0x0000000102028824 */ /* 0x000fe200078e0a06 */
[----:B------:R-:W-:Y:S02]  /*ad80*/  @!P0 IADD3 R0, PT, PT, R0, 0x1, RZ ;  /* 0x0000000100008810 */ /* 0x000fe40007ffe0ff */
[----:B------:R-:W-:Y:S02]  /*ad90*/  ISETP.NE.AND P0, PT, R7, RZ, PT ;  /* 0x000000ff0700720c */ /* 0x000fe40003f05270 */
[----:B------:R-:W-:Y:S02]  /*ada0*/  ISETP.GE.U32.AND P2, PT, R2, R6, PT ;  /* 0x000000060200720c */ /* 0x000fe40003f46070 */
[----:B------:R-:W-:-:S04]  /*adb0*/  LOP3.LUT R2, R73, R7, RZ, 0x3c, !PT ;  /* 0x0000000749027212 */ /* 0x000fc800078e3cff */
[----:B------:R-:W-:Y:S01]  /*adc0*/  ISETP.GE.AND P1, PT, R2, RZ, PT ;  /* 0x000000ff0200720c */ /* 0x000fe20003f26270 */
[----:B----4-:R-:W-:-:S06]  /*add0*/  IMAD R2, R76, UR6, R5 ;  /* 0x000000064c027c24 */ /* 0x010fcc000f8e0205 */
[----:B------:R-:W-:-:S06]  /*ade0*/  @P2 VIADD R0, R0, 0x1 ;  /* 0x0000000100002836 */ /* 0x000fcc0000000000 */
[----:B------:R-:W-:Y:S02]  /*adf0*/  @!P1 IADD3 R0, PT, PT, -R0, RZ, RZ ;  /* 0x000000ff00009210 */ /* 0x000fe40007ffe1ff */
[----:B------:R-:W-:-:S04]  /*ae00*/  @!P0 LOP3.LUT R0, RZ, R7, RZ, 0x33, !PT ;  /* 0x00000007ff008212 */ /* 0x000fc800078e33ff */
[C---:B------:R-:W-:Y:S01]  /*ae10*/  IADD3 R3, PT, PT, -R0.reuse, RZ, RZ ;  /* 0x000000ff00037210 */ /* 0x040fe20007ffe1ff */
[----:B-----5:R-:W-:-:S04]  /*ae20*/  IMAD R0, R0, UR5, R2 ;  /* 0x0000000500007c24 */ /* 0x020fc8000f8e0202 */
[----:B------:R-:W-:-:S04]  /*ae30*/  IMAD R2, R7, R3, R73 ;  /* 0x0000000307027224 */ /* 0x000fc800078e0249 */
[----:B------:R-:W-:-:S04]  /*ae40*/  IMAD R2, R2, UR4, R0 ;  /* 0x0000000402027c24 */ /* 0x000fc8000f8e0200 */
[----:B--2---:R-:W-:-:S05]  /*ae50*/  IMAD.WIDE R2, R2, 0x4, R8 ;  /* 0x0000000402027825 */ /* 0x004fca00078e0208 */
[----:B------:R1:W-:Y:S02]  /*ae60*/  STG.E desc[UR44][R2.64], R25 ;  /* 0x0000001902007986 */ /* 0x0003e4000c10192c */
.L_x_215:
[----:B------:R-:W-:Y:S05]  /*ae70*/  BSYNC.RECONVERGENT B0 ;  /* 0x0000000000007941 */ /* 0x000fea0003800200 */
.L_x_214:
[----:B------:R-:W-:Y:S01]  /*ae80*/  UISETP.NE.AND UP0, UPT, UR41, URZ, UPT ;  /* 0x000000ff2900728c */ /* 0x000fe2000bf05270 */
[----:B------:R-:W-:-:S08]  /*ae90*/  NOP ;  /* 0x0000000000007918 */ /* 0x000fd00000000000 */
[----:B------:R-:W-:Y:S05]  /*aea0*/  BRA.U UP0, `(.L_x_216) ;  /* 0x0000000100087547 */ /* 0x000fea000b800000 */
[----:B------:R-:W-:Y:S05]  /*aeb0*/  BPT.TRAP 0x1 ;  /* 0x000000040000795c */ /* 0x000fea0000300000 */
[----:B------:R-:W-:Y:S05]  /*aec0*/  BPT.TRAP 0x1 ;  /* 0x000000040000795c */ /* 0x000fea0000300000 */
.L_x_216:
[----:B------:R-:W-:Y:S01]  /*aed0*/  IADD3 R0, PT, PT, R60, 0x160a0, RZ ;  /* 0x000160a03c007810 */ /* 0x000fe20007ffe0ff */
[----:B------:R-:W-:-:S03]  /*aee0*/  UISETP.NE.AND UP0, UPT, UR41, URZ, UPT ;  /* 0x000000ff2900728c */ /* 0x000fc6000bf05270 */
[----:B------:R-:W-:-:S04]  /*aef0*/  PRMT R0, R61, 0x654, R0 ;  /* 0x000006543d007816 */ /* 0x000fc80000000000 */
[----:B--2---:R2:W-:Y:S02]  /*af00*/  SYNCS.ARRIVE.TRANS64.RED.A1T0 RZ, [R0+URZ], RZ ;  /* 0x000000ff00ff79a7 */ /* 0x0045e400081004ff */
[----:B------:R-:W-:Y:S05]  /*af10*/  BRA.U UP0, `(.L_x_217) ;  /* 0x0000000100047547 */ /* 0x000fea000b800000 */
[----:B------:R-:W-:Y:S05]  /*af20*/  BPT.TRAP 0x1 ;  /* 0x000000040000795c */ /* 0x000fea0000300000 */
.L_x_217:
[----:B------:R4:W-:Y:S01]  /*af30*/  SYNCS.ARRIVE.TRANS64.A1T0 RZ, [R60+URZ+0x160b0], RZ ;  /* 0x0160b0ff3cff79a7 */ /* 0x0009e200081000ff */
[----:B------:R-:W-:-:S09]  /*af40*/  UISETP.NE.AND UP0, UPT, UR39, URZ, UPT ;  /* 0x000000ff2700728c */ /* 0x000fd2000bf05270 */
[----:B------:R-:W-:Y:S05]  /*af50*/  BRA.U !UP0, `(.L_x_218) ;  /* 0x0000000108047547 */ /* 0x000fea000b800000 */
[----:B------:R-:W-:Y:S05]  /*af60*/  BPT.TRAP 0x1 ;  /* 0x000000040000795c */ /* 0x000fea0000300000 */
.L_x_218:
[----:B------:R-:W-:Y:S01]  /*af70*/  ULOP3.LUT UR4, UR42, 0x1, URZ, 0x3c, !UPT ;  /* 0x000000012a047892 */ /* 0x000fe2000f8e3cff */
[----:B-1----:R-:W-:-:S05]  /*af80*/  LOP3.LUT R2, R23, 0x80, RZ, 0xfc, !PT ;  /* 0x0000008017027812 */ /* 0x002fca00078efcff */
[----:B--2---:R-:W-:-:S05]  /*af90*/  IMAD.U32 R0, RZ, RZ, UR4 ;  /* 0x00000004ff007e24 */ /* 0x004fca000f8e00ff */
[----:B------:R-:W-:-:S04]  /*afa0*/  SHF.L.U32 R0, R0, 0x1f, RZ ;  /* 0x0000001f00007819 */ /* 0x000fc800000006ff */
[----:B------:R-:W1:Y:S02]  /*afb0*/  SYNCS.PHASECHK.TRANS64.TRYWAIT P0, [R60+URZ+0x16080], R0 ;  /* 0x016080003c0075a7 */ /* 0x000e6400080011ff */
[----:B-1----:R-:W-:Y:S05]  /*afc0*/  @!P0 BRA `(.L_x_219) ;  /* 0x000000b400e88947 */ /* 0x002fea0003800000 */
.L_x_433:
[----:B------:R-:W-:Y:S01]  /*afd0*/  R2UR UR4, R2 ;  /* 0x00000000020472ca */ /* 0x000fe200000e0000 */
[----:B------:R-:W-:-:S12]  /*afe0*/  UISETP.NE.AND UP0, UPT, UR39, URZ, UPT ;  /* 0x000000ff2700728c */ /* 0x000fd8000bf05270 */
[----:B------:R-:W2:Y:S02]  /*aff0*/  LDTM.x2 R24, tmem[UR4] ;  /* 0x00000004001879ee */ /* 0x000ea400080c0000 */
[----:B--2---:R-:W-:Y:S05]  /*b000*/  BRA.U !UP0, `(.L_x_220) ;  /* 0x0000000108047547 */ /* 0x004fea000b800000 */
[----:B------:R-:W-:Y:S05]  /*b010*/  BPT.TRAP 0x1 ;  /* 0x000000040000795c */ /* 0x000fea0000300000 */
.L_x_220:
[----:B-1----:R-:W-:Y:S01]  /*b020*/  PRMT R0, R61, 0x654, R32 ;  /* 0x000006543d007816 */ /* 0x002fe20000000020 */
[----:B------:R-:W-:-:S03]  /*b030*/  UISETP.NE.AND UP0, UPT, UR41, URZ, UPT ;  /* 0x000000ff2900728c */ /* 0x000fc6000bf05270 */
[----:B------:R1:W-:Y:S06]  /*b040*/  SYNCS.ARRIVE.TRANS64.RED.A1T0 RZ, [R0+URZ], RZ ;  /* 0x000000ff00ff79a7 */ /* 0x0003ec00081004ff */
[----:B------:R-:W-:Y:S05]  /*b050*/  BRA.U UP0, `(.L_x_221) ;  /* 0x0000000100047547 */ /* 0x000fea000b800000 */
[----:B------:R-:W-:Y:S05]  /*b060*/  BPT.TRAP 0x1 ;  /* 0x000000040000795c */ /* 0x000fea0000300000 */
.L_x_221:
[----:B-1----:R-:W-:-:S04]  /*b070*/  MOV R0, UR43 ;  /* 0x0000002b00007c02 */ /* 0x002fc80008000f00 */
[----:B------:R-:W-:-:S04]  /*b080*/  SHF.L.U32 R0, R0, 0x1f, RZ ;  /* 0x0000001f00007819 */ /* 0x000fc800000006ff */
[----:B------:R-:W1:Y:S02]  /*b090*/  SYNCS.PHASECHK.TRANS64.TRYWAIT P0, [R60+URZ+0x16098], R0 ;  /* 0x016098003c0075a7 */ /* 0x000e6400080011ff */
[----:B-1----:R-:W-:Y:S05]  /*b0a0*/  @!P0 BRA `(.L_x_222) ;  /* 0x000000b400c48947 */ /* 0x002fea0003800000 */
.L_x_434:
[----:B------:R-:W-:-:S09]  /*b0b0*/  UISETP.NE.AND UP0, UPT, UR41, URZ, UPT ;  /* 0x000000ff2900728c */ /* 0x000fd2000bf05270 */
[----:B------:R-:W-:Y:S05]  /*b0c0*/  BRA.U UP0, `(.L_x_223) ;  /* 0x0000000100047547 */ /* 0x000fea000b800000 */
[----:B------:R-:W-:Y:S05]  /*b0d0*/  BPT.TRAP 0x1 ;  /* 0x000000040000795c */ /* 0x000fea0000300000 */
.L_x_223:
[----:B------:R-:W-:Y:S01]  /*b0e0*/  SHF.L.U32 R2, R74, 0x1f, RZ ;  /* 0x0000001f4a027819 */ /* 0x000fe200000006ff */
[----:B-1----:R1:W2:Y:S01]  /*b0f0*/  MUFU.RCP R0, R24 ;  /* 0x0000001800007308 */ /* 0x0022a20000001000 */
[----:B------:R-:W-:Y:S02]  /*b100*/  BSSY B0, `(.L_x_224) ;  /* 0x0000003000007945 */ /* 0x000fe40003800000 */
[----:B------:R-:W5:Y:S02]  /*b110*/  SYNCS.PHASECHK.TRANS64.TRYWAIT P0, [R60+URZ+0x160c8], R2 ;  /* 0x0160c8023c0075a7 */ /* 0x000f6400080011ff */
[----:B-12--5:R-:W-:Y:S05]  /*b120*/  @!P0 BRA `(.L_x_225) ;  /* 0x000000b400b88947 */ /* 0x026fea0003800000 */
.L_x_435:
[----:B------:R-:W-:Y:S05]  /*b130*/  BSYNC B0 ;  /* 0x0000000000007941 */ /* 0x000fea0003800000 */
.L_x_224:
[----:B------:R-:W2:Y:S01]  /*b140*/  LDCU UR4, c[0x0][0x708] ;  /* 0x0000e100ff0477ac */ /* 0x000ea20008000800 */
[----:B-1----:R-:W-:-:S04]  /*b150*/  FFMA R2, -R24, R0, 1 ;  /* 0x3f80000018027423 */ /* 0x002fc80000000100 */
[----:B------:R-:W-:Y:S01]  /*b160*/  FFMA R0, R0, R2, R0 ;  /* 0x0000000200007223 */ /* 0x000fe20000000000 */
[----:B--2---:R-:W-:-:S03]  /*b170*/  MOV R2, UR4 ;  /* 0x0000000400027c02 */ /* 0x004fc60008000f00 */
[----:B------:R-:W-:Y:S01]  /*b180*/  FFMA R22, R0, UR4, RZ ;  /* 0x0000000400167c23 */ /* 0x000fe200080000ff */
[----:B------:R1:W2:Y:S03]  /*b190*/  FCHK P0, R2, R24 ;  /* 0x0000001802007302 */ /* 0x0002a60000000000 */
[----:B-1----:R-:W-:-:S04]  /*b1a0*/  FFMA R2, -R24, R22, UR4 ;  /* 0x0000000418027e23 */ /* 0x002fc80008000116 */
[----:B------:R-:W-:Y:S01]  /*b1b0*/  FFMA R22, R0, R2, R22 ;  /* 0x0000000200167223 */ /* 0x000fe20000000016 */
[----:B--2---:R-:W-:Y:S06]  /*b1c0*/  @!P0 BRA `(.L_x_226) ;  /* 0x0000000000108947 */ /* 0x004fec0003800000 */
[----:B------:R-:W-:Y:S02]  /*b1d0*/  MOV R0, R24 ;  /* 0x0000001800007202 */ /* 0x000fe40000000f00 */
[----:B------:R-:W-:Y:S02]  /*b1e0*/  MOV R8, 0xb200 ;  /* 0x0000b20000087802 */ /* 0x000fe40000000f00 */
[----:B---34-:R-:W-:Y:S05]  /*b1f0*/  CALL.REL.NOINC `($__internal_3_$__cuda_sm3x_div_rn_noftz_f32_slowpath) ;  /* 0x000000c0008c7944 */ /* 0x018fea0003c00000 */
[----:B------:R-:W-:-:S07]  /*b200*/  MOV R22, R0 ;  /* 0x0000000000167202 */ /* 0x000fce0000000f00 */
.L_x_226:
[----:B------:R-:W-:Y:S01]  /*b210*/  LOP3.LUT R0, R23, 0x180, RZ, 0xfc, !PT ;  /* 0x0000018017007812 */ /* 0x000fe200078efcff */
[----:B------:R-:W-:Y:S05]  /*b220*/  WARPSYNC.ALL ;  /* 0x0000000000007948 */ /* 0x000fea0003800000 */
[----:B------:R-:W-:Y:S02]  /*b230*/  R2UR UR4, R0 ;  /* 0x00000000000472ca */ /* 0x000fe400000e0000 */
[----:B------:R-:W1:Y:S11]  /*b240*/  S2R R0, SR_SWINHI ;  /* 0x0000000000007919 */ /* 0x000e760000002f00 */
[----:B------:R-:W2:Y:S01]  /*b250*/  LDTM.x16 R4, tmem[UR4] ;  /* 0x00000004000479ee */ /* 0x000ea20008240000 */
[----:B------:R-:W-:-:S02]  /*b260*/  MOV R2, R60 ;  /* 0x0000003c00027202 */ /* 0x000fc40000000f00 */
[----:B-1----:R-:W-:Y:S01]  /*b270*/  MOV R3, R0 ;  /* 0x0000000000037202 */ /* 0x002fe20000000f00 */
[----:B--2---:R-:W-:Y:S02]  /*b280*/  FMUL2 R28, R22.F32, R4.F32x2.HI_LO ;  /* 0x00000004161c724a */ /* 0x004fe40000040000 */
        /* <DEDUP_REMOVED lines=33> */
[----:B------:R-:W5:Y:S01]  /*b4a0*/  LDC.64 R2, c[0x4][R2] ;  /* 0x0100000002027b82 */ /* 0x000f620000000a00 */
[----:B------:R-:W-:Y:S01]  /*b4b0*/  IMAD.MOV.U32 R13, RZ, RZ, RZ ;  /* 0x000000ffff0d7224 */ /* 0x000fe200078e00ff */
[----:B------:R-:W3:Y:S01]  /*b4c0*/  LDCU.64 UR4, c[0x4][0x40] ;  /* 0x01000800ff0477ac */ /* 0x000ee20008000a00 */
[----:B-1----:R-:W-:Y:S01]  /*b4d0*/  IMAD.U32 R4, RZ, RZ, UR8 ;  /* 0x00000008ff047e24 */ /* 0x002fe2000f8e00ff */
[----:B------:R-:W-:Y:S01]  /*b4e0*/  MOV R5, UR9 ;  /* 0x0000000900057c02 */ /* 0x000fe20008000f00 */
[----:B--2---:R-:W-:Y:S01]  /*b4f0*/  IMAD.U32 R6, RZ, RZ, UR6 ;  /* 0x00000006ff067e24 */ /* 0x004fe2000f8e00ff */
[----:B------:R-:W-:Y:S01]  /*b500*/  MOV R7, UR7 ;  /* 0x0000000700077c02 */ /* 0x000fe20008000f00 */
[----:B---3--:R-:W-:Y:S01]  /*b510*/  IMAD.U32 R10, RZ, RZ, UR4 ;  /* 0x00000004ff0a7e24 */ /* 0x008fe2000f8e00ff */
[----:B------:R-:W-:-:S02]  /*b520*/  MOV R11, UR5 ;  /* 0x00000005000b7c02 */ /* 0x000fc40008000f00 */
[----:B------:R-:W-:-:S07]  /*b530*/  LEPC R20, `(.L_x_227) ;  /* 0x000000001014794e */ /* 0x000fce0000000000 */
[----:B----45:R-:W-:Y:S05]  /*b540*/  CALL.ABS.NOINC R2 ;  /* 0x0000000002007343 */ /* 0x030fea0003c00000 */
.L_x_227:
        /* <DEDUP_REMOVED lines=52> */
.L_x_228:
        /* <DEDUP_REMOVED lines=52> */
.L_x_229:
[----:B------:R-:W2:Y:S01]  /*bbd0*/  LDCU.64 UR4, c[0x0][0x880] ;  /* 0x00011000ff0477ac */ /* 0x000ea20008000a00 */
[----:B------:R-:W-:Y:S01]  /*bbe0*/  LOP3.LUT R0, R23, 0x1b0, RZ, 0xfc, !PT ;  /* 0x000001b017007812 */ /* 0x000fe200078efcff */
[----:B------:R-:W5:Y:S01]  /*bbf0*/  S2R R20, SR_SWINHI ;  /* 0x0000000000147919 */ /* 0x000f620000002f00 */
[----:B--2---:R-:W-:-:S04]  /*bc00*/  ISETP.NE.U32.AND P0, PT, RZ, UR4, PT ;  /* 0x00000004ff007c0c */ /* 0x004fc8000bf05070 */
[----:B------:R-:W-:Y:S01]  /*bc10*/  ISETP.NE.AND.EX P0, PT, RZ, UR5, PT, P0 ;  /* 0x00000005ff007c0c */ /* 0x000fe2000bf05300 */
[----:B------:R-:W-:Y:S05]  /*bc20*/  WARPSYNC.ALL ;  /* 0x0000000000007948 */ /* 0x000fea0003800000 */
[----:B------:R-:W-:Y:S02]  /*bc30*/  R2UR UR4, R0 ;  /* 0x00000000000472ca */ /* 0x000fe400000e0000 */
[----:B-1----:R-:W-:Y:S02]  /*bc40*/  MOV R2, R60 ;  /* 0x0000003c00027202 */ /* 0x002fe40000000f00 */
[----:B-----5:R-:W-:-:S03]  /*bc50*/  MOV R3, R20 ;  /* 0x0000001400037202 */ /* 0x020fc60000000f00 */
[----:B------:R-:W-:-:S06]  /*bc60*/  IMAD.WIDE.U32 R2, R33, 0x2, R2 ;  /* 0x0000000221027825 */ /* 0x000fcc00078e0002 */
[----:B------:R-:W1:Y:S01]  /*bc70*/  LDTM.x16 R4, tmem[UR4] ;  /* 0x00000004000479ee */ /* 0x000e620008240000 */
[----:B------:R-:W-:Y:S01]  /*bc80*/  IADD3 R0, P2, PT, R2, 0x12070, RZ ;  /* 0x0001207002007810 */ /* 0x000fe20007f5e0ff */
[----:B-1----:R-:W-:Y:S01]  /*bc90*/  FMUL2 R30, R22.F32, R4.F32x2.HI_LO ;  /* 0x00000004161e724a */ /* 0x002fe20000040000 */
[----:B------:R-:W-:Y:S01]  /*bca0*/  IADD3 R4, P1, PT, R2, 0x12060, RZ ;  /* 0x0001206002047810 */ /* 0x000fe20007f3e0ff */
[C---:B------:R-:W-:Y:S02]  /*bcb0*/  FMUL2 R26, R22.reuse.F32, R8.F32x2.HI_LO ;  /* 0x00000008161a724a */ /* 0x040fe40000040000 */
[C---:B------:R-:W-:Y:S02]  /*bcc0*/  FMUL2 R20, R22.reuse.F32, R10.F32x2.HI_LO ;  /* 0x0000000a1614724a */ /* 0x040fe40000040000 */
[----:B------:R-:W-:Y:S02]  /*bcd0*/  IMAD.X R5, RZ, RZ, R3, P1 ;  /* 0x000000ffff057224 */ /* 0x000fe400008e0603 */
[----:B------:R-:W-:-:S02]  /*bce0*/  FMUL2 R8, R22.F32, R12.F32x2.HI_LO ;  /* 0x0000000c1608724a */ /* 0x000fc40000040000 */
[----:B------:R-:W-:Y:S02]  /*bcf0*/  IMAD.X R3, RZ, RZ, R3, P2 ;  /* 0x000000ffff037224 */ /* 0x000fe400010e0603 */
[C---:B------:R-:W-:Y:S01]  /*bd00*/  FMUL2 R28, R22.reuse.F32, R6.F32x2.HI_LO ;  /* 0x00000006161c724a */ /* 0x040fe20000040000 */
[----:B------:R-:W-:Y:S01]  /*bd10*/  F2FP.F16.F32.PACK_AB R12, R31, R30 ;  /* 0x0000001e1f0c723e */ /* 0x000fe200000000ff */
[----:B------:R-:W-:Y:S01]  /*bd20*/  FMUL2 R10, R22.F32, R14.F32x2.HI_LO ;  /* 0x0000000e160a724a */ /* 0x000fe20000040000 */
[----:B------:R-:W-:Y:S01]  /*bd30*/  SHF.R.U64 R6, R4, 0x3, R5 ;  /* 0x0000000304067819 */ /* 0x000fe20000001205 */
[----:B------:R-:W-:Y:S01]  /*bd40*/  FMUL2 R16, R22.F32, R16.F32x2.HI_LO ;  /* 0x000000101610724a */ /* 0x000fe20000040000 */
[----:B------:R-:W-:Y:S01]  /*bd50*/  SHF.R.U64 R2, R0, 0x3, R3 ;  /* 0x0000000300027819 */ /* 0x000fe20000001203 */
[----:B------:R-:W-:Y:S01]  /*bd60*/  FMUL2 R18, R22.F32, R18.F32x2.HI_LO ;  /* 0x000000121612724a */ /* 0x000fe20000040000 */
[----:B------:R-:W-:Y:S02]  /*bd70*/  F2FP.F16.F32.PACK_AB R8, R9, R8 ;  /* 0x000000080908723e */ /* 0x000fe400000000ff */
[----:B------:R-:W-:-:S02]  /*bd80*/  LOP3.LUT R4, R4, 0x70, R6, 0x78, !PT ;  /* 0x0000007004047812 */ /* 0x000fc400078e7806 */
[----:B------:R-:W-:Y:S02]  /*bd90*/  F2FP.F16.F32.PACK_AB R13, R29, R28 ;  /* 0x0000001c1d0d723e */ /* 0x000fe400000000ff */
[----:B------:R-:W-:Y:S02]  /*bda0*/  F2FP.F16.F32.PACK_AB R14, R27, R26 ;  /* 0x0000001a1b0e723e */ /* 0x000fe400000000ff */
[----:B------:R-:W-:Y:S02]  /*bdb0*/  F2FP.F16.F32.PACK_AB R15, R21, R20 ;  /* 0x00000014150f723e */ /* 0x000fe400000000ff */
[----:B------:R-:W-:Y:S02]  /*bdc0*/  F2FP.F16.F32.PACK_AB R9, R11, R10 ;  /* 0x0000000a0b09723e */ /* 0x000fe400000000ff */
[----:B------:R-:W-:Y:S01]  /*bdd0*/  LOP3.LUT R2, R0, 0x70, R2, 0x78, !PT ;  /* 0x0000007000027812 */ /* 0x000fe200078e7802 */
[----:B------:R1:W-:Y:S01]  /*bde0*/  ST.E.128 desc[UR44][R4.64], R12 ;  /* 0x0000000c04007985 */ /* 0x0003e2000c101d2c */
[----:B------:R-:W-:-:S02]  /*bdf0*/  F2FP.F16.F32.PACK_AB R10, R17, R16 ;  /* 0x00000010110a723e */ /* 0x000fc400000000ff */
        /* <DEDUP_REMOVED lines=8> */
[----:B------:R-:W-:Y:S05]  /*be80*/  @!P0 BRA `(.L_x_230) ;  /* 0x0000000400388947 */ /* 0x000fea0003800000 */
[C---:B------:R-:W-:Y:S01]  /*be90*/  FSETP.GEU.AND P1, PT, R24.reuse, 1.175494350822287508e-38, PT ;  /* 0x008000001800780b */ /* 0x040fe20003f2e000 */
[----:B------:R-:W5:Y:S01]  /*bea0*/  LDC R7, c[0x0][0x904] ;  /* 0x00024100ff077b82 */ /* 0x000f620000000800 */
[----:B-1----:R-:W-:Y:S01]  /*beb0*/  MOV R3, 0x3e055027 ;  /* 0x3e05502700037802 */ /* 0x002fe20000000f00 */
[----:B------:R-:W1:Y:S01]  /*bec0*/  LDCU.64 UR4, c[0x0][0x908] ;  /* 0x00012100ff0477ac */ /* 0x000e620008000a00 */
[----:B------:R-:W-:Y:S01]  /*bed0*/  FSEL R6, RZ, -23, P1 ;  /* 0xc1b80000ff067808 */ /* 0x000fe20000800000 */
[----:B------:R-:W-:Y:S08]  /*bee0*/  BSSY.RECONVERGENT B0, `(.L_x_230) ;  /* 0x0000048000007945 */ /* 0x000ff00003800200 */
[----:B------:R-:W-:-:S05]  /*bef0*/  @!P1 FMUL R24, R24, 8388608 ;  /* 0x4b00000018189820 */ /* 0x000fca0000400000 */
[C---:B------:R-:W-:Y:S02]  /*bf00*/  IADD3 R2, PT, PT, R24.reuse, -0x3f2aaaab, RZ ;  /* 0xc0d5555518027810 */ /* 0x040fe40007ffe0ff */
[----:B------:R-:W-:Y:S01]  /*bf10*/  FSETP.NEU.AND P1, PT, R24, RZ, PT ;  /* 0x000000ff1800720b */ /* 0x000fe20003f2d000 */
[----:B-1----:R-:W-:Y:S01]  /*bf20*/  IMAD.HI.U32 R4, R70, UR4, RZ ;  /* 0x0000000446047c27 */ /* 0x002fe2000f8e00ff */
[----:B------:R-:W-:Y:S01]  /*bf30*/  LOP3.LUT R2, R2, 0xff800000, RZ, 0xc0, !PT ;  /* 0xff80000002027812 */ /* 0x000fe200078ec0ff */
[----:B------:R-:W1:Y:S01]  /*bf40*/  LDCU UR4, c[0x0][0x380] ;  /* 0x00007000ff0477ac */ /* 0x000e620008000800 */
[----:B-----5:R-:W-:Y:S02]  /*bf50*/  ISETP.NE.AND P0, PT, R7, 0x1, PT ;  /* 0x000000010700780c */ /* 0x020fe40003f05270 */
[----:B------:R-:W-:Y:S02]  /*bf60*/  IADD3 R0, PT, PT, R24, -R2, RZ ;  /* 0x8000000218007210 */ /* 0x000fe40007ffe0ff */
[----:B------:R-:W-:Y:S01]  /*bf70*/  SHF.R.U32.HI R4, RZ, UR5, R4 ;  /* 0x00000005ff047c19 */ /* 0x000fe20008011604 */
[----:B------:R-:W5:Y:S02]  /*bf80*/  LDCU UR5, c[0x0][0x700] ;  /* 0x0000e000ff0577ac */ /* 0x000f640008000800 */
[----:B------:R-:W-:Y:S01]  /*bf90*/  FADD R0, R0, -1 ;  /* 0xbf80000000007421 */ /* 0x000fe20000000000 */
[----:B------:R-:W-:-:S02]  /*bfa0*/  SEL R5, R70, R4, !P0 ;  /* 0x0000000446057207 */ /* 0x000fc40004000000 */
[----:B------:R-:W-:Y:S01]  /*bfb0*/  I2FP.F32.S32 R4, R2 ;  /* 0x0000000200047245 */ /* 0x000fe20000201400 */
[----:B------:R-:W-:Y:S01]  /*bfc0*/  FFMA R3, R0, -R3, 0.14084610342979431152 ;  /* 0x3e1039f600037423 */ /* 0x000fe20000000803 */
[----:B------:R-:W-:Y:S02]  /*bfd0*/  IADD3 R5, PT, PT, -R5, RZ, RZ ;  /* 0x000000ff05057210 */ /* 0x000fe40007ffe1ff */
[----:B------:R-:W-:Y:S01]  /*bfe0*/  ISETP.GT.U32.AND P0, PT, R24, 0x7f7fffff, PT ;  /* 0x7f7fffff1800780c */ /* 0x000fe20003f04070 */
[----:B------:R-:W-:Y:S01]  /*bff0*/  FFMA R3, R0, R3, -0.12148627638816833496 ;  /* 0xbdf8cdcc00037423 */ /* 0x000fe20000000003 */
[----:B------:R-:W-:-:S03]  /*c000*/  FFMA R4, R4, 1.1920928955078125e-07, R6 ;  /* 0x3400000004047823 */ /* 0x000fc60000000006 */
[----:B------:R-:W-:-:S04]  /*c010*/  FFMA R3, R0, R3, 0.13980610668659210205 ;  /* 0x3e0f295500037423 */ /* 0x000fc80000000003 */
[----:B------:R-:W-:-:S04]  /*c020*/  FFMA R3, R0, R3, -0.16684235632419586182 ;  /* 0xbe2ad8b900037423 */ /* 0x000fc80000000003 */
[----:B------:R-:W-:-:S04]  /*c030*/  FFMA R3, R0, R3, 0.20012299716472625732 ;  /* 0x3e4ced0b00037423 */ /* 0x000fc80000000003 */
[----:B------:R-:W-:-:S04]  /*c040*/  FFMA R3, R0, R3, -0.24999669194221496582 ;  /* 0xbe7fff2200037423 */ /* 0x000fc80000000003 */
[----:B------:R-:W-:-:S04]  /*c050*/  FFMA R3, R0, R3, 0.33333182334899902344 ;  /* 0x3eaaaa7800037423 */ /* 0x000fc80000000003 */
[----:B------:R-:W-:-:S04]  /*c060*/  FFMA R3, R0, R3, -0.5 ;  /* 0xbf00000000037423 */ /* 0x000fc80000000003 */
[----:B------:R-:W-:Y:S01]  /*c070*/  FMUL R2, R0, R3 ;  /* 0x0000000300027220 */ /* 0x000fe20000400000 */
[----:B------:R-:W-:-:S03]  /*c080*/  MOV R3, 0x7f800000 ;  /* 0x7f80000000037802 */ /* 0x000fc60000000f00 */
[----:B------:R-:W-:Y:S01]  /*c090*/  FFMA R0, R0, R2, R0 ;  /* 0x0000000200007223 */ /* 0x000fe20000000000 */
[----:B------:R-:W-:-:S03]  /*c0a0*/  IMAD R2, R7, R5, R70 ;  /* 0x0000000507027224 */ /* 0x000fc600078e0246 */
[----:B------:R-:W-:Y:S01]  /*c0b0*/  FFMA R0, R4, 0.69314718246459960938, R0 ;  /* 0x3f31721804007823 */ /* 0x000fe20000000000 */
[----:B------:R-:W-:Y:S01]  /*c0c0*/  @P0 FFMA R0, R24, R3, +INF ;  /* 0x7f80000018000423 */ /* 0x000fe20000000003 */
[----:B------:R-:W-:-:S04]  /*c0d0*/  LEA R2, R2, R77, 0x8 ;  /* 0x0000004d02027211 */ /* 0x000fc800078e40ff */
[----:B------:R-:W-:Y:S02]  /*c0e0*/  IADD3 R5, PT, PT, R2, 0x80, RZ ;  /* 0x0000008002057810 */ /* 0x000fe40007ffe0ff */
[----:B------:R-:W-:Y:S02]  /*c0f0*/  FSEL R0, R0, -INF , P1 ;  /* 0xff80000000007808 */ /* 0x000fe40000800000 */
[----:B-1----:R-:W-:-:S03]  /*c100*/  ISETP.GE.AND P0, PT, R5, UR4, PT ;  /* 0x0000000405007c0c */ /* 0x002fc6000bf06270 */
[----:B-----5:R-:W-:-:S10]  /*c110*/  FFMA R25, R25, UR5, R0 ;  /* 0x0000000519197c23 */ /* 0x020fd40008000000 */
[----:B------:R-:W-:Y:S05]  /*c120*/  @P0 BRA `(.L_x_231) ;  /* 0x00000000008c0947 */ /* 0x000fea0003800000 */
[----:B------:R-:W1:Y:S01]  /*c130*/  LDC R7, c[0x0][0x38c] ;  /* 0x0000e300ff077b82 */ /* 0x000e620000000800 */
[----:B------:R-:W-:Y:S01]  /*c140*/  IABS R4, R73 ;  /* 0x0000004900047213 */ /* 0x000fe20000000000 */
[----:B------:R-:W5:Y:S01]  /*c150*/  LDCU UR6, c[0x0][0x890] ;  /* 0x00011200ff0677ac */ /* 0x000f620008000800 */
[----:B------:R-:W2:Y:S05]  /*c160*/  LDCU.64 UR4, c[0x0][0x888] ;  /* 0x00011100ff0477ac */ /* 0x000eaa0008000a00 */
[----:B------:R-:W3:Y:S01]  /*c170*/  LDC.64 R8, c[0x0][0x880] ;  /* 0x00022000ff087b82 */ /* 0x000ee20000000a00 */
[----:B-1----:R-:W-:-:S04]  /*c180*/  IABS R6, R7 ;  /* 0x0000000700067213 */ /* 0x002fc80000000000 */
[----:B------:R-:W1:Y:S08]  /*c190*/  I2F.RP R2, R6 ;  /* 0x0000000600027306 */ /* 0x000e700000209400 */
[----:B-1----:R-:W1:Y:S02]  /*c1a0*/  MUFU.RCP R2, R2 ;  /* 0x0000000200027308 */ /* 0x002e640000001000 */
[----:B-1----:R-:W-:-:S06]  /*c1b0*/  IADD3 R2, PT, PT, R2, 0xffffffe, RZ ;  /* 0x0ffffffe02027810 */ /* 0x002fcc0007ffe0ff */
[----:B------:R1:W4:Y:S02]  /*c1c0*/  F2I.FTZ.U32.TRUNC.NTZ R3, R2 ;  /* 0x0000000200037305 */ /* 0x000324000021f000 */
[----:B-1----:R-:W-:Y:S02]  /*c1d0*/  HFMA2 R2, -RZ, RZ, 0, 0 ;  /* 0x00000000ff027431 */ /* 0x002fe400000001ff */
[----:B----4-:R-:W-:-:S04]  /*c1e0*/  IMAD.MOV R0, RZ, RZ, -R3 ;  /* 0x000000ffff007224 */ /* 0x010fc800078e0a03 */
        /* <DEDUP_REMOVED lines=13> */
[----:B-----5:R-:W-:-:S06]  /*c2c0*/  IMAD R2, R76, UR6, R5 ;  /* 0x000000064c027c24 */ /* 0x020fcc000f8e0205 */
[----:B------:R-:W-:-:S06]  /*c2d0*/  @P2 VIADD R0, R0, 0x1 ;  /* 0x0000000100002836 */ /* 0x000fcc0000000000 */
[----:B------:R-:W-:Y:S02]  /*c2e0*/  @!P1 IADD3 R0, PT, PT, -R0, RZ, RZ ;  /* 0x000000ff00009210 */ /* 0x000fe40007ffe1ff */
[----:B------:R-:W-:-:S04]  /*c2f0*/  @!P0 LOP3.LUT R0, RZ, R7, RZ, 0x33, !PT ;  /* 0x00000007ff008212 */ /* 0x000fc800078e33ff */
[C---:B------:R-:W-:Y:S01]  /*c300*/  IADD3 R3, PT, PT, -R0.reuse, RZ, RZ ;  /* 0x000000ff00037210 */ /* 0x040fe20007ffe1ff */
[----:B--2---:R-:W-:-:S04]  /*c310*/  IMAD R0, R0, UR5, R2 ;  /* 0x0000000500007c24 */ /* 0x004fc8000f8e0202 */
[----:B------:R-:W-:-:S04]  /*c320*/  IMAD R2, R7, R3, R73 ;  /* 0x0000000307027224 */ /* 0x000fc800078e0249 */
[----:B------:R-:W-:-:S04]  /*c330*/  IMAD R2, R2, UR4, R0 ;  /* 0x0000000402027c24 */ /* 0x000fc8000f8e0200 */
[----:B---3--:R-:W-:-:S05]  /*c340*/  IMAD.WIDE R2, R2, 0x4, R8 ;  /* 0x0000000402027825 */ /* 0x008fca00078e0208 */
[----:B------:R1:W-:Y:S02]  /*c350*/  STG.E desc[UR44][R2.64], R25 ;  /* 0x0000001902007986 */ /* 0x0003e4000c10192c */
.L_x_231:
[----:B------:R-:W-:Y:S05]  /*c360*/  BSYNC.RECONVERGENT B0 ;  /* 0x0000000000007941 */ /* 0x000fea0003800200 */
.L_x_230:
[----:B------:R-:W-:Y:S01]  /*c370*/  UISETP.NE.AND UP0, UPT, UR41, URZ, UPT ;  /* 0x000000ff2900728c */ /* 0x000fe2000bf05270 */
[----:B------:R-:W-:-:S08]  /*c380*/  NOP ;  /* 0x0000000000007918 */ /* 0x000fd00000000000 */
[----:B------:R-:W-:Y:S05]  /*c390*/  BRA.U UP0, `(.L_x_232) ;  /* 0x0000000100087547 */ /* 0x000fea000b800000 */
[----:B------:R-:W-:Y:S05]  /*c3a0*/  BPT.TRAP 0x1 ;  /* 0x000000040000795c */ /* 0x000fea0000300000 */
[----:B------:R-:W-:Y:S05]  /*c3b0*/  BPT.TRAP 0x1 ;  /* 0x000000040000795c */ /* 0x000fea0000300000 */
.L_x_232:
[----:B------:R-:W-:Y:S01]  /*c3c0*/  IADD3 R0, PT, PT, R60, 0x160a8, RZ ;  /* 0x000160a83c007810 */ /* 0x000fe20007ffe0ff */
[----:B------:R-:W-:-:S03]  /*c3d0*/  UISETP.NE.AND UP0, UPT, UR41, URZ, UPT ;  /* 0x000000ff2900728c */ /* 0x000fc6000bf05270 */
[----:B------:R-:W-:-:S04]  /*c3e0*/  PRMT R61, R61, 0x654, R0 ;  /* 0x000006543d3d7816 */ /* 0x000fc80000000000 */
[----:B--2---:R2:W-:Y:S02]  /*c3f0*/  SYNCS.ARRIVE.TRANS64.RED.A1T0 RZ, [R61+URZ], RZ ;  /* 0x000000ff3dff79a7 */ /* 0x0045e400081004ff */
[----:B------:R-:W-:Y:S05]  /*c400*/  BRA.U UP0, `(.L_x_233) ;  /* 0x0000000100047547 */ /* 0x000fea000b800000 */
[----:B------:R-:W-:Y:S05]  /*c410*/  BPT.TRAP 0x1 ;  /* 0x000000040000795c */ /* 0x000fea0000300000 */
.L_x_233:
[----:B------:R5:W-:Y:S01]  /*c420*/  SYNCS.ARRIVE.TRANS64.A1T0 RZ, [R60+URZ+0x160b8], RZ ;  /* 0x0160b8ff3cff79a7 */ /* 0x000be200081000ff */
[----:B------:R-:W-:Y:S01]  /*c430*/  LOP3.LUT R74, R74, 0x1, RZ, 0x3c, !PT ;  /* 0x000000014a4a7812 */ /* 0x000fe200078e3cff */
[----:B------:R-:W-:-:S12]  /*c440*/  ULOP3.LUT UR43, UR43, 0x1, URZ, 0x3c, !UPT ;  /* 0x000000012b2b7892 */ /* 0x000fd8000f8e3cff */
.L_x_92:
[----:B------:R-:W-:Y:S05]  /*c450*/  BSYNC B7 ;  /* 0x0000000000077941 */ /* 0x000fea0003800000 */
.L_x_91:
[----:B------:R-:W1:Y:S01]  /*c460*/  LDCU UR4, c[0x0][0x900] ;  /* 0x00012000ff0477ac */ /* 0x000e620008000800 */
[----:B------:R-:W-:-:S04]  /*c470*/  IADD3 R70, PT, PT, R70, UR36, RZ ;  /* 0x0000002446467c10 */ /* 0x000fc8000fffe0ff */
[----:B-1----:R-:W-:-:S13]  /*c480*/  ISETP.GE.AND P0, PT, R70, UR4, PT ;  /* 0x0000000446007c0c */ /* 0x002fda000bf06270 */
[----:B------:R-:W-:Y:S05]  /*c490*/  @!P0 BRA `(.L_x_234) ;  /* 0xffffff7800988947 */ /* 0x000fea000383ffff */
[----:B------:R-:W-:Y:S05]  /*c4a0*/  BSYNC B8 ;  /* 0x0000000000087941 */ /* 0x000fea0003800000 */
.L_x_90:
[----:B------:R-:W-:Y:S05]  /*c4b0*/  EXIT ;  /* 0x000000000000794d */ /* 0x000fea0003800000 */
.L_x_27:
[----:B------:R-:W-:-:S08]  /*c4c0*/  NOP ;  /* 0x0000000000007918 */ /* 0x000fd00000000000 */
[----:B------:R-:W1:Y:S02]  /*c4d0*/  USETMAXREG.TRY_ALLOC.CTAPOOL UP0, 0xc0 ;  /* 0x000000c0000079c8 */ /* 0x000e640008000600 */
[----:B-1----:R-:W-:Y:S05]  /*c4e0*/  BRA.U !UP0, `(.L_x_27) ;  /* 0xfffffffd08f47547 */ /* 0x002fea000b83ffff */
[----:B------:R-:W1:Y:S08]  /*c4f0*/  LDC R0, c[0x0][0x900] ;  /* 0x00024000ff007b82 */ /* 0x000e700000000800 */
[----:B------:R-:W2:Y:S01]  /*c500*/  S2UR UR38, SR_CgaCtaId ;  /* 0x00000000002679c3 */ /* 0x000ea20000008800 */
[----:B-1----:R-:W-:-:S13]  /*c510*/  ISETP.LE.AND P0, PT, R0, UR36, PT ;  /* 0x0000002400007c0c */ /* 0x002fda000bf03270 */
[----:B--2---:R-:W-:Y:S05]  /*c520*/  @P0 EXIT ;  /* 0x000000000000094d */ /* 0x004fea0003800000 */
[----:B------:R-:W1:Y:S01]  /*c530*/  S2R R137, SR_TID.X ;  /* 0x0000000000897919 */ /* 0x000e620000002100 */
[----:B------:R-:W-:Y:S02]  /*c540*/  UISETP.NE.AND UP0, UPT, UR58, URZ, UPT ;  /* 0x000000ff3a00728c */ /* 0x000fe4000bf05270 */
[----:B------:R-:W-:Y:S02]  /*c550*/  USHF.L.U32 UR43, UR8, 0x3, URZ ;  /* 0x00000003082b7899 */ /* 0x000fe400080006ff */
[----:B------:R-:W-:Y:S01]  /*c560*/  USEL UR10, URZ, 0x80, UP0 ;  /* 0x00000080ff0a7887 */ /* 0x000fe20008000000 */
[----:B------:R-:W-:Y:S01]  /*c570*/  UMOV UR9, 0x400 ;  /* 0x0000040000097882 */ /* 0x000fe20000000000 */
[----:B------:R-:W-:Y:S02]  /*c580*/  USEL UR49, UR7, UR4, UP0 ;  /* 0x0000000407317287 */ /* 0x000fe40008000000 */
[----:B------:R-:W-:Y:S02]  /*c590*/  ULEA UR9, UR38, UR9, 0x18 ;  /* 0x0000000926097291 */ /* 0x000fe4000f8ec0ff */
[----:B------:R-:W-:Y:S01]  /*c5a0*/  IMAD.U32 R0, RZ, RZ, UR10 ;  /* 0x0000000aff007e24 */ /* 0x000fe2000f8e00ff */
[----:B------:R-:W-:Y:S01]  /*c5b0*/  ULOP3.LUT UR42, UR43, 0x8, URZ, 0x3c, !UPT ;  /* 0x000000082b2a7892 */ /* 0x000fe2000f8e3cff */
[----:B------:R-:W-:Y:S01]  /*c5c0*/  UMOV UR47, 0x20 ;  /* 0x00000020002f7882 */ /* 0x000fe20000000000 */
[----:B------:R-:W-:-:S02]  /*c5d0*/  UIADD3 UR48, UPT, UPT, UR9, 0x16088, URZ ;  /* 0x0001608809307890 */ /* 0x000fc4000fffe0ff */
[----:B------:R-:W-:Y:S02]  /*c5e0*/  UIADD3 UR45, UPT, UPT, UR9, 0x16060, URZ ;  /* 0x00016060092d7890 */ /* 0x000fe4000fffe0ff */
[----:B------:R-:W-:Y:S02]  /*c5f0*/  UIADD3 UR44, UPT, UPT, UR9, 0x16080, URZ ;  /* 0x00016080092c7890 */ /* 0x000fe4000fffe0ff */
[----:B------:R-:W-:Y:S02]  /*c600*/  UIADD3 UR41, UPT, UPT, UR9, 0x16068, URZ ;  /* 0x0001606809297890 */ /* 0x000fe4000fffe0ff */
[----:B------:R-:W-:Y:S01]  /*c610*/  USEL UR46, UR5, UR6, UP0 ;  /* 0x00000006052e7287 */ /* 0x000fe20008000000 */
[----:B------:R-:W2:Y:S01]  /*c620*/  LDCU UR50, c[0x0][0x370] ;  /* 0x00006e00ff3277ac */ /* 0x000ea20008000800 */
[----:B------:R-:W-:Y:S01]  /*c630*/  UMOV UR56, URZ ;  /* 0x000000ff00387c82 */ /* 0x000fe20008000000 */
[----:B------:R-:W-:Y:S01]  /*c640*/  ULOP3.LUT UR49, UR49, 0x1, URZ, 0xc0, !UPT ;  /* 0x0000000131317892 */ /* 0x000fe2000f8ec0ff */
[----:B-1----:R-:W-:Y:S01]  /*c650*/  IMAD.U32 R136, R137, 0x10000, RZ ;  /* 0x0001000089887824 */ /* 0x002fe200078e00ff */
[--C-:B------:R-:W-:Y:S01]  /*c660*/  LOP3.LUT R138, R0, 0x7f, R137.reuse, 0xf8, !PT ;  /* 0x0000007f008a7812 */ /* 0x100fe200078ef889 */
[----:B------:R-:W-:Y:S01]  /*c670*/  USEL UR47, UR47, 0xa0, UP0 ;  /* 0x000000a02f2f7887 */ /* 0x000fe20008000000 */
[----:B------:R-:W-:Y:S01]  /*c680*/  SHF.R.U32.HI R137, RZ, 0x5, R137 ;  /* 0x00000005ff897819 */ /* 0x000fe20000011689 */
[----:B------:R-:W-:Y:S01]  /*c690*/  UIADD3 UR43, UPT, UPT, UR43, 0x160d0, UR9 ;  /* 0x000160d02b2b7890 */ /* 0x000fe2000fffe009 */
[----:B------:R-:W-:Y:S01]  /*c6a0*/  LOP3.LUT R136, R136, 0x600000, RZ, 0xc0, !PT ;  /* 0x0060000088887812 */ /* 0x000fe200078ec0ff */
[----:B------:R-:W-:Y:S01]  /*c6b0*/  UIADD3 UR42, UPT, UPT, UR42, 0x160d0, UR9 ;  /* 0x000160d02a2a7890 */ /* 0x000fe2000fffe009 */
[----:B------:R-:W-:Y:S01]  /*c6c0*/  LOP3.LUT R133, R137, 0x3, RZ, 0xc0, !PT ;  /* 0x0000000389857812 */ /* 0x000fe200078ec0ff */
[----:B------:R-:W-:Y:S01]  /*c6d0*/  @UP0 UIADD3 UR48, UPT, UPT, UR9, 0x16078, URZ ;  /* 0x0001607809300890 */ /* 0x000fe2000fffe0ff */
[----:B------:R-:W-:Y:S01]  /*c6e0*/  LOP3.LUT R132, R136, UR10, RZ, 0xfc, !PT ;  /* 0x0000000a88847c12 */ /* 0x000fe2000f8efcff */
[----:B------:R-:W-:Y:S01]  /*c6f0*/  @UP0 UIADD3 UR45, UPT, UPT, UR9, 0x16050, URZ ;  /* 0x00016050092d0890 */ /* 0x000fe2000fffe0ff */
[----:B------:R-:W-:Y:S01]  /*c700*/  SHF.R.U32.HI R134, RZ, 0x15, R136 ;  /* 0x00000015ff867819 */ /* 0x000fe20000011688 */
[----:B------:R-:W-:Y:S01]  /*c710*/  @UP0 UIADD3 UR44, UPT, UPT, UR9, 0x16070, URZ ;  /* 0x00016070092c0890 */ /* 0x000fe2000fffe0ff */
[----:B------:R-:W-:Y:S01]  /*c720*/  LOP3.LUT R135, R132, 0x20, RZ, 0xfc, !PT ;  /* 0x0000002084877812 */ /* 0x000fe200078efcff */
[----:B------:R-:W-:Y:S01]  /*c730*/  @UP0 UIADD3 UR41, UPT, UPT, UR9, 0x16058, URZ ;  /* 0x0001605809290890 */ /* 0x000fe2000fffe0ff */
[----:B------:R-:W-:Y:S01]  /*c740*/  UMOV UR55, 0x1 ;  /* 0x0000000100377882 */ /* 0x000fe20000000000 */
[----:B------:R-:W-:Y:S01]  /*c750*/  UMOV UR54, 0x1 ;  /* 0x0000000100367882 */ /* 0x000fe20000000000 */
[----:B--2---:R-:W-:-:S09]  /*c760*/  UMOV UR53, URZ ;  /* 0x000000ff00357c82 */ /* 0x004fd20008000000 */
.L_x_280:
[----:B-1----:R-:W1:Y:S01]  /*c770*/  LDCU.64 UR6, c[0x0][0x908] ;  /* 0x00012100ff0677ac */ /* 0x002e620008000a00 */
[----:B------:R-:W2:Y:S01]  /*c780*/  LDCU UR8, c[0x0][0x904] ;  /* 0x00012080ff0877ac */ /* 0x000ea20008000800 */
[----:B---3--:R-:W3:Y:S01]  /*c790*/  LDCU.64 UR4, c[0x0][0x380] ;  /* 0x00007000ff0477ac */ /* 0x008ee20008000a00 */
[----:B-1----:R-:W-:Y:S02]  /*c7a0*/  UIMAD.WIDE.U32 UR10, UR36, UR6, URZ ;  /* 0x00000006240a72a5 */ /* 0x002fe4000f8e00ff */
[----:B--2---:R-:W-:Y:S02]  /*c7b0*/  UISETP.NE.AND UP0, UPT, UR8, 0x1, UPT ;  /* 0x000000010800788c */ /* 0x004fe4000bf05270 */
[----:B------:R-:W-:-:S04]  /*c7c0*/  USHF.R.U32.HI UR6, URZ, UR7, UR11 ;  /* 0x00000007ff067299 */ /* 0x000fc8000801160b */
[----:B------:R-:W-:Y:S02]  /*c7d0*/  USEL UR6, UR36, UR6, !UP0 ;  /* 0x0000000624067287 */ /* 0x000fe4000c000000 */
[----:B---3--:R-:W-:Y:S02]  /*c7e0*/  UISETP.NE.AND UP0, UPT, UR5, URZ, UPT ;  /* 0x000000ff0500728c */ /* 0x008fe4000bf05270 */
[----:B------:R-:W-:-:S04]  /*c7f0*/  UIADD3 UR6, UPT, UPT, -UR6, URZ, URZ ;  /* 0x000000ff06067290 */ /* 0x000fc8000fffe1ff */
[----:B------:R-:W-:-:S04]  /*c800*/  UIMAD UR6, UR8, UR6, UR36 ;  /* 0x00000006080672a4 */ /* 0x000fc8000f8e0224 */
[----:B------:R-:W-:-:S04]  /*c810*/  USHF.L.U32 UR39, UR6, 0x8, URZ ;  /* 0x0000000806277899 */ /* 0x000fc800080006ff */
[----:B------:R-:W-:-:S09]  /*c820*/  UISETP.GE.OR UP0, UPT, UR39, UR4, !UP0 ;  /* 0x000000042700728c */ /* 0x000fd2000c706670 */
[----:B------:R-:W-:Y:S05]  /*c830*/  BRA.U UP0, `(.L_x_235) ;  /* 0x0000005d00f87547 */ /* 0x000fea000b800000 */
[----:B------:R-:W-:Y:S02]  /*c840*/  UIADD3 UR4, UPT, UPT, UR39, 0x100, URZ ;  /* 0x0000010027047890 */ /* 0x000fe4000fffe0ff */
        /* <DEDUP_REMOVED lines=9> */
[----:B------:R-:W-:-:S04]  /*c8e0*/  USEL UR61, UR7, UR5, UP0 ;  /* 0x00000005073d7287 */ /* 0x000fc80008000000 */
[----:B------:R-:W-:-:S04]  /*c8f0*/  UISETP.LT.AND UP0, UPT, UR61, 0x4, UPT ;  /* 0x000000043d00788c */ /* 0x000fc8000bf01270 */
[----:B------:R-:W-:Y:S02]  /*c900*/  USEL UR52, UR61, 0x4, UP0 ;  /* 0x000000043d347887 */ /* 0x000fe40008000000 */
[----:B------:R-:W-:Y:S02]  /*c910*/  UISETP.NE.AND UP0, UPT, UR49, URZ, UPT ;  /* 0x000000ff3100728c */ /* 0x000fe4000bf05270 */
[----:B------:R-:W-:-:S07]  /*c920*/  UIADD3 UR4, UPT, UPT, UR61, -UR52, URZ ;  /* 0x800000343d047290 */ /* 0x000fce000fffe0ff */
[----:B------:R-:W-:Y:S05]  /*c930*/  BRA.U UP0, `(.L_x_236) ;  /* 0x0000000100047547 */ /* 0x000fea000b800000 */
[----:B------:R-:W-:Y:S05]  /*c940*/  BPT.TRAP 0x1 ;  /* 0x000000040000795c */ /* 0x000fea0000300000 */
.L_x_236:
[----:B------:R-:W-:-:S04]  /*c950*/  UISETP.NE.AND UP0, UPT, UR58, URZ, UPT ;  /* 0x000000ff3a00728c */ /* 0x000fc8000bf05270 */
[----:B------:R-:W-:-:S06]  /*c960*/  USEL UR5, UR54, UR55, UP0 ;  /* 0x0000003736057287 */ /* 0x000fcc0008000000 */
[----:B------:R-:W-:-:S04]  /*c970*/  MOV R0, UR5 ;  /* 0x0000000500007c02 */ /* 0x000fc80008000f00 */
[----:B------:R-:W-:-:S04]  /*c980*/  SHF.L.U32 R0, R0, 0x1f, RZ ;  /* 0x0000001f00007819 */ /* 0x000fc800000006ff */
[----:B------:R-:W1:Y:S02]  /*c990*/  SYNCS.PHASECHK.TRANS64.TRYWAIT P0, [UR48], R0 ;  /* 0x00000000ff0075a7 */ /* 0x000e640008001130 */
[----:B-1----:R-:W-:Y:S05]  /*c9a0*/  @!P0 BRA `(.L_x_237) ;  /* 0x0000009c00ac8947 */ /* 0x002fea0003800000 */
.L_x_436:
[----:B------:R-:W-:Y:S01]  /*c9b0*/  UISETP.GE.AND UP0, UPT, UR4, 0x1, UPT ;  /* 0x000000010400788c */ /* 0x000fe2000bf06270 */
[----:B------:R-:W-:Y:S01]  /*c9c0*/  HFMA2 R120, -RZ, RZ, 0, 0 ;  /* 0x00000000ff787431 */ /* 0x000fe200000001ff */
[----:B------:R-:W-:Y:S01]  /*c9d0*/  MOV R121, 0xff800000 ;  /* 0xff80000000797802 */ /* 0x000fe20000000f00 */
[----:B------:R-:W-:-:S06]  /*c9e0*/  UMOV UR51, URZ ;  /* 0x000000ff00337c82 */ /* 0x000fcc0008000000 */
[----:B------:R-:W-:Y:S05]  /*c9f0*/  BRA.U !UP0, `(.L_x_238) ;  /* 0x0000002508087547 */ /* 0x000fea000b800000 */
[----:B------:R-:W-:Y:S01]  /*ca00*/  ULOP3.LUT UR62, URZ, UR52, URZ, 0x33, !UPT ;  /* 0x00000034ff3e7292 */ /* 0x000fe2000f8e33ff */
[----:B------:R-:W-:Y:S01]  /*ca10*/  MOV R120, RZ ;  /* 0x000000ff00787202 */ /* 0x000fe20000000f00 */
[----:B------:R-:W2:Y:S01]  /*ca20*/  LDCU UR37, c[0x0][0x704] ;  /* 0x0000e080ff2577ac */ /* 0x000ea20008000800 */
[----:B------:R-:W-:Y:S01]  /*ca30*/  MOV R94, 0xff800000 ;  /* 0xff800000005e7802 */ /* 0x000fe20000000f00 */
[----:B------:R-:W-:Y:S02]  /*ca40*/  USHF.L.U32 UR51, UR4, 0x6, URZ ;  /* 0x0000000604337899 */ /* 0x000fe400080006ff */
[----:B------:R-:W-:-:S04]  /*ca50*/  UIADD3 UR62, UPT, UPT, UR61, UR62, URZ ;  /* 0x0000003e3d3e7290 */ /* 0x000fc8000fffe0ff */
.L_x_256:
[----:B-1----:R-:W-:Y:S01]  /*ca60*/  IADD3 R0, PT, PT, R136, UR47, RZ ;  /* 0x0000002f88007c10 */ /* 0x002fe2000fffe0ff */
[----:B------:R-:W-:-:S04]  /*ca70*/  UISETP.NE.AND UP0, UPT, UR58, URZ, UPT ;  /* 0x000000ff3a00728c */ /* 0x000fc8000bf05270 */
[----:B------:R-:W-:Y:S01]  /*ca80*/  USEL UR59, UR53, UR56, UP0 ;  /* 0x00000038353b7287 */ /* 0x000fe20008000000 */
[----:B------:R-:W1:Y:S01]  /*ca90*/  SHFL.IDX PT, R0, R0, RZ, 0x1f ;  /* 0x00001fff00007589 */ /* 0x000e6200000e0000 */
[----:B------:R-:W-:Y:S01]  /*caa0*/  UISETP.GT.U32.AND UP0, UPT, UR46, 0x1, UPT ;  /* 0x000000012e00788c */ /* 0x000fe2000bf04070 */
[----:B-1----:R-:W-:-:S08]  /*cab0*/  R2UR UR60, R0 ;  /* 0x00000000003c72ca */ /* 0x002fd000000e0000 */
[----:B--23--:R-:W-:Y:S07]  /*cac0*/  BRA.U UP0, `(.L_x_239) ;  /* 0x0000000100047547 */ /* 0x00cfee000b800000 */
[----:B--2---:R-:W-:Y:S05]  /*cad0*/  BPT.TRAP 0x1 ;  /* 0x000000040000795c */ /* 0x004fea0000300000 */
.L_x_239:
[----:B------:R-:W-:Y:S01]  /*cae0*/  IMAD.U32 R0, RZ, RZ, UR59 ;  /* 0x0000003bff007e24 */ /* 0x000fe2000f8e00ff */
[----:B------:R-:W-:-:S04]  /*caf0*/  ISETP.NE.AND P0, PT, R133, R134, PT ;  /* 0x000000868500720c */ /* 0x000fc80003f05270 */
[----:B------:R-:W-:-:S04]  /*cb00*/  SHF.L.U32 R0, R0, 0x1f, RZ ;  /* 0x0000001f00007819 */ /* 0x000fc800000006ff */
[----:B------:R-:W1:Y:S02]  /*cb10*/  SYNCS.PHASECHK.TRANS64.TRYWAIT P1, [UR45], R0 ;  /* 0x00000000ff0075a7 */ /* 0x000e64000802112d */
[----:B-1----:R-:W-:Y:S05]  /*cb20*/  @!P1 BRA `(.L_x_240) ;  /* 0x0000009c00649947 */ /* 0x002fea0003800000 */
.L_x_437:
[----:B------:R-:W-:Y:S05]  /*cb30*/  @!P0 BRA `(.L_x_241) ;  /* 0x0000000000408947 */ /* 0x000fea0003800000 */
[----:B-1----:R-:W-:Y:S01]  /*cb40*/  MOV R0, 0x8 ;  /* 0x0000000800007802 */ /* 0x002fe20000000f00 */
[----:B------:R-:W1:Y:S01]  /*cb50*/  LDCU.64 UR6, c[0x4][0xb0] ;  /* 0x01001600ff0677ac */ /* 0x000e620008000a00 */
[----:B------:R-:W-:Y:S02]  /*cb60*/  HFMA2 R12, -RZ, RZ, 0, 5.9604644775390625e-08 ;  /* 0x00000001ff0c7431 */ /* 0x000fe400000001ff */
[----:B------:R-:W-:Y:S01]  /*cb70*/  IMAD.MOV.U32 R8, RZ, RZ, 0x192 ;  /* 0x00000192ff087424 */ /* 0x000fe200078e00ff */
[----:B------:R3:W4:Y:S01]  /*cb80*/  LDC.64 R2, c[0x4][R0] ;  /* 0x0100000000027b82 */ /* 0x0007220000000a00 */
[----:B------:R-:W5:Y:S01]  /*cb90*/  LDCU.64 UR4, c[0x4][0xb8] ;  /* 0x01001700ff0477ac */ /* 0x000f620008000a00 */
[----:B------:R-:W-:Y:S01]  /*cba0*/  IMAD.MOV.U32 R13, RZ, RZ, RZ ;  /* 0x000000ffff0d7224 */ /* 0x000fe200078e00ff */
[----:B------:R-:W2:Y:S01]  /*cbb0*/  LDCU.64 UR8, c[0x4][0x10] ;  /* 0x01000200ff0877ac */ /* 0x000ea20008000a00 */
[----:B-1----:R-:W-:Y:S01]  /*cbc0*/  IMAD.U32 R4, RZ, RZ, UR6 ;  /* 0x00000006ff047e24 */ /* 0x002fe2000f8e00ff */
[----:B------:R-:W-:Y:S01]  /*cbd0*/  MOV R5, UR7 ;  /* 0x0000000700057c02 */ /* 0x000fe20008000f00 */
[----:B-----5:R-:W-:Y:S01]  /*cbe0*/  IMAD.U32 R6, RZ, RZ, UR4 ;  /* 0x00000004ff067e24 */ /* 0x020fe2000f8e00ff */
[----:B------:R-:W-:Y:S01]  /*cbf0*/  MOV R7, UR5 ;  /* 0x0000000500077c02 */ /* 0x000fe20008000f00 */
[----:B--2---:R-:W-:Y:S01]  /*cc00*/  IMAD.U32 R10, RZ, RZ, UR8 ;  /* 0x00000008ff0a7e24 */ /* 0x004fe2000f8e00ff */
[----:B------:R-:W-:-:S02]  /*cc10*/  MOV R11, UR9 ;  /* 0x00000009000b7c02 */ /* 0x000fc40008000f00 */
[----:B------:R-:W-:-:S07]  /*cc20*/  LEPC R20, `(.L_x_241) ;  /* 0x000000001014794e */ /* 0x000fce0000000000 */
[----:B---34-:R-:W-:Y:S05]  /*cc30*/  CALL.ABS.NOINC R2 ;  /* 0x0000000002007343 */ /* 0x018fea0003c00000 */
.L_x_241:
[----:B------:R-:W-:Y:S05]  /*cc40*/  WARPSYNC.ALL ;  /* 0x0000000000007948 */ /* 0x000fea0003800000 */
[----:B------:R-:W-:Y:S02]  /*cc50*/  R2UR UR4, R132 ;  /* 0x00000000840472ca */ /* 0x000fe400000e0000 */
[----:B------:R-:W-:-:S11]  /*cc60*/  ISETP.NE.AND P0, PT, R133, R134, PT ;  /* 0x000000868500720c */ /* 0x000fd60003f05270 */
[----:B------:R-:W3:Y:S02]  /*cc70*/  LDTM.x32 R56, tmem[UR4] ;  /* 0x00000004003879ee */ /* 0x000ee400082c0000 */
[----:B---3--:R-:W-:Y:S05]  /*cc80*/  @!P0 BRA `(.L_x_242) ;  /* 0x0000000000408947 */ /* 0x008fea0003800000 */
[----:B-1----:R-:W-:Y:S01]  /*cc90*/  MOV R2, 0x8 ;  /* 0x0000000800027802 */ /* 0x002fe20000000f00 */
[----:B------:R-:W1:Y:S01]  /*cca0*/  LDCU.64 UR8, c[0x4][0xb0] ;  /* 0x01001600ff0877ac */ /* 0x000e620008000a00 */
[----:B------:R-:W-:Y:S02]  /*ccb0*/  HFMA2 R12, -RZ, RZ, 0, 5.9604644775390625e-08 ;  /* 0x00000001ff0c7431 */ /* 0x000fe400000001ff */
[----:B------:R-:W-:Y:S01]  /*ccc0*/  IMAD.MOV.U32 R8, RZ, RZ, 0x192 ;  /* 0x00000192ff087424 */ /* 0x000fe200078e00ff */
[----:B------:R-:W3:Y:S01]  /*ccd0*/  LDCU.64 UR6, c[0x4][0xb8] ;  /* 0x01001700ff0677ac */ /* 0x000ee20008000a00 */
[----:B------:R-:W4:Y:S01]  /*cce0*/  LDC.64 R2, c[0x4][R2] ;  /* 0x0100000002027b82 */ /* 0x000f220000000a00 */
[----:B------:R-:W-:Y:S01]  /*ccf0*/  IMAD.MOV.U32 R13, RZ, RZ, RZ ;  /* 0x000000ffff0d7224 */ /* 0x000fe200078e00ff */
[----:B------:R-:W5:Y:S01]  /*cd00*/  LDCU.64 UR4, c[0x4][0x10] ;  /* 0x01000200ff0477ac */ /* 0x000f620008000a00 */
[----:B-1----:R-:W-:Y:S01]  /*cd10*/  IMAD.U32 R4, RZ, RZ, UR8 ;  /* 0x00000008ff047e24 */ /* 0x002fe2000f8e00ff */
[----:B------:R-:W-:Y:S01]  /*cd20*/  MOV R5, UR9 ;  /* 0x0000000900057c02 */ /* 0x000fe20008000f00 */
[----:B---3--:R-:W-:Y:S01]  /*cd30*/  IMAD.U32 R6, RZ, RZ, UR6 ;  /* 0x00000006ff067e24 */ /* 0x008fe2000f8e00ff */
[----:B------:R-:W-:Y:S01]  /*cd40*/  MOV R7, UR7 ;  /* 0x0000000700077c02 */ /* 0x000fe20008000f00 */
[----:B-----5:R-:W-:Y:S01]  /*cd50*/  IMAD.U32 R10, RZ, RZ, UR4 ;  /* 0x00000004ff0a7e24 */ /* 0x020fe2000f8e00ff */
[----:B------:R-:W-:-:S02]  /*cd60*/  MOV R11, UR5 ;  /* 0x00000005000b7c02 */ /* 0x000fc40008000f00 */
[----:B------:R-:W-:-:S07]  /*cd70*/  LEPC R20, `(.L_x_242) ;  /* 0x000000001014794e */ /* 0x000fce0000000000 */
[----:B--2-4-:R-:W-:Y:S05]  /*cd80*/  CALL.ABS.NOINC R2 ;  /* 0x0000000002007343 */ /* 0x014fea0003c00000 */
.L_x_242:
[----:B------:R-:W-:Y:S05]  /*cd90*/  WARPSYNC.ALL ;  /* 0x0000000000007948 */ /* 0x000fea0003800000 */
[----:B------:R-:W-:Y:S02]  /*cda0*/  R2UR UR4, R135 ;  /* 0x00000000870472ca */ /* 0x000fe400000e0000 */
[C---:B-1----:R-:W-:Y:S02]  /*cdb0*/  FMNMX3 R0, R94.reuse, R56, R60, !PT ;  /* 0x000000385e007276 */ /* 0x042fe4000780003c */
[C---:B------:R-:W-:Y:S02]  /*cdc0*/  FMNMX3 R3, R94.reuse, R57, R61, !PT ;  /* 0x000000395e037276 */ /* 0x040fe4000780003d */
[----:B------:R-:W-:-:S02]  /*cdd0*/  FMNMX3 R4, R94, R58, R62, !PT ;  /* 0x0000003a5e047276 */ /* 0x000fc4000780003e */
[----:B------:R-:W-:Y:S02]  /*cde0*/  FMNMX3 R0, R0, R64, R68, !PT ;  /* 0x0000004000007276 */ /* 0x000fe40007800044 */
[----:B------:R-:W-:Y:S02]  /*cdf0*/  FMNMX3 R3, R3, R65, R69, !PT ;  /* 0x0000004103037276 */ /* 0x000fe40007800045 */
[----:B------:R-:W-:Y:S01]  /*ce00*/  FMNMX3 R5, R94, R59, R63, !PT ;  /* 0x0000003b5e057276 */ /* 0x000fe2000780003f */
[----:B------:R-:W1:Y:S01]  /*ce10*/  LDTM.x32 R24, tmem[UR4] ;  /* 0x00000004001879ee */ /* 0x000e6200082c0000 */
[----:B------:R-:W-:Y:S02]  /*ce20*/  FMNMX3 R4, R4, R66, R70, !PT ;  /* 0x0000004204047276 */ /* 0x000fe40007800046 */
[----:B------:R-:W-:Y:S02]  /*ce30*/  FMNMX3 R0, R0, R72, R76, !PT ;  /* 0x0000004800007276 */ /* 0x000fe4000780004c */
[----:B------:R-:W-:-:S02]  /*ce40*/  FMNMX3 R3, R3, R73, R77, !PT ;  /* 0x0000004903037276 */ /* 0x000fc4000780004d */
[----:B------:R-:W-:Y:S02]  /*ce50*/  FMNMX3 R5, R5, R67, R71, !PT ;  /* 0x0000004305057276 */ /* 0x000fe40007800047 */
[----:B------:R-:W-:Y:S02]  /*ce60*/  FMNMX3 R4, R4, R74, R78, !PT ;  /* 0x0000004a04047276 */ /* 0x000fe4000780004e */
[----:B------:R-:W-:Y:S02]  /*ce70*/  FMNMX3 R0, R0, R80, R84, !PT ;  /* 0x0000005000007276 */ /* 0x000fe40007800054 */
[----:B------:R-:W-:Y:S02]  /*ce80*/  FMNMX3 R3, R3, R81, R85, !PT ;  /* 0x0000005103037276 */ /* 0x000fe40007800055 */
[----:B------:R-:W-:Y:S02]  /*ce90*/  FMNMX3 R5, R5, R75, R79, !PT ;  /* 0x0000004b05057276 */ /* 0x000fe4000780004f */
[----:B------:R-:W-:-:S02]  /*cea0*/  FMNMX3 R4, R4, R82, R86, !PT ;  /* 0x0000005204047276 */ /* 0x000fc40007800056 */
[----:B------:R-:W-:Y:S02]  /*ceb0*/  FMNMX3 R5, R5, R83, R87, !PT ;  /* 0x0000005305057276 */ /* 0x000fe40007800057 */
[----:B------:R-:W-:Y:S02]  /*cec0*/  ISETP.NE.AND P0, PT, R133, R134, PT ;  /* 0x000000868500720c */ /* 0x000fe40003f05270 */
[----:B-1----:R-:W-:Y:S02]  /*ced0*/  FMNMX3 R0, R0, R24, R28, !PT ;  /* 0x0000001800007276 */ /* 0x002fe4000780001c */
        /* <DEDUP_REMOVED lines=15> */
[----:B------:R-:W-:-:S04]  /*cfd0*/  FMNMX3 R0, R4, R3, R0, !PT ;  /* 0x0000000304007276 */ /* 0x000fc80007800000 */
[----:B------:R-:W-:-:S04]  /*cfe0*/  FMNMX R121, R2, R0, !PT ;  /* 0x0000000002797209 */ /* 0x000fc80007800000 */
[----:B------:R-:W-:-:S04]  /*cff0*/  FSETP.NEU.AND P1, PT, R121, -INF , PT ;  /* 0xff8000007900780b */ /* 0x000fc80003f2d000 */
[----:B------:R-:W-:Y:S01]  /*d000*/  FSEL R95, R121, RZ, P1 ;  /* 0x000000ff795f7208 */ /* 0x000fe20000800000 */
[----:B------:R-:W-:Y:S08]  /*d010*/  @!P0 BRA `(.L_x_243) ;  /* 0x0000000000408947 */ /* 0x000ff00003800000 */
[----:B------:R-:W-:Y:S01]  /*d020*/  MOV R2, 0x8 ;  /* 0x0000000800027802 */ /* 0x000fe20000000f00 */
        /* <DEDUP_REMOVED lines=15> */
.L_x_243:
[----:B------:R-:W-:Y:S05]  /*d120*/  WARPSYNC.ALL ;  /* 0x0000000000007948 */ /* 0x000fea0003800000 */
[----:B------:R-:W-:Y:S02]  /*d130*/  R2UR UR4, R132 ;  /* 0x00000000840472ca */ /* 0x000fe400000e0000 */
[----:B------:R-:W-:-:S11]  /*d140*/  ISETP.NE.AND P0, PT, RZ, UR49, PT ;  /* 0x00000031ff007c0c */ /* 0x000fd6000bf05270 */
[----:B------:R1:W-:Y:S02]  /*d150*/  STTM.x2 tmem[UR4], R94 ;  /* 0x0000005e000079ed */ /* 0x0003e400080c0004 */
[----:B------:R-:W-:Y:S05]  /*d160*/  @P0 BRA `(.L_x_244) ;  /* 0x0000000000040947 */ /* 0x000fea0003800000 */
[----:B--2---:R-:W-:Y:S05]  /*d170*/  BPT.TRAP 0x1 ;  /* 0x000000040000795c */ /* 0x004fea0000300000 */
.L_x_244:
[----:B------:R-:W-:Y:S01]  /*d180*/  MOV R0, UR57 ;  /* 0x0000003900007c02 */ /* 0x000fe20008000f00 */
[----:B------:R-:W-:Y:S01]  /*d190*/  SYNCS.ARRIVE.TRANS64.A1T0 RZ, [UR44], RZ ;  /* 0x000000ffffff79a7 */ /* 0x000fe2000810002c */
[----:B------:R-:W-:Y:S02]  /*d1a0*/  UISETP.NE.AND UP0, UPT, UR58, URZ, UPT ;  /* 0x000000ff3a00728c */ /* 0x000fe4000bf05270 */
[----:B------:R-:W-:Y:S01]  /*d1b0*/  SHF.L.U32 R2, R0, 0x1f, RZ ;  /* 0x0000001f00027819 */ /* 0x000fe200000006ff */
[----:B--2---:R-:W-:Y:S01]  /*d1c0*/  FMUL R0, R95, -UR37 ;  /* 0x800000255f007c20 */ /* 0x004fe20008400000 */
[----:B------:R-:W-:Y:S02]  /*d1d0*/  USEL UR40, UR54, UR55, UP0 ;  /* 0x0000003736287287 */ /* 0x000fe40008000000 */
[----:B------:R-:W2:Y:S01]  /*d1e0*/  SYNCS.PHASECHK.TRANS64.TRYWAIT P2, [UR43], R2 ;  /* 0x00000002ff0075a7 */ /* 0x000ea2000804112b */
[--C-:B------:R-:W-:Y:S01]  /*d1f0*/  FFMA2 R56, R56.F32x2.HI_LO, UR37.F32, R0.reuse.F32 ;  /* 0x0000002538387c49 */ /* 0x100fe20009200000 */
[----:B------:R-:W-:Y:S01]  /*d200*/  ULOP3.LUT UR40, UR40, 0x1, URZ, 0x3c, !UPT ;  /* 0x0000000128287892 */ /* 0x000fe2000f8e3cff */
[----:B------:R-:W-:-:S02]  /*d210*/  FFMA2 R58, R58.F32x2.HI_LO, UR37.F32, R0.F32 ;  /* 0x000000253a3a7c49 */ /* 0x000fc40009200000 */
[--C-:B------:R-:W-:Y:S01]  /*d220*/  FFMA2 R60, R60.F32x2.HI_LO, UR37.F32, R0.reuse.F32 ;  /* 0x000000253c3c7c49 */ /* 0x100fe20009200000 */
[----:B------:R-:W-:Y:S01]  /*d230*/  FSETP.GEU.AND P1, PT, R56, -126, PT ;  /* 0xc2fc00003800780b */ /* 0x000fe20003f2e000 */
[----:B------:R-:W-:Y:S01]  /*d240*/  FFMA2 R62, R62.F32x2.HI_LO, UR37.F32, R0.F32 ;  /* 0x000000253e3e7c49 */ /* 0x000fe20009200000 */
[----:B------:R-:W-:Y:S02]  /*d250*/  FSETP.GEU.AND P0, PT, R57, -126, PT ;  /* 0xc2fc00003900780b */ /* 0x000fe40003f0e000 */
[----:B------:R-:W-:Y:S02]  /*d260*/  FSETP.GEU.AND P6, PT, R58, -126, PT ;  /* 0xc2fc00003a00780b */ /* 0x000fe40003fce000 */
[----:B------:R-:W-:Y:S02]  /*d270*/  FSETP.GEU.AND P5, PT, R59, -126, PT ;  /* 0xc2fc00003b00780b */ /* 0x000fe40003fae000 */
[----:B------:R-:W-:Y:S02]  /*d280*/  FSETP.GEU.AND P4, PT, R60, -126, PT ;  /* 0xc2fc00003c00780b */ /* 0x000fe40003f8e000 */
[----:B------:R-:W-:-:S03]  /*d290*/  FSETP.GEU.AND P3, PT, R61, -126, PT ;  /* 0xc2fc00003d00780b */ /* 0x000fc60003f6e000 */
[----:B------:R-:W-:Y:S02]  /*d2a0*/  @!P1 FMUL R56, R56, 0.5 ;  /* 0x3f00000038389820 */ /* 0x000fe40000400000 */
[----:B------:R-:W-:Y:S02]  /*d2b0*/  @!P0 FMUL R57, R57, 0.5 ;  /* 0x3f00000039398820 */ /* 0x000fe40000400000 */
[----:B------:R-:W-:Y:S01]  /*d2c0*/  @!P6 FMUL R58, R58, 0.5 ;  /* 0x3f0000003a3ae820 */ /* 0x000fe20000400000 */
[----:B------:R3:W4:Y:S01]  /*d2d0*/  MUFU.EX2 R114, R56 ;  /* 0x0000003800727308 */ /* 0x0007220000000800 */
[----:B------:R-:W-:-:S07]  /*d2e0*/  @!P5 FMUL R59, R59, 0.5 ;  /* 0x3f0000003b3bd820 */ /* 0x000fce0000400000 */
[----:B------:R3:W5:Y:S08]  /*d2f0*/  MUFU.EX2 R115, R57 ;  /* 0x0000003900737308 */ /* 0x0007700000000800 */
[----:B------:R3:W1:Y:S08]  /*d300*/  MUFU.EX2 R108, R58 ;  /* 0x0000003a006c7308 */ /* 0x0006700000000800 */
[----:B------:R3:W1:Y:S02]  /*d310*/  MUFU.EX2 R109, R59 ;  /* 0x0000003b006d7308 */ /* 0x0006640000000800 */
[----:B-12345:R-:W-:Y:S05]  /*d320*/  @!P2 BRA `(.L_x_245) ;  /* 0x00000094007ca947 */ /* 0x03efea0003800000 */
.L_x_438:
[----:B------:R-:W-:Y:S01]  /*d330*/  @!P1 FMUL R114, R114, R114 ;  /* 0x0000007272729220 */ /* 0x000fe20000400000 */
[----:B------:R-:W-:Y:S01]  /*d340*/  FSETP.GEU.AND P2, PT, R62, -126, PT ;  /* 0xc2fc00003e00780b */ /* 0x000fe20003f4e000 */
[----:B------:R-:W-:Y:S01]  /*d350*/  @!P3 FMUL R61, R61, 0.5 ;  /* 0x3f0000003d3db820 */ /* 0x000fe20000400000 */
[----:B------:R-:W-:Y:S01]  /*d360*/  FSETP.GEU.AND P1, PT, R63, -126, PT ;  /* 0xc2fc00003f00780b */ /* 0x000fe20003f2e000 */
[----:B------:R-:W-:Y:S01]  /*d370*/  @!P4 FMUL R60, R60, 0.5 ;  /* 0x3f0000003c3cc820 */ /* 0x000fe20000400000 */
[--C-:B------:R-:W-:Y:S01]  /*d380*/  FFMA2 R64, R64.F32x2.HI_LO, UR37.F32, R0.reuse.F32 ;  /* 0x0000002540407c49 */ /* 0x100fe20009200000 */
[----:B------:R-:W2:Y:S01]  /*d390*/  MUFU.EX2 R105, R61 ;  /* 0x0000003d00697308 */ /* 0x000ea20000000800 */
[----:B------:R-:W-:Y:S01]  /*d3a0*/  @!P0 FMUL R115, R115, R115 ;  /* 0x0000007373738220 */ /* 0x000fe20000400000 */
[--C-:B------:R-:W-:Y:S01]  /*d3b0*/  FFMA2 R66, R66.F32x2.HI_LO, UR37.F32, R0.reuse.F32 ;  /* 0x0000002542427c49 */ /* 0x100fe20009200000 */
[----:B------:R-:W-:Y:S01]  /*d3c0*/  USHF.R.U32.HI UR4, URZ, 0x15, UR60 ;  /* 0x00000015ff047899 */ /* 0x000fe2000801163c */
[----:B------:R-:W-:Y:S01]  /*d3d0*/  FSETP.GEU.AND P0, PT, R64, -126, PT ;  /* 0xc2fc00004000780b */ /* 0x000fe20003f0e000 */
[--C-:B------:R-:W-:Y:S01]  /*d3e0*/  FFMA2 R68, R68.F32x2.HI_LO, UR37.F32, R0.reuse.F32 ;  /* 0x0000002544447c49 */ /* 0x100fe20009200000 */
[----:B------:R-:W-:Y:S01]  /*d3f0*/  UISETP.NE.AND UP0, UPT, UR58, URZ, UPT ;  /* 0x000000ff3a00728c */ /* 0x000fe2000bf05270 */
[--C-:B------:R-:W-:Y:S01]  /*d400*/  FFMA2 R70, R70.F32x2.HI_LO, UR37.F32, R0.reuse.F32 ;  /* 0x0000002546467c49 */ /* 0x100fe20009200000 */
[----:B------:R-:W3:Y:S01]  /*d410*/  MUFU.EX2 R104, R60 ;  /* 0x0000003c00687308 */ /* 0x000ee20000000800 */
[----:B------:R-:W-:Y:S01]  /*d420*/  @!P2 FMUL R62, R62, 0.5 ;  /* 0x3f0000003e3ea820 */ /* 0x000fe20000400000 */
[----:B------:R-:W-:Y:S01]  /*d430*/  @!P1 FMUL R63, R63, 0.5 ;  /* 0x3f0000003f3f9820 */ /* 0x000fe20000400000 */
[----:B------:R-:W-:Y:S01]  /*d440*/  @!P6 FMUL R108, R108, R108 ;  /* 0x0000006c6c6ce220 */ /* 0x000fe20000400000 */
[----:B------:R-:W-:Y:S01]  /*d450*/  @!P5 FMUL R109, R109, R109 ;  /* 0x0000006d6d6dd220 */ /* 0x000fe20000400000 */
[----:B------:R-:W-:Y:S01]  /*d460*/  FSETP.GEU.AND P6, PT, R65, -126, PT ;  /* 0xc2fc00004100780b */ /* 0x000fe20003fce000 */
[--C-:B------:R-:W-:Y:S01]  /*d470*/  FFMA2 R72, R72.F32x2.HI_LO, UR37.F32, R0.reuse.F32 ;  /* 0x0000002548487c49 */ /* 0x100fe20009200000 */
[----:B------:R-:W-:Y:S01]  /*d480*/  FSETP.GEU.AND P5, PT, R66, -126, PT ;  /* 0xc2fc00004200780b */ /* 0x000fe20003fae000 */
[----:B------:R-:W4:Y:S01]  /*d490*/  MUFU.EX2 R102, R62 ;  /* 0x0000003e00667308 */ /* 0x000f220000000800 */
[----:B--2---:R-:W-:Y:S01]  /*d4a0*/  @!P3 FMUL R105, R105, R105 ;  /* 0x000000696969b220 */ /* 0x004fe20000400000 */
[----:B------:R-:W-:Y:S01]  /*d4b0*/  FSETP.GEU.AND P3, PT, R68, -126, PT ;  /* 0xc2fc00004400780b */ /* 0x000fe20003f6e000 */
[----:B------:R-:W-:Y:S01]  /*d4c0*/  @!P0 FMUL R64, R64, 0.5 ;  /* 0x3f00000040408820 */ /* 0x000fe20000400000 */
[--C-:B------:R-:W-:Y:S01]  /*d4d0*/  FFMA2 R74, R74.F32x2.HI_LO, UR37.F32, R0.reuse.F32 ;  /* 0x000000254a4a7c49 */ /* 0x100fe20009200000 */
[----:B------:R-:W-:Y:S01]  /*d4e0*/  ULOP3.LUT UR57, UR57, 0x1, URZ, 0x3c, !UPT ;  /* 0x0000000139397892 */ /* 0x000fe2000f8e3cff */
[--C-:B------:R-:W-:Y:S01]  /*d4f0*/  FFMA2 R76, R76.F32x2.HI_LO, UR37.F32, R0.reuse.F32 ;  /* 0x000000254c4c7c49 */ /* 0x100fe20009200000 */
[----:B------:R-:W-:Y:S01]  /*d500*/  USEL UR54, UR40, UR54, UP0 ;  /* 0x0000003628367287 */ /* 0x000fe20008000000 */
[----:B------:R-:W2:Y:S01]  /*d510*/  MUFU.EX2 R103, R63 ;  /* 0x0000003f00677308 */ /* 0x000ea20000000800 */
[----:B---3--:R-:W-:Y:S01]  /*d520*/  @!P4 FMUL R104, R104, R104 ;  /* 0x000000686868c220 */ /* 0x008fe20000400000 */
[----:B------:R-:W-:Y:S01]  /*d530*/  FSETP.GEU.AND P4, PT, R67, -126, PT ;  /* 0xc2fc00004300780b */ /* 0x000fe20003f8e000 */
[----:B------:R-:W-:Y:S01]  /*d540*/  @!P6 FMUL R65, R65, 0.5 ;  /* 0x3f0000004141e820 */ /* 0x000fe20000400000 */
[----:B------:R-:W-:Y:S01]  /*d550*/  @!P5 FMUL R66, R66, 0.5 ;  /* 0x3f0000004242d820 */ /* 0x000fe20000400000 */
[--C-:B------:R-:W-:Y:S01]  /*d560*/  FFMA2 R78, R78.F32x2.HI_LO, UR37.F32, R0.reuse.F32 ;  /* 0x000000254e4e7c49 */ /* 0x100fe20009200000 */
[----:B------:R-:W-:Y:S01]  /*d570*/  USEL UR55, UR55, UR40, UP0 ;  /* 0x0000002837377287 */ /* 0x000fe20008000000 */
[----:B------:R-:W-:Y:S01]  /*d580*/  @!P3 FMUL R68, R68, 0.5 ;  /* 0x3f0000004444b820 */ /* 0x000fe20000400000 */
[----:B------:R-:W3:Y:S01]  /*d590*/  MUFU.EX2 R112, R64 ;  /* 0x0000004000707308 */ /* 0x000ee20000000800 */
[----:B----4-:R-:W-:Y:S01]  /*d5a0*/  @!P2 FMUL R102, R102, R102 ;  /* 0x000000666666a220 */ /* 0x010fe20000400000 */
[----:B------:R-:W-:Y:S01]  /*d5b0*/  FSETP.GEU.AND P2, PT, R69, -126, PT ;  /* 0xc2fc00004500780b */ /* 0x000fe20003f4e000 */
[--C-:B------:R-:W-:Y:S01]  /*d5c0*/  FFMA2 R80, R80.F32x2.HI_LO, UR37.F32, R0.reuse.F32 ;  /* 0x0000002550507c49 */ /* 0x100fe20009200000 */
[----:B------:R-:W-:Y:S01]  /*d5d0*/  SYNCS.ARRIVE.TRANS64.A1T0 RZ, [UR42], RZ ;  /* 0x000000ffffff79a7 */ /* 0x000fe2000810002a */
[----:B------:R-:W-:-:S02]  /*d5e0*/  FFMA2 R82, R82.F32x2.HI_LO, UR37.F32, R0.F32 ;  /* 0x0000002552527c49 */ /* 0x000fc40009200000 */
[----:B------:R-:W-:Y:S01]  /*d5f0*/  @!P4 FMUL R67, R67, 0.5 ;  /* 0x3f0000004343c820 */ /* 0x000fe20000400000 */
[----:B------:R-:W4:Y:S01]  /*d600*/  MUFU.EX2 R113, R65 ;  /* 0x0000004100717308 */ /* 0x000f220000000800 */
[----:B--2---:R-:W-:Y:S01]  /*d610*/  @!P1 FMUL R103, R103, R103 ;  /* 0x0000006767679220 */ /* 0x004fe20000400000 */
[----:B------:R-:W-:Y:S01]  /*d620*/  FSETP.GEU.AND P1, PT, R70, -126, PT ;  /* 0xc2fc00004600780b */ /* 0x000fe20003f2e000 */
[--C-:B------:R-:W-:Y:S02]  /*d630*/  FFMA2 R84, R84.F32x2.HI_LO, UR37.F32, R0.reuse.F32 ;  /* 0x0000002554547c49 */ /* 0x100fe40009200000 */
[--C-:B------:R-:W-:Y:S02]  /*d640*/  FFMA2 R86, R86.F32x2.HI_LO, UR37.F32, R0.reuse.F32 ;  /* 0x0000002556567c49 */ /* 0x100fe40009200000 */
[----:B------:R-:W-:Y:S01]  /*d650*/  @!P2 FMUL R69, R69, 0.5 ;  /* 0x3f0000004545a820 */ /* 0x000fe20000400000 */
[----:B------:R-:W2:Y:S01]  /*d660*/  MUFU.EX2 R100, R66 ;  /* 0x0000004200647308 */ /* 0x000ea20000000800 */
[----:B---3--:R-:W-:Y:S01]  /*d670*/  @!P0 FMUL R112, R112, R112 ;  /* 0x0000007070708220 */ /* 0x008fe20000400000 */
[----:B------:R-:W-:Y:S01]  /*d680*/  FSETP.GEU.AND P0, PT, R71, -126, PT ;  /* 0xc2fc00004700780b */ /* 0x000fe20003f0e000 */
[----:B------:R-:W-:-:S02]  /*d690*/  FFMA2 R24, R24.F32x2.HI_LO, UR37.F32, R0.F32 ;  /* 0x0000002518187c49 */ /* 0x000fc40009200000 */
[--C-:B------:R-:W-:Y:S02]  /*d6a0*/  FFMA2 R26, R26.F32x2.HI_LO, UR37.F32, R0.reuse.F32 ;  /* 0x000000251a1a7c49 */ /* 0x100fe40009200000 */
[----:B------:R-:W-:Y:S01]  /*d6b0*/  @!P1 FMUL R70, R70, 0.5 ;  /* 0x3f00000046469820 */ /* 0x000fe20000400000 */
[----:B------:R-:W3:Y:S01]  /*d6c0*/  MUFU.EX2 R98, R68 ;  /* 0x0000004400627308 */ /* 0x000ee20000000800 */
[----:B----4-:R-:W-:Y:S01]  /*d6d0*/  @!P6 FMUL R113, R113, R113 ;  /* 0x000000717171e220 */ /* 0x010fe20000400000 */
[----:B------:R-:W-:Y:S01]  /*d6e0*/  FSETP.GEU.AND P6, PT, R72, -126, PT ;  /* 0xc2fc00004800780b */ /* 0x000fe20003fce000 */
[--C-:B------:R-:W-:Y:S02]  /*d6f0*/  FFMA2 R28, R28.F32x2.HI_LO, UR37.F32, R0.reuse.F32 ;  /* 0x000000251c1c7c49 */ /* 0x100fe40009200000 */
[--C-:B------:R-:W-:Y:S02]  /*d700*/  FFMA2 R30, R30.F32x2.HI_LO, UR37.F32, R0.reuse.F32 ;  /* 0x000000251e1e7c49 */ /* 0x100fe40009200000 */
[----:B------:R-:W-:Y:S01]  /*d710*/  @!P0 FMUL R71, R71, 0.5 ;  /* 0x3f00000047478820 */ /* 0x000fe20000400000 */
[----:B------:R-:W4:Y:S01]  /*d720*/  MUFU.EX2 R99, R69 ;  /* 0x0000004500637308 */ /* 0x000f220000000800 */
[----:B--2---:R-:W-:Y:S01]  /*d730*/  @!P5 FMUL R100, R100, R100 ;  /* 0x000000646464d220 */ /* 0x004fe20000400000 */
[----:B------:R-:W-:Y:S01]  /*d740*/  FSETP.GEU.AND P5, PT, R73, -126, PT ;  /* 0xc2fc00004900780b */ /* 0x000fe20003fae000 */
[----:B------:R-:W-:-:S02]  /*d750*/  FFMA2 R32, R32.F32x2.HI_LO, UR37.F32, R0.F32 ;  /* 0x0000002520207c49 */ /* 0x000fc40009200000 */
[--C-:B------:R-:W-:Y:S02]  /*d760*/  FFMA2 R34, R34.F32x2.HI_LO, UR37.F32, R0.reuse.F32 ;  /* 0x0000002522227c49 */ /* 0x100fe40009200000 */
[----:B------:R-:W-:Y:S01]  /*d770*/  @!P6 FMUL R72, R72, 0.5 ;  /* 0x3f0000004848e820 */ /* 0x000fe20000400000 */
[----:B------:R-:W2:Y:S01]  /*d780*/  MUFU.EX2 R96, R70 ;  /* 0x0000004600607308 */ /* 0x000ea20000000800 */
[----:B---3--:R-:W-:Y:S01]  /*d790*/  @!P3 FMUL R98, R98, R98 ;  /* 0x000000626262b220 */ /* 0x008fe20000400000 */
[----:B------:R-:W-:Y:S01]  /*d7a0*/  FSETP.GEU.AND P3, PT, R75, -126, PT ;  /* 0xc2fc00004b00780b */ /* 0x000fe20003f6e000 */
[--C-:B------:R-:W-:Y:S02]  /*d7b0*/  FFMA2 R36, R36.F32x2.HI_LO, UR37.F32, R0.reuse.F32 ;  /* 0x0000002524247c49 */ /* 0x100fe40009200000 */
[--C-:B------:R-:W-:Y:S02]  /*d7c0*/  FFMA2 R38, R38.F32x2.HI_LO, UR37.F32, R0.reuse.F32 ;  /* 0x0000002526267c49 */ /* 0x100fe40009200000 */
[----:B------:R-:W-:Y:S01]  /*d7d0*/  @!P5 FMUL R73, R73, 0.5 ;  /* 0x3f0000004949d820 */ /* 0x000fe20000400000 */
[----:B------:R-:W3:Y:S01]  /*d7e0*/  MUFU.EX2 R101, R67 ;  /* 0x0000004300657308 */ /* 0x000ee20000000800 */
[----:B----4-:R-:W-:Y:S01]  /*d7f0*/  @!P2 FMUL R99, R99, R99 ;  /* 0x000000636363a220 */ /* 0x010fe20000400000 */
[----:B------:R-:W-:Y:S01]  /*d800*/  FSETP.GEU.AND P2, PT, R76, -126, PT ;  /* 0xc2fc00004c00780b */ /* 0x000fe20003f4e000 */
[----:B------:R-:W-:-:S02]  /*d810*/  FFMA2 R40, R40.F32x2.HI_LO, UR37.F32, R0.F32 ;  /* 0x0000002528287c49 */ /* 0x000fc40009200000 */
[--C-:B------:R-:W-:Y:S02]  /*d820*/  FFMA2 R42, R42.F32x2.HI_LO, UR37.F32, R0.reuse.F32 ;  /* 0x000000252a2a7c49 */ /* 0x100fe40009200000 */
        /* <DEDUP_REMOVED lines=17> */
[----:B------:R-:W-:Y:S01]  /*d940*/  FFMA2 R54, R54.F32x2.HI_LO, UR37.F32, R0.F32 ;  /* 0x0000002536367c49 */ /* 0x000fe20009200000 */
[----:B------:R-:W-:Y:S01]  /*d950*/  MOV R0, UR4 ;  /* 0x0000000400007c02 */ /* 0x000fe20008000f00 */
[----:B------:R-:W-:Y:S01]  /*d960*/  @!P4 FMUL R74, R74, 0.5 ;  /* 0x3f0000004a4ac820 */ /* 0x000fe20000400000 */
[----:B------:R-:W4:Y:S01]  /*d970*/  MUFU.EX2 R91, R75 ;  /* 0x0000004b005b7308 */ /* 0x000f220000000800 */
[----:B--2---:R-:W-:Y:S01]  /*d980*/  @!P6 FMUL R110, R110, R110 ;  /* 0x0000006e6e6ee220 */ /* 0x004fe20000400000 */
[----:B------:R-:W-:-:S05]  /*d990*/  FSETP.GEU.AND P6, PT, R79, -126, PT ;  /* 0xc2fc00004f00780b */ /* 0x000fca0003fce000 */
[----:B------:R-:W-:Y:S01]  /*d9a0*/  @!P0 FMUL R78, R78, 0.5 ;  /* 0x3f0000004e4e8820 */ /* 0x000fe20000400000 */
[----:B------:R-:W2:Y:S01]  /*d9b0*/  MUFU.EX2 R88, R76 ;  /* 0x0000004c00587308 */ /* 0x000ea20000000800 */
[----:B---3--:R-:W-:Y:S01]  /*d9c0*/  @!P5 FMUL R111, R111, R111 ;  /* 0x0000006f6f6fd220 */ /* 0x008fe20000400000 */
[----:B------:R-:W-:-:S05]  /*d9d0*/  FSETP.GEU.AND P5, PT, R80, -126, PT ;  /* 0xc2fc00005000780b */ /* 0x000fca0003fae000 */
[----:B------:R-:W-:Y:S01]  /*d9e0*/  @!P6 FMUL R79, R79, 0.5 ;  /* 0x3f0000004f4fe820 */ /* 0x000fe20000400000 */
[----:B------:R-:W3:Y:S01]  /*d9f0*/  MUFU.EX2 R89, R77 ;  /* 0x0000004d00597308 */ /* 0x000ee20000000800 */
[----:B----4-:R-:W-:Y:S01]  /*da00*/  @!P3 FMUL R91, R91, R91 ;  /* 0x0000005b5b5bb220 */ /* 0x010fe20000400000 */
[----:B------:R-:W-:-:S05]  /*da10*/  FSETP.GEU.AND P3, PT, R82, -126, PT ;  /* 0xc2fc00005200780b */ /* 0x000fca0003f6e000 */
        /* <DEDUP_REMOVED lines=55> */
[----:B------:R-:W-:Y:S02]  /*dd90*/  FSETP.GEU.AND P4, PT, R31, -126, PT ;  /* 0xc2fc00001f00780b */ /* 0x000fe40003f8e000 */
[----:B------:R-:W-:-:S03]  /*dda0*/  F2FP.F16.F32.PACK_AB R24, R115, R114 ;  /* 0x000000727318723e */ /* 0x000fc600000000ff */
[----:B------:R-:W-:Y:S01]  /*ddb0*/  @!P5 FMUL R30, R30, 0.5 ;  /* 0x3f0000001e1ed820 */ /* 0x000fe20000400000 */
[----:B------:R-:W3:Y:S01]  /*ddc0*/  MUFU.EX2 R77, R27 ;  /* 0x0000001b004d7308 */ /* 0x000ee20000000800 */
[----:B----4-:R-:W-:Y:S01]  /*ddd0*/  @!P3 FMUL R81, R81, R81 ;  /* 0x000000515151b220 */ /* 0x010fe20000400000 */
[----:B------:R-:W-:Y:S02]  /*dde0*/  FSETP.GEU.AND P3, PT, R32, -126, PT ;  /* 0xc2fc00002000780b */ /* 0x000fe40003f6e000 */
[----:B------:R-:W-:-:S03]  /*ddf0*/  F2FP.F16.F32.PACK_AB R25, R109, R108 ;  /* 0x0000006c6d19723e */ /* 0x000fc600000000ff */
[----:B------:R-:W-:Y:S01]  /*de00*/  @!P4 FMUL R31, R31, 0.5 ;  /* 0x3f0000001f1fc820 */ /* 0x000fe20000400000 */
[----:B------:R-:W4:Y:S01]  /*de10*/  MUFU.EX2 R72, R28 ;  /* 0x0000001c00487308 */ /* 0x000f220000000800 */
[----:B--2---:R-:W-:Y:S01]  /*de20*/  @!P2 FMUL R76, R76, R76 ;  /* 0x0000004c4c4ca220 */ /* 0x004fe20000400000 */
[----:B------:R-:W-:Y:S02]  /*de30*/  FSETP.GEU.AND P2, PT, R33, -126, PT ;  /* 0xc2fc00002100780b */ /* 0x000fe40003f4e000 */
[----:B------:R-:W-:-:S03]  /*de40*/  F2FP.F16.F32.PACK_AB R26, R105, R104 ;  /* 0x00000068691a723e */ /* 0x000fc600000000ff */
        /* <DEDUP_REMOVED lines=113> */
[----:B------:R-:W-:Y:S02]  /*e560*/  LOP3.LUT P0, RZ, R0, 0x3, R137, 0x48, !PT ;  /* 0x0000000300ff7812 */ /* 0x000fe40007804889 */
[----:B------:R-:W-:-:S03]  /*e570*/  F2FP.F16.F32.PACK_AB R49, R61, R60 ;  /* 0x0000003c3d31723e */ /* 0x000fc600000000ff */
[----:B------:R-:W-:Y:S01]  /*e580*/  @!P1 FMUL R55, R55, 0.5 ;  /* 0x3f00000037379820 */ /* 0x000fe20000400000 */
[----:B------:R-:W4:Y:S01]  /*e590*/  MUFU.EX2 R22, R52 ;  /* 0x0000003400167308 */ /* 0x000f220000000800 */
[----:B--2---:R-:W-:Y:S01]  /*e5a0*/  @!P6 FMUL R16, R16, R16 ;  /* 0x000000101010e220 */ /* 0x004fe20000400000 */
[----:B------:R-:W-:-:S06]  /*e5b0*/  F2FP.F16.F32.PACK_AB R50, R57, R56 ;  /* 0x000000383932723e */ /* 0x000fcc00000000ff */
[----:B------:R-:W2:Y:S01]  /*e5c0*/  MUFU.EX2 R23, R53 ;  /* 0x0000003500177308 */ /* 0x000ea20000000800 */
[----:B---3--:R-:W-:Y:S01]  /*e5d0*/  @!P5 FMUL R17, R17, R17 ;  /* 0x000000111111d220 */ /* 0x008fe20000400000 */
[----:B------:R-:W-:-:S06]  /*e5e0*/  F2FP.F16.F32.PACK_AB R51, R59, R58 ;  /* 0x0000003a3b33723e */ /* 0x000fcc00000000ff */
[----:B------:R-:W3:Y:S01]  /*e5f0*/  MUFU.EX2 R18, R54 ;  /* 0x0000003600127308 */ /* 0x000ee20000000800 */
[----:B----4-:R-:W-:Y:S01]  /*e600*/  @!P4 FMUL R22, R22, R22 ;  /* 0x000000161616c220 */ /* 0x010fe20000400000 */
[----:B------:R-:W-:-:S06]  /*e610*/  F2FP.F16.F32.PACK_AB R52, R63, R62 ;  /* 0x0000003e3f34723e */ /* 0x000fcc00000000ff */
[----:B------:R-:W4:Y:S01]  /*e620*/  MUFU.EX2 R19, R55 ;  /* 0x0000003700137308 */ /* 0x000f220000000800 */
[----:B--2---:R-:W-:Y:S01]  /*e630*/  @!P3 FMUL R23, R23, R23 ;  /* 0x000000171717b220 */ /* 0x004fe20000400000 */
[----:B------:R-:W-:Y:S01]  /*e640*/  F2FP.F16.F32.PACK_AB R53, R17, R16 ;  /* 0x000000101135723e */ /* 0x000fe200000000ff */
[----:B---3--:R-:W-:-:S03]  /*e650*/  @!P2 FMUL R18, R18, R18 ;  /* 0x000000121212a220 */ /* 0x008fc60000400000 */
[----:B------:R-:W-:Y:S01]  /*e660*/  F2FP.F16.F32.PACK_AB R54, R23, R22 ;  /* 0x000000161736723e */ /* 0x000fe200000000ff */
[----:B----4-:R-:W-:-:S05]  /*e670*/  @!P1 FMUL R19, R19, R19 ;  /* 0x0000001313139220 */ /* 0x010fca0000400000 */
[----:B------:R-:W-:Y:S01]  /*e680*/  F2FP.F16.F32.PACK_AB R55, R19, R18 ;  /* 0x000000121337723e */ /* 0x000fe200000000ff */
[----:B------:R-:W-:Y:S06]  /*e690*/  @!P0 BRA `(.L_x_246) ;  /* 0x0000000000408947 */ /* 0x000fec0003800000 */
[----:B-1----:R-:W-:Y:S01]  /*e6a0*/  MOV R2, 0x8 ;  /* 0x0000000800027802 */ /* 0x002fe20000000f00 */
[----:B------:R-:W1:Y:S01]  /*e6b0*/  LDCU.64 UR6, c[0x4][0xb0] ;  /* 0x01001600ff0677ac */ /* 0x000e620008000a00 */
[----:B------:R-:W-:Y:S02]  /*e6c0*/  HFMA2 R12, -RZ, RZ, 0, 5.9604644775390625e-08 ;  /* 0x00000001ff0c7431 */ /* 0x000fe400000001ff */
[----:B------:R-:W-:Y:S01]  /*e6d0*/  IMAD.MOV.U32 R8, RZ, RZ, 0x1be ;  /* 0x000001beff087424 */ /* 0x000fe200078e00ff */
[----:B------:R-:W2:Y:S01]  /*e6e0*/  LDCU.64 UR4, c[0x4][0xb8] ;  /* 0x01001700ff0477ac */ /* 0x000ea20008000a00 */
[----:B------:R-:W3:Y:S01]  /*e6f0*/  LDC.64 R2, c[0x4][R2] ;  /* 0x0100000002027b82 */ /* 0x000ee20000000a00 */
[----:B------:R-:W-:Y:S01]  /*e700*/  IMAD.MOV.U32 R13, RZ, RZ, RZ ;  /* 0x000000ffff0d7224 */ /* 0x000fe200078e00ff */
[----:B------:R-:W4:Y:S01]  /*e710*/  LDCU.64 UR8, c[0x4][0x20] ;  /* 0x01000400ff0877ac */ /* 0x000f220008000a00 */
[----:B-1----:R-:W-:Y:S01]  /*e720*/  IMAD.U32 R4, RZ, RZ, UR6 ;  /* 0x00000006ff047e24 */ /* 0x002fe2000f8e00ff */
[----:B------:R-:W-:Y:S01]  /*e730*/  MOV R5, UR7 ;  /* 0x0000000700057c02 */ /* 0x000fe20008000f00 */
[----:B--2---:R-:W-:Y:S01]  /*e740*/  IMAD.U32 R6, RZ, RZ, UR4 ;  /* 0x00000004ff067e24 */ /* 0x004fe2000f8e00ff */
[----:B------:R-:W-:Y:S01]  /*e750*/  MOV R7, UR5 ;  /* 0x0000000500077c02 */ /* 0x000fe20008000f00 */
[----:B----4-:R-:W-:Y:S01]  /*e760*/  IMAD.U32 R10, RZ, RZ, UR8 ;  /* 0x00000008ff0a7e24 */ /* 0x010fe2000f8e00ff */
[----:B------:R-:W-:-:S02]  /*e770*/  MOV R11, UR9 ;  /* 0x00000009000b7c02 */ /* 0x000fc40008000f00 */
[----:B------:R-:W-:-:S07]  /*e780*/  LEPC R20, `(.L_x_246) ;  /* 0x000000001014794e */ /* 0x000fce0000000000 */
[----:B---3--:R-:W-:Y:S05]  /*e790*/  CALL.ABS.NOINC R2 ;  /* 0x0000000002007343 */ /* 0x008fea0003c00000 */
.L_x_246:
[----:B------:R-:W-:Y:S01]  /*e7a0*/  MOV R0, UR46 ;  /* 0x0000002e00007c02 */ /* 0x000fe20008000f00 */
[----:B------:R-:W-:Y:S05]  /*e7b0*/  WARPSYNC.ALL ;  /* 0x0000000000007948 */ /* 0x000fea0003800000 */
[----:B------:R-:W-:Y:S01]  /*e7c0*/  ISETP.GT.U32.AND P0, PT, R0, 0x1, PT ;  /* 0x000000010000780c */ /* 0x000fe20003f04070 */
[----:B------:R2:W-:Y:S01]  /*e7d0*/  STTM.x32 tmem[UR60], R24 ;  /* 0x00000018000079ed */ /* 0x0005e200082c003c */
[----:B------:R-:W3:Y:S11]  /*e7e0*/  FENCE.VIEW.ASYNC.T ;  /* 0x00000000000073c6 */ /* 0x000ef60000000200 */
[----:B------:R-:W-:Y:S05]  /*e7f0*/  @P0 BRA `(.L_x_247) ;  /* 0x0000000000080947 */ /* 0x000fea0003800000 */
[----:B------:R-:W-:Y:S05]  /*e800*/  BPT.TRAP 0x1 ;  /* 0x000000040000795c */ /* 0x000fea0000300000 */
[----:B------:R-:W-:Y:S05]  /*e810*/  BPT.TRAP 0x1 ;  /* 0x000000040000795c */ /* 0x000fea0000300000 */
.L_x_247:
[----:B------:R-:W-:Y:S02]  /*e820*/  UPRMT UR4, UR38, 0x654, UR41 ;  /* 0x0000065426047896 */ /* 0x000fe40008000029 */
[----:B------:R-:W-:Y:S02]  /*e830*/  UISETP.NE.AND UP0, UPT, UR58, URZ, UPT ;  /* 0x000000ff3a00728c */ /* 0x000fe4000bf05270 */
[----:B------:R-:W-:-:S04]  /*e840*/  ULOP3.LUT UR59, UR59, 0x1, URZ, 0x3c, !UPT ;  /* 0x000000013b3b7892 */ /* 0x000fc8000f8e3cff */
[----:B------:R-:W-:Y:S01]  /*e850*/  USEL UR53, UR59, UR53, UP0 ;  /* 0x000000353b357287 */ /* 0x000fe20008000000 */
[----:B---3--:R-:W-:Y:S01]  /*e860*/  SYNCS.ARRIVE.TRANS64.RED.A1T0 RZ, [UR4], RZ ;  /* 0x000000ffffff79a7 */ /* 0x008fe20008100404 */
[----:B------:R-:W-:Y:S02]  /*e870*/  USEL UR56, UR56, UR59, UP0 ;  /* 0x0000003b38387287 */ /* 0x000fe40008000000 */
[----:B------:R-:W-:-:S09]  /*e880*/  UISETP.NE.AND UP0, UPT, UR49, URZ, UPT ;  /* 0x000000ff3100728c */ /* 0x000fd2000bf05270 */
[----:B------:R-:W-:Y:S05]  /*e890*/  BRA.U UP0, `(.L_x_248) ;  /* 0x0000000100047547 */ /* 0x000fea000b800000 */
[----:B------:R-:W-:Y:S05]  /*e8a0*/  BPT.TRAP 0x1 ;  /* 0x000000040000795c */ /* 0x000fea0000300000 */
.L_x_248:
[----:B------:R-:W-:Y:S01]  /*e8b0*/  MOV R0, UR40 ;  /* 0x0000002800007c02 */ /* 0x000fe20008000f00 */
[----:B-1----:R-:W-:Y:S01]  /*e8c0*/  FADD2 R2, R108.F32x2.HI_LO, RZ.F32 ;  /* 0x000000ff6c02724b */ /* 0x002fe20000200000 */
[----:B------:R-:W-:Y:S01]  /*e8d0*/  FSETP.NEU.AND P1, PT, R94, R95, PT ;  /* 0x0000005f5e00720b */ /* 0x000fe20003f2d000 */
[----:B------:R-:W-:Y:S01]  /*e8e0*/  FADD2 R8, R104.F32x2.HI_LO, RZ.F32 ;  /* 0x000000ff6808724b */ /* 0x000fe20000200000 */
[----:B------:R-:W-:Y:S01]  /*e8f0*/  SHF.L.U32 R0, R0, 0x1f, RZ ;  /* 0x0000001f00007819 */ /* 0x000fe200000006ff */
[----:B------:R-:W-:Y:S02]  /*e900*/  FADD2 R4, R2.F32x2.HI_LO, R100.F32x2.HI_LO ;  /* 0x000000640204724b */ /* 0x000fe40000000000 */
[----:B------:R-:W-:Y:S01]  /*e910*/  FADD2 R6, R102.F32x2.HI_LO, RZ.F32 ;  /* 0x000000ff6606724b */ /* 0x000fe20000200000 */
[----:B------:R-:W1:Y:S01]  /*e920*/  SYNCS.PHASECHK.TRANS64.TRYWAIT P2, [UR48], R0 ;  /* 0x00000000ff0075a7 */ /* 0x000e620008041130 */
[----:B------:R-:W-:Y:S02]  /*e930*/  FADD2 R2, R8.F32x2.HI_LO, R98.F32x2.HI_LO ;  /* 0x000000620802724b */ /* 0x000fe40000000000 */
[----:B------:R-:W-:-:S02]  /*e940*/  FADD2 R8, R6.F32x2.HI_LO, R96.F32x2.HI_LO ;  /* 0x000000600608724b */ /* 0x000fc40000000000 */
[----:B------:R-:W-:Y:S02]  /*e950*/  FADD2 R6, R4.F32x2.HI_LO, R90.F32x2.HI_LO ;  /* 0x0000005a0406724b */ /* 0x000fe40000000000 */
[----:B------:R-:W-:Y:S01]  /*e960*/  FADD2 R10, R2.F32x2.HI_LO, R88.F32x2.HI_LO ;  /* 0x00000058020a724b */ /* 0x000fe20000000000 */
[----:B-1----:R-:W-:Y:S06]  /*e970*/  @!P2 BRA `(.L_x_249) ;  /* 0x000000800000a947 */ /* 0x002fec0003800000 */
.L_x_439:
[----:B------:R-:W-:Y:S01]  /*e980*/  BSSY.RECONVERGENT B0, `(.L_x_250) ;  /* 0x000000a000007945 */ /* 0x000fe20003800200 */
[----:B-1----:R-:W-:-:S03]  /*e990*/  MOV R0, 0x3f000000 ;  /* 0x3f00000000007802 */ /* 0x002fc60000000f00 */
[----:B------:R-:W-:Y:S05]  /*e9a0*/  @!P1 BRA `(.L_x_251) ;  /* 0x00000000001c9947 */ /* 0x000fea0003800000 */
[----:B------:R-:W-:-:S04]  /*e9b0*/  FADD R0, -R95, R94 ;  /* 0x0000005e5f007221 */ /* 0x000fc80000000100 */
[----:B------:R-:W-:-:S05]  /*e9c0*/  FMUL R0, R0, UR37 ;  /* 0x0000002500007c20 */ /* 0x000fca0008400000 */
[----:B------:R-:W-:-:S13]  /*e9d0*/  FSETP.GEU.AND P1, PT, R0, -126, PT ;  /* 0xc2fc00000000780b */ /* 0x000fda0003f2e000 */
[----:B------:R-:W-:-:S06]  /*e9e0*/  @!P1 FMUL R0, R0, 0.5 ;  /* 0x3f00000000009820 */ /* 0x000fcc0000400000 */
[----:B------:R-:W1:Y:S02]  /*e9f0*/  MUFU.EX2 R0, R0 ;  /* 0x0000000000007308 */ /* 0x000e640000000800 */
[----:B-1----:R-:W-:-:S04]  /*ea00*/  @!P1 FMUL R0, R0, R0 ;  /* 0x0000000000009220 */ /* 0x002fc80000400000 */
[----:B------:R-:W-:Y:S02]  /*ea10*/  FMUL R0, R0, 0.5 ;  /* 0x3f00000000007820 */ /* 0x000fe40000400000 */
.L_x_251:
[----:B------:R-:W-:Y:S05]  /*ea20*/  BSYNC.RECONVERGENT B0 ;  /* 0x0000000000007941 */ /* 0x000fea0003800200 */
.L_x_250:
[----:B------:R-:W-:Y:S01]  /*ea30*/  FMUL R0, R0, R120 ;  /* 0x0000007800007220 */ /* 0x000fe20000400000 */
[----:B------:R-:W-:Y:S01]  /*ea40*/  FADD2 R4, R8.F32x2.HI_LO, R92.F32x2.HI_LO ;  /* 0x0000005c0804724b */ /* 0x000fe20000000000 */
[----:B------:R-:W-:Y:S01]  /*ea50*/  ULOP3.LUT UP0, URZ, UR62, UR61, URZ, 0xfc, !UPT ;  /* 0x0000003d3eff7292 */ /* 0x000fe2000f80fcff */
[----:B------:R-:W-:Y:S02]  /*ea60*/  FADD2 R6, R6.F32x2.HI_LO, R82.F32x2.HI_LO ;  /* 0x000000520606724b */ /* 0x000fe40000000000 */
[----:B------:R-:W-:Y:S02]  /*ea70*/  FADD2 R2, R0.F32, R114.F32x2.HI_LO ;  /* 0x000000720002724b */ /* 0x000fe40000040000 */
[----:B------:R-:W-:Y:S02]  /*ea80*/  FADD2 R8, R10.F32x2.HI_LO, R84.F32x2.HI_LO ;  /* 0x000000540a08724b */ /* 0x000fe40000000000 */
[----:B------:R-:W-:Y:S02]  /*ea90*/  FADD2 R2, R2.F32x2.HI_LO, R112.F32x2.HI_LO ;  /* 0x000000700202724b */ /* 0x000fe40000000000 */
[----:B------:R-:W-:-:S02]  /*eaa0*/  FADD2 R10, R4.F32x2.HI_LO, R86.F32x2.HI_LO ;  /* 0x00000056040a724b */ /* 0x000fc40000000000 */
[----:B------:R-:W-:Y:S02]  /*eab0*/  FADD2 R2, R2.F32x2.HI_LO, R110.F32x2.HI_LO ;  /* 0x0000006e0202724b */ /* 0x000fe40000000000 */
[----:B------:R-:W-:Y:S02]  /*eac0*/  FADD2 R4, R6.F32x2.HI_LO, R76.F32x2.HI_LO ;  /* 0x0000004c0604724b */ /* 0x000fe40000000000 */
[----:B------:R-:W-:Y:S02]  /*ead0*/  FADD2 R2, R2.F32x2.HI_LO, R106.F32x2.HI_LO ;  /* 0x0000006a0202724b */ /* 0x000fe40000000000 */
        /* <DEDUP_REMOVED lines=16> */
[----:B------:R-:W-:-:S04]  /*ebe0*/  FADD2 R4, R6.F32x2.HI_LO, R10.F32x2.HI_LO ;  /* 0x0000000a0604724b */ /* 0x000fc80000000000 */
[----:B------:R-:W-:-:S04]  /*ebf0*/  FADD2 R2, R4.F32x2.HI_LO, R2.F32x2.HI_LO ;  /* 0x000000020402724b */ /* 0x000fc80000000000 */
[----:B------:R-:W-:Y:S01]  /*ec00*/  FADD R120, R2, R3 ;  /* 0x0000000302787221 */ /* 0x000fe20000000000 */
[----:B------:R-:W-:Y:S06]  /*ec10*/  BRA.U UP0, `(.L_x_252) ;  /* 0x00000001006c7547 */ /* 0x000fec000b800000 */
[----:B------:R-:W-:Y:S05]  /*ec20*/  @P0 BRA `(.L_x_253) ;  /* 0x0000000000040947 */ /* 0x000fea0003800000 */
[----:B------:R-:W-:Y:S05]  /*ec30*/  BPT.TRAP 0x1 ;  /* 0x000000040000795c */ /* 0x000fea0000300000 */
.L_x_253:
[----:B------:R-:W-:Y:S01]  /*ec40*/  IMAD.U32 R0, RZ, RZ, UR59 ;  /* 0x0000003bff007e24 */ /* 0x000fe2000f8e00ff */
[----:B------:R-:W-:-:S04]  /*ec50*/  ISETP.NE.AND P0, PT, R133, R134, PT ;  /* 0x000000868500720c */ /* 0x000fc80003f05270 */
[----:B------:R-:W-:-:S04]  /*ec60*/  SHF.L.U32 R0, R0, 0x1f, RZ ;  /* 0x0000001f00007819 */ /* 0x000fc800000006ff */
[----:B------:R-:W1:Y:S02]  /*ec70*/  SYNCS.PHASECHK.TRANS64.TRYWAIT P1, [UR45], R0 ;  /* 0x00000000ff0075a7 */ /* 0x000e64000802112d */
[----:B-1----:R-:W-:Y:S05]  /*ec80*/  @!P1 BRA `(.L_x_254) ;  /* 0x0000007c00549947 */ /* 0x002fea0003800000 */
.L_x_440:
        /* <DEDUP_REMOVED lines=17> */
.L_x_255:
[----:B------:R-:W-:Y:S05]  /*eda0*/  WARPSYNC.ALL ;  /* 0x0000000000007948 */ /* 0x000fea0003800000 */
[----:B------:R-:W-:-:S13]  /*edb0*/  R2UR UR4, R132 ;  /* 0x00000000840472ca */ /* 0x000fda00000e0000 */
[----:B------:R3:W-:Y:S02]  /*edc0*/  STTM.x2 tmem[UR4], R120 ;  /* 0x00000078000079ed */ /* 0x0007e400080c0004 */
.L_x_252:
[----:B------:R-:W-:Y:S01]  /*edd0*/  UIADD3 UR4, UPT, UPT, UR62, 0x1, URZ ;  /* 0x000000013e047890 */ /* 0x000fe2000fffe0ff */
[----:B------:R-:W-:Y:S01]  /*ede0*/  MOV R94, R121 ;  /* 0x00000079005e7202 */ /* 0x000fe20000000f00 */
[----:B------:R-:W-:Y:S02]  /*edf0*/  UIADD3 UR62, UPT, UPT, UR62, -0x1, URZ ;  /* 0xffffffff3e3e7890 */ /* 0x000fe4000fffe0ff */
[----:B------:R-:W-:-:S09]  /*ee00*/  UISETP.GT.U32.AND UP0, UPT, UR4, 0x1, UPT ;  /* 0x000000010400788c */ /* 0x000fd2000bf04070 */
[----:B------:R-:W-:Y:S05]  /*ee10*/  BRA.U UP0, `(.L_x_256) ;  /* 0xffffffdd00107547 */ /* 0x000fea000b83ffff */
.L_x_238:
[----:B------:R-:W-:-:S09]  /*ee20*/  UISETP.GE.AND UP0, UPT, UR61, 0x1, UPT ;  /* 0x000000013d00788c */ /* 0x000fd2000bf06270 */
[----:B------:R-:W-:Y:S05]  /*ee30*/  BRA.U !UP0, `(.L_x_257) ;  /* 0x0000003908107547 */ /* 0x000fea000b800000 */
[----:B------:R-:W-:Y:S01]  /*ee40*/  IADD3 R16, PT, PT, R138, UR39, RZ ;  /* 0x000000278a107c10 */ /* 0x000fe2000fffe0ff */
[----:B------:R-:W4:Y:S06]  /*ee50*/  LDCU UR37, c[0x0][0x704] ;  /* 0x0000e080ff2577ac */ /* 0x000f2c0008000800 */
.L_x_275:
[----:B-12---:R-:W-:Y:S01]  /*ee60*/  IADD3 R0, PT, PT, R136, UR47, RZ ;  /* 0x0000002f88007c10 */ /* 0x006fe2000fffe0ff */
[----:B------:R-:W-:-:S04]  /*ee70*/  UISETP.NE.AND UP0, UPT, UR58, URZ, UPT ;  /* 0x000000ff3a00728c */ /* 0x000fc8000bf05270 */
[----:B------:R-:W-:Y:S01]  /*ee80*/  USEL UR39, UR53, UR56, UP0 ;  /* 0x0000003835277287 */ /* 0x000fe20008000000 */
[----:B------:R-:W1:Y:S01]  /*ee90*/  SHFL.IDX PT, R0, R0, RZ, 0x1f ;  /* 0x00001fff00007589 */ /* 0x000e6200000e0000 */
[----:B------:R-:W-:Y:S01]  /*eea0*/  UISETP.GT.U32.AND UP0, UPT, UR46, 0x1, UPT ;  /* 0x000000012e00788c */ /* 0x000fe2000bf04070 */
[----:B-1----:R-:W-:-:S08]  /*eeb0*/  R2UR UR40, R0 ;  /* 0x00000000002872ca */ /* 0x002fd000000e0000 */
[----:B---3--:R-:W-:Y:S07]  /*eec0*/  BRA.U UP0, `(.L_x_258) ;  /* 0x0000000100047547 */ /* 0x008fee000b800000 */
[----:B----4-:R-:W-:Y:S05]  /*eed0*/  BPT.TRAP 0x1 ;  /* 0x000000040000795c */ /* 0x010fea0000300000 */
.L_x_258:
[----:B------:R-:W-:Y:S01]  /*eee0*/  IMAD.U32 R0, RZ, RZ, UR39 ;  /* 0x00000027ff007e24 */ /* 0x000fe2000f8e00ff */
[----:B------:R-:W-:-:S04]  /*eef0*/  ISETP.NE.AND P0, PT, R133, R134, PT ;  /* 0x000000868500720c */ /* 0x000fc80003f05270 */
[----:B------:R-:W-:-:S04]  /*ef00*/  SHF.L.U32 R0, R0, 0x1f, RZ ;  /* 0x0000001f00007819 */ /* 0x000fc800000006ff */
[----:B------:R-:W1:Y:S02]  /*ef10*/  SYNCS.PHASECHK.TRANS64.TRYWAIT P1, [UR45], R0 ;  /* 0x00000000ff0075a7 */ /* 0x000e64000802112d */
[----:B-1----:R-:W-:Y:S05]  /*ef20*/  @!P1 BRA `(.L_x_259) ;  /* 0x0000007800c49947 */ /* 0x002fea0003800000 */
.L_x_441:
[----:B------:R-:W-:Y:S05]  /*ef30*/  @!P0 BRA `(.L_x_260) ;  /* 0x0000000000408947 */ /* 0x000fea0003800000 */
[----:B-1----:R-:W-:Y:S01]  /*ef40*/  MOV R0, 0x8 ;  /* 0x0000000800007802 */ /* 0x002fe20000000f00 */
[----:B------:R-:W1:Y:S01]  /*ef50*/  LDCU.64 UR8, c[0x4][0xb0] ;  /* 0x01001600ff0877ac */ /* 0x000e620008000a00 */
[----:B------:R-:W-:Y:S02]  /*ef60*/  HFMA2 R12, -RZ, RZ, 0, 5.9604644775390625e-08 ;  /* 0x00000001ff0c7431 */ /* 0x000fe400000001ff */
[----:B------:R-:W-:Y:S01]  /*ef70*/  IMAD.MOV.U32 R8, RZ, RZ, 0x192 ;  /* 0x00000192ff087424 */ /* 0x000fe200078e00ff */
[----:B------:R5:W2:Y:S01]  /*ef80*/  LDC.64 R2, c[0x4][R0] ;  /* 0x0100000000027b82 */ /* 0x000aa20000000a00 */
[----:B------:R-:W3:Y:S01]  /*ef90*/  LDCU.64 UR6, c[0x4][0xb8] ;  /* 0x01001700ff0677ac */ /* 0x000ee20008000a00 */
[----:B------:R-:W-:Y:S01]  /*efa0*/  IMAD.MOV.U32 R13, RZ, RZ, RZ ;  /* 0x000000ffff0d7224 */ /* 0x000fe200078e00ff */
[----:B------:R-:W4:Y:S01]  /*efb0*/  LDCU.64 UR4, c[0x4][0x10] ;  /* 0x01000200ff0477ac */ /* 0x000f220008000a00 */
[----:B-1----:R-:W-:Y:S01]  /*efc0*/  IMAD.U32 R4, RZ, RZ, UR8 ;  /* 0x00000008ff047e24 */ /* 0x002fe2000f8e00ff */
[----:B------:R-:W-:Y:S01]  /*efd0*/  MOV R5, UR9 ;  /* 0x0000000900057c02 */ /* 0x000fe20008000f00 */
[----:B---3--:R-:W-:Y:S01]  /*efe0*/  IMAD.U32 R6, RZ, RZ, UR6 ;  /* 0x00000006ff067e24 */ /* 0x008fe2000f8e00ff */
[----:B------:R-:W-:Y:S01]  /*eff0*/  MOV R7, UR7 ;  /* 0x0000000700077c02 */ /* 0x000fe20008000f00 */
[----:B----4-:R-:W-:Y:S01]  /*f000*/  IMAD.U32 R10, RZ, RZ, UR4 ;  /* 0x00000004ff0a7e24 */ /* 0x010fe2000f8e00ff */
[----:B------:R-:W-:-:S02]  /*f010*/  MOV R11, UR5 ;  /* 0x00000005000b7c02 */ /* 0x000fc40008000f00 */
[----:B------:R-:W-:-:S07]  /*f020*/  LEPC R20, `(.L_x_260) ;  /* 0x000000001014794e */ /* 0x000fce0000000000 */
[----:B--2--5:R-:W-:Y:S05]  /*f030*/  CALL.ABS.NOINC R2 ;  /* 0x0000000002007343 */ /* 0x024fea0003c00000 */
.L_x_260:
[----:B------:R-:W-:Y:S05]  /*f040*/  WARPSYNC.ALL ;  /* 0x0000000000007948 */ /* 0x000fea0003800000 */
[----:B------:R-:W-:Y:S02]  /*f050*/  R2UR UR4, R132 ;  /* 0x00000000840472ca */ /* 0x000fe400000e0000 */
[----:B------:R-:W-:-:S11]  /*f060*/  ISETP.NE.AND P0, PT, R133, R134, PT ;  /* 0x000000868500720c */ /* 0x000fd60003f05270 */
[----:B--2---:R-:W2:Y:S02]  /*f070*/  LDTM.x32 R24, tmem[UR4] ;  /* 0x00000004001879ee */ /* 0x004ea400082c0000 */
[----:B--2---:R-:W-:Y:S05]  /*f080*/  @!P0 BRA `(.L_x_261) ;  /* 0x0000000000408947 */ /* 0x004fea0003800000 */
        /* <DEDUP_REMOVED lines=16> */
.L_x_261:
[----:B-1----:R-:W1:Y:S01]  /*f190*/  LDC R0, c[0x0][0x384] ;  /* 0x0000e100ff007b82 */ /* 0x002e620000000800 */
[----:B------:R-:W-:Y:S05]  /*f1a0*/  WARPSYNC.ALL ;  /* 0x0000000000007948 */ /* 0x000fea0003800000 */
[----:B------:R-:W-:Y:S01]  /*f1b0*/  UIADD3 UR12, UPT, UPT, UR51, 0x2, URZ ;  /* 0x00000002330c7890 */ /* 0x000fe2000fffe0ff */
[----:B------:R-:W-:Y:S01]  /*f1c0*/  MOV.SPILL R2, UR36 ;  /* 0x0000002400027c02 */ /* 0x000fe20009000f00 */
[----:B------:R-:W-:Y:S01]  /*f1d0*/  UIADD3 UR9, UPT, UPT, UR51, 0x5, URZ ;  /* 0x0000000533097890 */ /* 0x000fe2000fffe0ff */
[----:B------:R-:W-:Y:S01]  /*f1e0*/  R2UR UR4, R135 ;  /* 0x00000000870472ca */ /* 0x000fe200000e0000 */
[----:B------:R-:W-:-:S02]  /*f1f0*/  UIADD3 UR11, UPT, UPT, UR51, 0x3, URZ ;  /* 0x00000003330b7890 */ /* 0x000fc4000fffe0ff */
[----:B------:R-:W-:Y:S01]  /*f200*/  UIADD3 UR5, UPT, UPT, UR51, 0x9, URZ ;  /* 0x0000000933057890 */ /* 0x000fe2000fffe0ff */
[C---:B------:R-:W-:Y:S01]  /*f210*/  ISETP.GE.AND P6, PT, R16.reuse, UR12, PT ;  /* 0x0000000c10007c0c */ /* 0x040fe2000bfc6270 */
[----:B------:R-:W-:Y:S02]  /*f220*/  UIADD3 UR8, UPT, UPT, UR51, 0x6, URZ ;  /* 0x0000000633087890 */ /* 0x000fe4000fffe0ff */
[----:B------:R-:W-:Y:S01]  /*f230*/  UIADD3 UR6, UPT, UPT, UR51, 0x8, URZ ;  /* 0x0000000833067890 */ /* 0x000fe2000fffe0ff */
[----:B------:R-:W-:Y:S01]  /*f240*/  ISETP.GE.AND P2, PT, R16, UR11, PT ;  /* 0x0000000b10007c0c */ /* 0x000fe2000bf46270 */
[----:B------:R-:W-:Y:S02]  /*f250*/  UIADD3 UR10, UPT, UPT, UR51, 0x4, URZ ;  /* 0x00000004330a7890 */ /* 0x000fe4000fffe0ff */
[----:B------:R-:W-:Y:S02]  /*f260*/  UIADD3 UR7, UPT, UPT, UR51, 0x7, URZ ;  /* 0x0000000733077890 */ /* 0x000fe4000fffe0ff */
[----:B------:R-:W-:Y:S01]  /*f270*/  UIADD3 UR76, UPT, UPT, UR51, 0xc, URZ ;  /* 0x0000000c334c7890 */ /* 0x000fe2000fffe0ff */
[----:B------:R-:W2:Y:S01]  /*f280*/  LDTM.x32 R56, tmem[UR4] ;  /* 0x00000004003879ee */ /* 0x000ea200082c0000 */
[C---:B-1----:R-:W-:Y:S01]  /*f290*/  ISETP.LE.AND P1, PT, R0.reuse, UR12, PT ;  /* 0x0000000c00007c0c */ /* 0x042fe2000bf23270 */
[----:B------:R-:W-:Y:S01]  /*f2a0*/  UIADD3 UR77, UPT, UPT, UR51, 0xb, URZ ;  /* 0x0000000b334d7890 */ /* 0x000fe2000fffe0ff */
[----:B------:R-:W-:Y:S01]  /*f2b0*/  ISETP.LE.AND P0, PT, R0, UR9, PT ;  /* 0x0000000900007c0c */ /* 0x000fe2000bf03270 */
[----:B------:R-:W-:Y:S01]  /*f2c0*/  UIADD3 UR36, UPT, UPT, UR51, 0xa, URZ ;  /* 0x0000000a33247890 */ /* 0x000fe2000fffe0ff */
[----:B------:R-:W-:Y:S01]  /*f2d0*/  FSEL R26, R26, -INF , !P1 ;  /* 0xff8000001a1a7808 */ /* 0x000fe20004800000 */
[----:B------:R-:W-:Y:S01]  /*f2e0*/  UIADD3 UR73, UPT, UPT, UR51, 0xf, URZ ;  /* 0x0000000f33497890 */ /* 0x000fe2000fffe0ff */
[----:B------:R-:W-:Y:S01]  /*f2f0*/  ISETP.LE.AND P3, PT, R0, UR11, PT ;  /* 0x0000000b00007c0c */ /* 0x000fe2000bf63270 */
[----:B------:R-:W-:Y:S01]  /*f300*/  UIADD3 UR74, UPT, UPT, UR51, 0xe, URZ ;  /* 0x0000000e334a7890 */ /* 0x000fe2000fffe0ff */
[----:B------:R-:W-:Y:S01]  /*f310*/  ISETP.GE.AND P1, PT, R16, UR9, PT ;  /* 0x0000000910007c0c */ /* 0x000fe2000bf26270 */
[----:B------:R-:W-:Y:S01]  /*f320*/  UIADD3 UR75, UPT, UPT, UR51, 0xd, URZ ;  /* 0x0000000d334b7890 */ /* 0x000fe2000fffe0ff */
[----:B------:R-:W-:Y:S01]  /*f330*/  FSEL R29, R29, -INF , !P0 ;  /* 0xff8000001d1d7808 */ /* 0x000fe20004000000 */
[----:B------:R-:W-:Y:S01]  /*f340*/  UIADD3 UR70, UPT, UPT, UR51, 0x12, URZ ;  /* 0x0000001233467890 */ /* 0x000fe2000fffe0ff */
[----:B------:R-:W-:Y:S01]  /*f350*/  FSEL R27, R27, -INF , !P3 ;  /* 0xff8000001b1b7808 */ /* 0x000fe20005800000 */
[----:B------:R-:W-:Y:S01]  /*f360*/  UIADD3 UR71, UPT, UPT, UR51, 0x11, URZ ;  /* 0x0000001133477890 */ /* 0x000fe2000fffe0ff */
[----:B------:R-:W-:Y:S01]  /*f370*/  FSEL R105, R29, -INF , P1 ;  /* 0xff8000001d697808 */ /* 0x000fe20000800000 */
[----:B------:R-:W-:Y:S01]  /*f380*/  UIADD3 UR72, UPT, UPT, UR51, 0x10, URZ ;  /* 0x0000001033487890 */ /* 0x000fe2000fffe0ff */
[C---:B------:R-:W-:Y:S01]  /*f390*/  ISETP.LE.AND P1, PT, R0.reuse, UR5, PT ;  /* 0x0000000500007c0c */ /* 0x040fe2000bf23270 */
[----:B------:R-:W-:Y:S01]  /*f3a0*/  UIADD3 UR67, UPT, UPT, UR51, 0x15, URZ ;  /* 0x0000001533437890 */ /* 0x000fe2000fffe0ff */
[----:B------:R-:W-:Y:S01]  /*f3b0*/  FSEL R93, R27, -INF , P2 ;  /* 0xff8000001b5d7808 */ /* 0x000fe20001000000 */
[----:B------:R-:W-:Y:S01]  /*f3c0*/  UIADD3 UR68, UPT, UPT, UR51, 0x14, URZ ;  /* 0x0000001433447890 */ /* 0x000fe2000fffe0ff */
[C---:B------:R-:W-:Y:S01]  /*f3d0*/  ISETP.LE.AND P3, PT, R0.reuse, UR8, PT ;  /* 0x0000000800007c0c */ /* 0x040fe2000bf63270 */
[----:B------:R-:W-:Y:S01]  /*f3e0*/  UIADD3 UR69, UPT, UPT, UR51, 0x13, URZ ;  /* 0x0000001333457890 */ /* 0x000fe2000fffe0ff */
[C---:B------:R-:W-:Y:S01]  /*f3f0*/  ISETP.LE.AND P0, PT, R0.reuse, UR6, PT ;  /* 0x0000000600007c0c */ /* 0x040fe2000bf03270 */
[----:B------:R-:W-:Y:S01]  /*f400*/  UIADD3 UR64, UPT, UPT, UR51, 0x18, URZ ;  /* 0x0000001833407890 */ /* 0x000fe2000fffe0ff */
[----:B------:R-:W-:Y:S01]  /*f410*/  FSEL R27, R33, -INF , !P1 ;  /* 0xff800000211b7808 */ /* 0x000fe20004800000 */
[----:B------:R-:W-:Y:S01]  /*f420*/  UIADD3 UR65, UPT, UPT, UR51, 0x17, URZ ;  /* 0x0000001733417890 */ /* 0x000fe2000fffe0ff */
[C---:B------:R-:W-:Y:S01]  /*f430*/  ISETP.LE.AND P5, PT, R0.reuse, UR10, PT ;  /* 0x0000000a00007c0c */ /* 0x040fe2000bfa3270 */
[----:B------:R-:W-:Y:S01]  /*f440*/  UIADD3 UR66, UPT, UPT, UR51, 0x16, URZ ;  /* 0x0000001633427890 */ /* 0x000fe2000fffe0ff */
[C---:B------:R-:W-:Y:S01]  /*f450*/  ISETP.LE.AND P2, PT, R0.reuse, UR7, PT ;  /* 0x0000000700007c0c */ /* 0x040fe2000bf43270 */
[----:B------:R-:W-:Y:S01]  /*f460*/  UIADD3 UR61, UPT, UPT, UR51, 0x1b, URZ ;  /* 0x0000001b333d7890 */ /* 0x000fe2000fffe0ff */
[----:B------:R-:W-:Y:S01]  /*f470*/  ISETP.LE.AND P1, PT, R0, UR76, PT ;  /* 0x0000004c00007c0c */ /* 0x000fe2000bf23270 */
[----:B------:R-:W-:Y:S01]  /*f480*/  UIADD3 UR62, UPT, UPT, UR51, 0x1a, URZ ;  /* 0x0000001a333e7890 */ /* 0x000fe2000fffe0ff */
[----:B------:R-:W-:Y:S01]  /*f490*/  FSEL R92, R26, -INF , P6 ;  /* 0xff8000001a5c7808 */ /* 0x000fe20003000000 */
[----:B------:R-:W-:Y:S01]  /*f4a0*/  UIADD3 UR63, UPT, UPT, UR51, 0x19, URZ ;  /* 0x00000019333f7890 */ /* 0x000fe2000fffe0ff */
[----:B------:R-:W-:Y:S01]  /*f4b0*/  FSEL R22, R30, -INF , !P3 ;  /* 0xff8000001e167808 */ /* 0x000fe20005800000 */
[----:B------:R-:W-:Y:S01]  /*f4c0*/  UIADD3 UR35, UPT, UPT, UR51, 0x1e, URZ ;  /* 0x0000001e33237890 */ /* 0x000fe2000fffe0ff */
[----:B------:R-:W-:Y:S01]  /*f4d0*/  FSEL R26, R32, -INF , !P0 ;  /* 0xff800000201a7808 */ /* 0x000fe20004000000 */
[----:B------:R-:W-:Y:S01]  /*f4e0*/  UIADD3 UR59, UPT, UPT, UR51, 0x1d, URZ ;  /* 0x0000001d333b7890 */ /* 0x000fe2000fffe0ff */
[----:B------:R-:W-:Y:S01]  /*f4f0*/  ISETP.GE.AND P4, PT, R16, UR10, PT ;  /* 0x0000000a10007c0c */ /* 0x000fe2000bf86270 */
[----:B------:R-:W-:Y:S01]  /*f500*/  UIADD3 UR60, UPT, UPT, UR51, 0x1c, URZ ;  /* 0x0000001c333c7890 */ /* 0x000fe2000fffe0ff */
[----:B------:R-:W-:Y:S01]  /*f510*/  FSEL R28, R28, -INF , !P5 ;  /* 0xff8000001c1c7808 */ /* 0x000fe20006800000 */
[----:B------:R-:W-:Y:S01]  /*f520*/  UIADD3 UR32, UPT, UPT, UR51, 0x21, URZ ;  /* 0x0000002133207890 */ /* 0x000fe2000fffe0ff */
[----:B------:R-:W-:Y:S01]  /*f530*/  FSEL R23, R31, -INF , !P2 ;  /* 0xff8000001f177808 */ /* 0x000fe20005000000 */
[----:B------:R-:W-:Y:S01]  /*f540*/  UIADD3 UR33, UPT, UPT, UR51, 0x20, URZ ;  /* 0x0000002033217890 */ /* 0x000fe2000fffe0ff */
[----:B------:R-:W-:Y:S01]  /*f550*/  ISETP.LE.AND P0, PT, R0, UR77, PT ;  /* 0x0000004d00007c0c */ /* 0x000fe2000bf03270 */
[----:B------:R-:W-:Y:S01]  /*f560*/  UIADD3 UR34, UPT, UPT, UR51, 0x1f, URZ ;  /* 0x0000001f33227890 */ /* 0x000fe2000fffe0ff */
[----:B------:R-:W-:Y:S01]  /*f570*/  FSEL R30, R36, -INF , !P1 ;  /* 0xff800000241e7808 */ /* 0x000fe20004800000 */
        /* <DEDUP_REMOVED lines=11> */
[C---:B------:R-:W-:Y:S01]  /*f630*/  ISETP.LE.AND P0, PT, R0.reuse, UR74, PT ;  /* 0x0000004a00007c0c */ /* 0x040fe2000bf03270 */
[----:B------:R-:W-:Y:S01]  /*f640*/  UIADD3 UR23, UPT, UPT, UR51, 0x2a, URZ ;  /* 0x0000002a33177890 */ /* 0x000fe2000fffe0ff */
[----:B------:R-:W-:Y:S01]  /*f650*/  FSEL R33, R39, -INF , !P1 ;  /* 0xff80000027217808 */ /* 0x000fe20004800000 */
[----:B------:R-:W-:Y:S01]  /*f660*/  UIADD3 UR24, UPT, UPT, UR51, 0x29, URZ ;  /* 0x0000002933187890 */ /* 0x000fe2000fffe0ff */
[C---:B------:R-:W-:Y:S01]  /*f670*/  ISETP.LE.AND P2, PT, R0.reuse, UR75, PT ;  /* 0x0000004b00007c0c */ /* 0x040fe2000bf43270 */
[----:B------:R-:W-:Y:S01]  /*f680*/  UIADD3 UR25, UPT, UPT, UR51, 0x28, URZ ;  /* 0x0000002833197890 */ /* 0x000fe2000fffe0ff */
[----:B------:R-:W-:Y:S01]  /*f690*/  ISETP.LE.AND P1, PT, R0, UR70, PT ;  /* 0x0000004600007c0c */ /* 0x000fe2000bf23270 */
        /* <DEDUP_REMOVED lines=29> */
[----:B------:R-:W-:-:S02]  /*f870*/  ISETP.LE.AND P0, PT, R0, UR65, PT ;  /* 0x0000004100007c0c */ /* 0x000fc4000bf03270 */
[----:B------:R-:W-:Y:S02]  /*f880*/  FSEL R48, R48, -INF , !P1 ;  /* 0xff80000030307808 */ /* 0x000fe40004800000 */
[C---:B------:R-:W-:Y:S02]  /*f890*/  ISETP.LE.AND P2, PT, R0.reuse, UR66, PT ;  /* 0x0000004200007c0c */ /* 0x040fe4000bf43270 */
[----:B------:R-:W-:Y:S02]  /*f8a0*/  ISETP.LE.AND P1, PT, R0, UR61, PT ;  /* 0x0000003d00007c0c */ /* 0x000fe4000bf23270 */
[----:B------:R-:W-:Y:S02]  /*f8b0*/  FSEL R47, R47, -INF , !P0 ;  /* 0xff8000002f2f7808 */ /* 0x000fe40004000000 */
[----:B------:R-:W-:Y:S02]  /*f8c0*/  FSEL R46, R46, -INF , !P2 ;  /* 0xff8000002e2e7808 */ /* 0x000fe40005000000 */
        /* <DEDUP_REMOVED lines=13> */
[----:B--2---:R-:W-:Y:S02]  /*f9a0*/  FSEL R57, R57, -INF , !P1 ;  /* 0xff80000039397808 */ /* 0x004fe40004800000 */
        /* <DEDUP_REMOVED lines=32> */
[----:B------:R-:W-:Y:S01]  /*fbb0*/  ISETP.GE.AND P6, PT, R16, UR8, PT ;  /* 0x0000000810007c0c */ /* 0x000fe2000bfc6270 */
[----:B------:R-:W-:Y:S01]  /*fbc0*/  UIADD3 UR8, UPT, UPT, UR51, 0x39, URZ ;  /* 0x0000003933087890 */ /* 0x000fe2000fffe0ff */
[----:B------:R-:W-:Y:S02]  /*fbd0*/  FSEL R71, R71, -INF , !P0 ;  /* 0xff80000047477808 */ /* 0x000fe40004000000 */
[----:B------:R-:W-:-:S02]  /*fbe0*/  FSEL R70, R70, -INF , !P2 ;  /* 0xff80000046467808 */ /* 0x000fc40005000000 */
[C---:B------:R-:W-:Y:S02]  /*fbf0*/  ISETP.LE.AND P0, PT, R0.reuse, UR15, PT ;  /* 0x0000000f00007c0c */ /* 0x040fe4000bf03270 */
[----:B------:R-:W-:Y:S02]  /*fc00*/  FSEL R75, R75, -INF , !P1 ;  /* 0xff8000004b4b7808 */ /* 0x000fe40004800000 */
[C---:B------:R-:W-:Y:S02]  /*fc10*/  ISETP.LE.AND P2, PT, R0.reuse, UR16, PT ;  /* 0x0000001000007c0c */ /* 0x040fe4000bf43270 */
[----:B------:R-:W-:Y:S02]  /*fc20*/  ISETP.LE.AND P1, PT, R0, UR11, PT ;  /* 0x0000000b00007c0c */ /* 0x000fe4000bf23270 */
[----:B------:R-:W-:Y:S01]  /*fc30*/  ISETP.GE.AND P4, PT, R16, UR6, PT ;  /* 0x0000000610007c0c */ /* 0x000fe2000bf86270 */
[----:B------:R-:W-:Y:S01]  /*fc40*/  UIADD3 UR6, UPT, UPT, UR51, 0x3b, URZ ;  /* 0x0000003b33067890 */ /* 0x000fe2000fffe0ff */
[----:B------:R-:W-:-:S02]  /*fc50*/  FSEL R74, R74, -INF , !P0 ;  /* 0xff8000004a4a7808 */ /* 0x000fc40004000000 */
[----:B------:R-:W-:Y:S02]  /*fc60*/  FSEL R73, R73, -INF , !P2 ;  /* 0xff80000049497808 */ /* 0x000fe40005000000 */
[----:B------:R-:W-:Y:S02]  /*fc70*/  ISETP.LE.AND P0, PT, R0, UR12, PT ;  /* 0x0000000c00007c0c */ /* 0x000fe4000bf03270 */
[----:B------:R-:W-:Y:S02]  /*fc80*/  FSEL R78, R78, -INF , !P1 ;  /* 0xff8000004e4e7808 */ /* 0x000fe40004800000 */
[C---:B------:R-:W-:Y:S02]  /*fc90*/  ISETP.LE.AND P2, PT, R0.reuse, UR13, PT ;  /* 0x0000000d00007c0c */ /* 0x040fe4000bf43270 */
[----:B------:R-:W-:Y:S02]  /*fca0*/  ISETP.LE.AND P1, PT, R0, UR8, PT ;  /* 0x0000000800007c0c */ /* 0x000fe4000bf23270 */
[----:B------:R-:W-:Y:S01]  /*fcb0*/  ISETP.GE.AND P5, PT, R16, UR7, PT ;  /* 0x0000000710007c0c */ /* 0x000fe2000bfa6270 */
[----:B------:R-:W-:Y:S01]  /*fcc0*/  UIADD3 UR7, UPT, UPT, UR51, 0x3a, URZ ;  /* 0x0000003a33077890 */ /* 0x000fe2000fffe0ff */
[----:B------:R-:W-:-:S02]  /*fcd0*/  FSEL R77, R77, -INF , !P0 ;  /* 0xff8000004d4d7808 */ /* 0x000fc40004000000 */
[----:B------:R-:W-:Y:S02]  /*fce0*/  FSEL R76, R76, -INF , !P2 ;  /* 0xff8000004c4c7808 */ /* 0x000fe40005000000 */
        /* <DEDUP_REMOVED lines=10> */
[----:B------:R-:W-:Y:S02]  /*fd90*/  FSEL R26, R26, -INF , P4 ;  /* 0xff8000001a1a7808 */ /* 0x000fe40002000000 */
[----:B------:R-:W-:Y:S01]  /*fda0*/  ISETP.GE.AND P2, PT, R16, UR36, PT ;  /* 0x0000002410007c0c */ /* 0x000fe2000bf46270 */
[----:B------:R-:W-:Y:S01]  /*fdb0*/  UIADD3 UR36, UPT, UPT, UR51, 0x3e, URZ ;  /* 0x0000003e33247890 */ /* 0x000fe2000fffe0ff */
[----:B------:R-:W-:-:S02]  /*fdc0*/  ISETP.LE.AND P1, PT, R0, UR4, PT ;  /* 0x0000000400007c0c */ /* 0x000fc4000bf23270 */
[C---:B------:R-:W-:Y:S01]  /*fdd0*/  ISETP.GE.AND P4, PT, R16.reuse, UR76, PT ;  /* 0x0000004c10007c0c */ /* 0x040fe2000bf86270 */
[----:B------:R-:W-:Y:S01]  /*fde0*/  UIADD3 UR76, UPT, UPT, UR51, 0x3e, URZ ;  /* 0x0000003e334c7890 */ /* 0x000fe2000fffe0ff */
[----:B------:R-:W-:Y:S02]  /*fdf0*/  FSEL R27, R27, -INF , P3 ;  /* 0xff8000001b1b7808 */ /* 0x000fe40001800000 */
[----:B------:R-:W-:Y:S02]  /*fe00*/  ISETP.GE.AND P3, PT, R16, UR75, PT ;  /* 0x0000004b10007c0c */ /* 0x000fe4000bf66270 */
[----:B------:R-:W-:Y:S02]  /*fe10*/  FSEL R82, R82, -INF , !P0 ;  /* 0xff80000052527808 */ /* 0x000fe40004000000 */
[----:B------:R-:W-:Y:S02]  /*fe20*/  ISETP.LE.AND P0, PT, R0, UR5, PT ;  /* 0x0000000500007c0c */ /* 0x000fe4000bf03270 */
[----:B------:R-:W-:-:S02]  /*fe30*/  FSEL R85, R85, -INF , !P1 ;  /* 0xff80000055557808 */ /* 0x000fc40004800000 */
[----:B------:R-:W-:Y:S02]  /*fe40*/  FSEL R28, R28, -INF , P2 ;  /* 0xff8000001c1c7808 */ /* 0x000fe40001000000 */
[----:B------:R-:W-:Y:S02]  /*fe50*/  FSEL R30, R30, -INF , P4 ;  /* 0xff8000001e1e7808 */ /* 0x000fe40002000000 */
[C---:B------:R-:W-:Y:S01]  /*fe60*/  ISETP.GE.AND P1, PT, R16.reuse, UR77, PT ;  /* 0x0000004d10007c0c */ /* 0x040fe2000bf26270 */
[----:B------:R-:W-:Y:S01]  /*fe70*/  UIADD3 UR77, UPT, UPT, UR51, 0x1, URZ ;  /* 0x00000001334d7890 */ /* 0x000fe2000fffe0ff */
[C---:B------:R-:W-:Y:S02]  /*fe80*/  ISETP.GE.AND P2, PT, R16.reuse, UR74, PT ;  /* 0x0000004a10007c0c */ /* 0x040fe4000bf46270 */
[----:B------:R-:W-:Y:S02]  /*fe90*/  ISETP.GE.AND P4, PT, R16, UR72, PT ;  /* 0x0000004810007c0c */ /* 0x000fe4000bf86270 */
[----:B------:R-:W-:-:S02]  /*fea0*/  FSEL R31, R31, -INF , P3 ;  /* 0xff8000001f1f7808 */ /* 0x000fc40001800000 */
[----:B------:R-:W-:Y:S02]  /*feb0*/  ISETP.GE.AND P3, PT, R16, UR71, PT ;  /* 0x0000004710007c0c */ /* 0x000fe4000bf66270 */
[----:B------:R-:W-:Y:S02]  /*fec0*/  FSEL R84, R84, -INF , !P0 ;  /* 0xff80000054547808 */ /* 0x000fe40004000000 */
[----:B------:R-:W-:Y:S02]  /*fed0*/  ISETP.LE.AND P0, PT, R0, UR36, PT ;  /* 0x0000002400007c0c */ /* 0x000fe4000bf03270 */
[----:B------:R-:W-:Y:S02]  /*fee0*/  FSEL R29, R29, -INF , P1 ;  /* 0xff8000001d1d7808 */ /* 0x000fe40000800000 */
[----:B------:R-:W-:Y:S02]  /*fef0*/  FSEL R32, R32, -INF , P2 ;  /* 0xff80000020207808 */ /* 0x000fe40001000000 */
[----:B------:R-:W-:-:S02]  /*ff00*/  FSEL R34, R34, -INF , P4 ;  /* 0xff80000022227808 */ /* 0x000fc40002000000 */
[C---:B------:R-:W-:Y:S02]  /*ff10*/  ISETP.GE.AND P1, PT, R16.reuse, UR73, PT ;  /* 0x0000004910007c0c */ /* 0x040fe4000bf26270 */
[C---:B------:R-:W-:Y:S02]  /*ff20*/  ISETP.GE.AND P2, PT, R16.reuse, UR70, PT ;  /* 0x0000004610007c0c */ /* 0x040fe4000bf46270 */
[C---:B------:R-:W-:Y:S02]  /*ff30*/  ISETP.GE.AND P4, PT, R16.reuse, UR68, PT ;  /* 0x0000004410007c0c */ /* 0x040fe4000bf86270 */
[----:B------:R-:W-:Y:S02]  /*ff40*/  FSEL R35, R35, -INF , P3 ;  /* 0xff80000023237808 */ /* 0x000fe40001800000 */
[----:B------:R-:W-:Y:S02]  /*ff50*/  ISETP.GE.AND P3, PT, R16, UR67, PT ;  /* 0x0000004310007c0c */ /* 0x000fe4000bf66270 */
[----:B------:R-:W-:-:S02]  /*ff60*/  FSEL R86, R86, -INF , !P0 ;  /* 0xff80000056567808 */ /* 0x000fc40004000000 */
[----:B------:R-:W-:Y:S02]  /*ff70*/  ISETP.LE.AND P0, PT, R0, UR51, PT ;  /* 0x0000003300007c0c */ /* 0x000fe4000bf03270 */
[----:B------:R-:W-:Y:S02]  /*ff80*/  FSEL R33, R33, -INF , P1 ;  /* 0xff80000021217808 */ /* 0x000fe40000800000 */
[----:B------:R-:W-:Y:S02]  /*ff90*/  FSEL R36, R36, -INF , P2 ;  /* 0xff80000024247808 */ /* 0x000fe40001000000 */
[----:B------:R-:W-:Y:S02]  /*ffa0*/  FSEL R38, R38, -INF , P4 ;  /* 0xff80000026267808 */ /* 0x000fe40002000000 */
[C---:B------:R-:W-:Y:S02]  /*ffb0*/  ISETP.GE.AND P1, PT, R16.reuse, UR69, PT ;  /* 0x0000004510007c0c */ /* 0x040fe4000bf26270 */
[----:B------:R-:W-:-:S02]  /*ffc0*/  ISETP.GE.AND P2, PT, R16, UR66, PT ;  /* 0x0000004210007c0c */ /* 0x000fc4000bf46270 */
[C---:B------:R-:W-:Y:S02]  /*ffd0*/  ISETP.GE.AND P4, PT, R16.reuse, UR64, PT ;  /* 0x0000004010007c0c */ /* 0x040fe4000bf86270 */
[----:B------:R-:W-:Y:S02]  /*ffe0*/  FSEL R39, R39, -INF , P3 ;  /* 0xff80000027277808 */ /* 0x000fe40001800000 */
[----:B------:R-:W-:Y:S02]  /*fff0*/  ISETP.GE.AND P3, PT, R16, UR63, PT ;  /* 0x0000003f10007c0c */ /* 0x000fe4000bf66270 */
[----:B------:R-:W-:Y:S02]  /*10000*/  FSEL R24, R24, -INF , !P0 ;  /* 0xff80000018187808 */ /* 0x000fe40004000000 */
[----:B------:R-:W-:Y:S01]  /*10010*/  ISETP.LE.AND P0, PT, R0, UR77, PT ;  /* 0x0000004d00007c0c */ /* 0x000fe2000bf03270 */
[----:B------:R-:W-:Y:S01]  /*10020*/  UIADD3 UR77, UPT, UPT, UR51, 0x3f, URZ ;  /* 0x0000003f334d7890 */ /* 0x000fe2000fffe0ff */
[----:B------:R-:W-:-:S02]  /*10030*/  FSEL R37, R37, -INF , P1 ;  /* 0xff80000025257808 */ /* 0x000fc40000800000 */
[----:B------:R-:W-:Y:S02]  /*10040*/  FSEL R46, R46, -INF , P2 ;  /* 0xff8000002e2e7808 */ /* 0x000fe40001000000 */
[----:B------:R-:W-:Y:S02]  /*10050*/  FSEL R48, R48, -INF , P4 ;  /* 0xff80000030307808 */ /* 0x000fe40002000000 */
[C---:B------:R-:W-:Y:S02]  /*10060*/  ISETP.GE.AND P1, PT, R16.reuse, UR65, PT ;  /* 0x0000004110007c0c */ /* 0x040fe4000bf26270 */
[C---:B------:R-:W-:Y:S02]  /*10070*/  ISETP.GE.AND P2, PT, R16.reuse, UR62, PT ;  /* 0x0000003e10007c0c */ /* 0x040fe4000bf46270 */
[----:B------:R-:W-:Y:S02]  /*10080*/  ISETP.GE.AND P4, PT, R16, UR60, PT ;  /* 0x0000003c10007c0c */ /* 0x000fe4000bf86270 */
[----:B------:R-:W-:-:S02]  /*10090*/  FSEL R49, R49, -INF , P3 ;  /* 0xff80000031317808 */ /* 0x000fc40001800000 */
[----:B------:R-:W-:Y:S02]  /*100a0*/  ISETP.GE.AND P3, PT, R16, UR59, PT ;  /* 0x0000003b10007c0c */ /* 0x000fe4000bf66270 */
[----:B------:R-:W-:Y:S02]  /*100b0*/  FSEL R47, R47, -INF , P1 ;  /* 0xff8000002f2f7808 */ /* 0x000fe40000800000 */
[----:B------:R-:W-:Y:S02]  /*100c0*/  FSEL R50, R50, -INF , P2 ;  /* 0xff80000032327808 */ /* 0x000fe40001000000 */
[----:B------:R-:W-:Y:S02]  /*100d0*/  FSEL R52, R52, -INF , P4 ;  /* 0xff80000034347808 */ /* 0x000fe40002000000 */
[----:B------:R-:W-:Y:S02]  /*100e0*/  FSEL R25, R25, -INF , !P0 ;  /* 0xff80000019197808 */ /* 0x000fe40004000000 */
[----:B------:R-:W-:-:S02]  /*100f0*/  ISETP.GE.AND P1, PT, R16, UR61, PT ;  /* 0x0000003d10007c0c */ /* 0x000fc4000bf26270 */
[C---:B------:R-:W-:Y:S02]  /*10100*/  ISETP.GE.AND P2, PT, R16.reuse, UR35, PT ;  /* 0x0000002310007c0c */ /* 0x040fe4000bf46270 */
[----:B------:R-:W-:Y:S02]  /*10110*/  ISETP.GE.AND P4, PT, R16, UR33, PT ;  /* 0x0000002110007c0c */ /* 0x000fe4000bf86270 */
[----:B------:R-:W-:Y:S02]  /*10120*/  FSEL R53, R53, -INF , P3 ;  /* 0xff80000035357808 */ /* 0x000fe40001800000 */
[----:B------:R-:W-:Y:S02]  /*10130*/  ISETP.LE.AND P0, PT, R0, UR77, PT ;  /* 0x0000004d00007c0c */ /* 0x000fe4000bf03270 */
[----:B------:R-:W-:Y:S02]  /*10140*/  ISETP.GE.AND P3, PT, R16, UR32, PT ;  /* 0x0000002010007c0c */ /* 0x000fe4000bf66270 */
[----:B------:R-:W-:-:S02]  /*10150*/  FSEL R51, R51, -INF , P1 ;  /* 0xff80000033337808 */ /* 0x000fc40000800000 */
[----:B------:R-:W-:Y:S02]  /*10160*/  FSEL R54, R54, -INF , P2 ;  /* 0xff80000036367808 */ /* 0x000fe40001000000 */
[----:B------:R-:W-:Y:S02]  /*10170*/  FSEL R40, R56, -INF , P4 ;  /* 0xff80000038287808 */ /* 0x000fe40002000000 */
[----:B------:R-:W-:Y:S02]  /*10180*/  FSEL R87, R87, -INF , !P0 ;  /* 0xff80000057577808 */ /* 0x000fe40004000000 */
[C---:B------:R-:W-:Y:S02]  /*10190*/  ISETP.GE.AND P1, PT, R16.reuse, UR34, PT ;  /* 0x0000002210007c0c */ /* 0x040fe4000bf26270 */
[C---:B------:R-:W-:Y:S02]  /*101a0*/  ISETP.GE.AND P2, PT, R16.reuse, UR31, PT ;  /* 0x0000001f10007c0c */ /* 0x040fe4000bf46270 */
[----:B------:R-:W-:-:S02]  /*101b0*/  ISETP.GE.AND P4, PT, R16, UR29, PT ;  /* 0x0000001d10007c0c */ /* 0x000fc4000bf86270 */
[----:B------:R-:W-:Y:S02]  /*101c0*/  FSEL R41, R57, -INF , P3 ;  /* 0xff80000039297808 */ /* 0x000fe40001800000 */
[C---:B------:R-:W-:Y:S02]  /*101d0*/  ISETP.GE.AND P0, PT, R16.reuse, UR51, PT ;  /* 0x0000003310007c0c */ /* 0x040fe4000bf06270 */
[----:B------:R-:W-:Y:S02]  /*101e0*/  FSEL R23, R23, -INF , P5 ;  /* 0xff80000017177808 */ /* 0x000fe40002800000 */
[C---:B------:R-:W-:Y:S02]  /*101f0*/  ISETP.GE.AND P3, PT, R16.reuse, UR28, PT ;  /* 0x0000001c10007c0c */ /* 0x040fe4000bf66270 */
[----:B------:R-:W-:Y:S02]  /*10200*/  ISETP.GT.AND P5, PT, R16, UR51, PT ;  /* 0x0000003310007c0c */ /* 0x000fe4000bfa4270 */
[----:B------:R-:W-:-:S02]  /*10210*/  FSEL R55, R55, -INF , P1 ;  /* 0xff80000037377808 */ /* 0x000fc40000800000 */
[----:B------:R-:W-:Y:S02]  /*10220*/  FSEL R42, R58, -INF , P2 ;  /* 0xff8000003a2a7808 */ /* 0x000fe40001000000 */
[----:B------:R-:W-:Y:S02]  /*10230*/  FSEL R44, R60, -INF , P4 ;  /* 0xff8000003c2c7808 */ /* 0x000fe40002000000 */
[C---:B------:R-:W-:Y:S02]  /*10240*/  ISETP.GE.AND P1, PT, R16.reuse, UR30, PT ;  /* 0x0000001e10007c0c */ /* 0x040fe4000bf26270 */
[C---:B------:R-:W-:Y:S02]  /*10250*/  ISETP.GE.AND P2, PT, R16.reuse, UR27, PT ;  /* 0x0000001b10007c0c */ /* 0x040fe4000bf46270 */
[----:B------:R-:W-:Y:S02]  /*10260*/  ISETP.GE.AND P4, PT, R16, UR25, PT ;  /* 0x0000001910007c0c */ /* 0x000fe4000bf86270 */
[----:B------:R-:W-:-:S02]  /*10270*/  FSEL R45, R61, -INF , P3 ;  /* 0xff8000003d2d7808 */ /* 0x000fc40001800000 */
[----:B------:R-:W-:Y:S02]  /*10280*/  FSEL R24, R24, -INF , P0 ;  /* 0xff80000018187808 */ /* 0x000fe40000000000 */
[----:B------:R-:W-:Y:S02]  /*10290*/  ISETP.GE.AND P3, PT, R16, UR24, PT ;  /* 0x0000001810007c0c */ /* 0x000fe4000bf66270 */
[----:B------:R-:W-:Y:S02]  /*102a0*/  FSEL R25, R25, -INF , P5 ;  /* 0xff80000019197808 */ /* 0x000fe40002800000 */
[----:B------:R-:W-:Y:S02]  /*102b0*/  FSEL R22, R22, -INF , P6 ;  /* 0xff80000016167808 */ /* 0x000fe40003000000 */
[----:B------:R-:W-:Y:S02]  /*102c0*/  FSEL R43, R59, -INF , P1 ;  /* 0xff8000003b2b7808 */ /* 0x000fe40000800000 */
[----:B------:R-:W-:-:S02]  /*102d0*/  FSEL R88, R62, -INF , P2 ;  /* 0xff8000003e587808 */ /* 0x000fc40001000000 */
[----:B------:R-:W-:Y:S02]  /*102e0*/  FSEL R90, R64, -INF , P4 ;  /* 0xff800000405a7808 */ /* 0x000fe40002000000 */
[----:B------:R-:W-:Y:S02]  /*102f0*/  FMNMX3 R0, R121, R24, R104, !PT ;  /* 0x0000001879007276 */ /* 0x000fe40007800068 */
[C---:B------:R-:W-:Y:S02]  /*10300*/  ISETP.GE.AND P1, PT, R16.reuse, UR26, PT ;  /* 0x0000001a10007c0c */ /* 0x040fe4000bf26270 */
[C---:B------:R-:W-:Y:S02]  /*10310*/  ISETP.GE.AND P2, PT, R16.reuse, UR23, PT ;  /* 0x0000001710007c0c */ /* 0x040fe4000bf46270 */
[----:B------:R-:W-:Y:S02]  /*10320*/  ISETP.GE.AND P4, PT, R16, UR21, PT ;  /* 0x0000001510007c0c */ /* 0x000fe4000bf86270 */
[----:B------:R-:W-:-:S02]  /*10330*/  FSEL R91, R65, -INF , P3 ;  /* 0xff800000415b7808 */ /* 0x000fc40001800000 */
[C---:B------:R-:W-:Y:S02]  /*10340*/  FMNMX3 R3, R121.reuse, R25, R105, !PT ;  /* 0x0000001979037276 */ /* 0x040fe40007800069 */
[----:B------:R-:W-:Y:S02]  /*10350*/  ISETP.GE.AND P3, PT, R16, UR20, PT ;  /* 0x0000001410007c0c */ /* 0x000fe4000bf66270 */
[----:B------:R-:W-:Y:S02]  /*10360*/  FMNMX3 R4, R121, R92, R22, !PT ;  /* 0x0000005c79047276 */ /* 0x000fe40007800016 */
[----:B------:R-:W-:Y:S02]  /*10370*/  FMNMX3 R0, R0, R26, R30, !PT ;  /* 0x0000001a00007276 */ /* 0x000fe4000780001e */
        /* <DEDUP_REMOVED lines=8> */
[----:B------:R-:W-:Y:S02]  /*10400*/  FMNMX3 R5, R121, R93, R23, !PT ;  /* 0x0000005d79057276 */ /* 0x000fe40007800017 */
[----:B------:R-:W-:Y:S02]  /*10410*/  FMNMX3 R4, R4, R28, R32, !PT ;  /* 0x0000001c04047276 */ /* 0x000fe40007800020 */
[----:B------:R-:W-:Y:S02]  /*10420*/  ISETP.GE.AND P3, PT, R16, UR16, PT ;  /* 0x0000001010007c0c */ /* 0x000fe4000bf66270 */
[----:B------:R-:W-:Y:S02]  /*10430*/  FMNMX3 R0, R0, R34, R38, !PT ;  /* 0x0000002200007276 */ /* 0x000fe40007800026 */
[----:B------:R-:W-:Y:S02]  /*10440*/  FMNMX3 R3, R3, R35, R39, !PT ;  /* 0x0000002303037276 */ /* 0x000fe40007800027 */
[----:B------:R-:W-:-:S02]  /*10450*/  FSEL R97, R67, -INF , P1 ;  /* 0xff80000043617808 */ /* 0x000fc40000800000 */
[----:B------:R-:W-:Y:S02]  /*10460*/  FSEL R98, R70, -INF , P2 ;  /* 0xff80000046627808 */ /* 0x000fe40001000000 */
[----:B------:R-:W-:Y:S02]  /*10470*/  FSEL R100, R72, -INF , P4 ;  /* 0xff80000048647808 */ /* 0x000fe40002000000 */
[----:B------:R-:W-:Y:S02]  /*10480*/  FMNMX3 R5, R5, R29, R33, !PT ;  /* 0x0000001d05057276 */ /* 0x000fe40007800021 */
[----:B------:R-:W-:Y:S02]  /*10490*/  FMNMX3 R4, R4, R36, R46, !PT ;  /* 0x0000002404047276 */ /* 0x000fe4000780002e */
[C---:B------:R-:W-:Y:S02]  /*104a0*/  ISETP.GE.AND P1, PT, R16.reuse, UR18, PT ;  /* 0x0000001210007c0c */ /* 0x040fe4000bf26270 */
[----:B------:R-:W-:-:S02]  /*104b0*/  ISETP.GE.AND P2, PT, R16, UR15, PT ;  /* 0x0000000f10007c0c */ /* 0x000fc4000bf46270 */
[C---:B------:R-:W-:Y:S02]  /*104c0*/  ISETP.GE.AND P4, PT, R16.reuse, UR13, PT ;  /* 0x0000000d10007c0c */ /* 0x040fe4000bf86270 */
[----:B------:R-:W-:Y:S02]  /*104d0*/  FSEL R101, R73, -INF , P3 ;  /* 0xff80000049657808 */ /* 0x000fe40001800000 */
[----:B------:R-:W-:Y:S02]  /*104e0*/  ISETP.GE.AND P3, PT, R16, UR12, PT ;  /* 0x0000000c10007c0c */ /* 0x000fe4000bf66270 */
[----:B------:R-:W-:Y:S02]  /*104f0*/  FMNMX3 R0, R0, R48, R52, !PT ;  /* 0x0000003000007276 */ /* 0x000fe40007800034 */
[----:B------:R-:W-:Y:S02]  /*10500*/  FMNMX3 R3, R3, R49, R53, !PT ;  /* 0x0000003103037276 */ /* 0x000fe40007800035 */
[----:B------:R-:W-:-:S02]  /*10510*/  FMNMX3 R5, R5, R37, R47, !PT ;  /* 0x0000002505057276 */ /* 0x000fc4000780002f */
[----:B------:R-:W-:Y:S02]  /*10520*/  FMNMX3 R4, R4, R50, R54, !PT ;  /* 0x0000003204047276 */ /* 0x000fe40007800036 */
[----:B------:R-:W-:Y:S02]  /*10530*/  FSEL R99, R71, -INF , P1 ;  /* 0xff80000047637808 */ /* 0x000fe40000800000 */
[----:B------:R-:W-:Y:S02]  /*10540*/  FSEL R102, R74, -INF , P2 ;  /* 0xff8000004a667808 */ /* 0x000fe40001000000 */
[----:B------:R-:W-:Y:S02]  /*10550*/  FSEL R122, R76, -INF , P4 ;  /* 0xff8000004c7a7808 */ /* 0x000fe40002000000 */
[C---:B------:R-:W-:Y:S02]  /*10560*/  ISETP.GE.AND P1, PT, R16.reuse, UR14, PT ;  /* 0x0000000e10007c0c */ /* 0x040fe4000bf26270 */
[----:B------:R-:W-:-:S02]  /*10570*/  ISETP.GE.AND P2, PT, R16, UR11, PT ;  /* 0x0000000b10007c0c */ /* 0x000fc4000bf46270 */
[----:B------:R-:W-:Y:S02]  /*10580*/  ISETP.GE.AND P4, PT, R16, UR9, PT ;  /* 0x0000000910007c0c */ /* 0x000fe4000bf86270 */
[----:B------:R-:W-:Y:S02]  /*10590*/  FSEL R123, R77, -INF , P3 ;  /* 0xff8000004d7b7808 */ /* 0x000fe40001800000 */
[----:B------:R-:W-:Y:S02]  /*105a0*/  FMNMX3 R0, R0, R40, R44, !PT ;  /* 0x0000002800007276 */ /* 0x000fe4000780002c */
[----:B------:R-:W-:Y:S02]  /*105b0*/  ISETP.GE.AND P3, PT, R16, UR8, PT ;  /* 0x0000000810007c0c */ /* 0x000fe4000bf66270 */
[----:B------:R-:W-:Y:S02]  /*105c0*/  FMNMX3 R3, R3, R41, R45, !PT ;  /* 0x0000002903037276 */ /* 0x000fe4000780002d */
[----:B------:R-:W-:-:S02]  /*105d0*/  FMNMX3 R5, R5, R51, R55, !PT ;  /* 0x0000003305057276 */ /* 0x000fc40007800037 */
[----:B------:R-:W-:Y:S02]  /*105e0*/  FMNMX3 R4, R4, R42, R88, !PT ;  /* 0x0000002a04047276 */ /* 0x000fe40007800058 */
[----:B------:R-:W-:Y:S02]  /*105f0*/  R2UR.FILL UR36, R2 ;  /* 0x00000000022472ca */ /* 0x000fe400004e0000 */
[----:B------:R-:W-:Y:S02]  /*10600*/  FSEL R103, R75, -INF , P1 ;  /* 0xff8000004b677808 */ /* 0x000fe40000800000 */
[----:B------:R-:W-:Y:S02]  /*10610*/  FSEL R124, R78, -INF , P2 ;  /* 0xff8000004e7c7808 */ /* 0x000fe40001000000 */
[----:B------:R-:W-:Y:S02]  /*10620*/  FSEL R126, R80, -INF , P4 ;  /* 0xff800000507e7808 */ /* 0x000fe40002000000 */
[----:B------:R-:W-:-:S02]  /*10630*/  FMNMX3 R2, R0, R90, R68, !PT ;  /* 0x0000005a00027276 */ /* 0x000fc40007800044 */
[C---:B------:R-:W-:Y:S02]  /*10640*/  ISETP.GE.AND P1, PT, R16.reuse, UR10, PT ;  /* 0x0000000a10007c0c */ /* 0x040fe4000bf26270 */
[C---:B------:R-:W-:Y:S02]  /*10650*/  ISETP.GE.AND P2, PT, R16.reuse, UR7, PT ;  /* 0x0000000710007c0c */ /* 0x040fe4000bf46270 */
[C---:B------:R-:W-:Y:S02]  /*10660*/  ISETP.GE.AND P4, PT, R16.reuse, UR5, PT ;  /* 0x0000000510007c0c */ /* 0x040fe4000bf86270 */
[----:B------:R-:W-:Y:S02]  /*10670*/  FSEL R127, R81, -INF , P3 ;  /* 0xff800000517f7808 */ /* 0x000fe40001800000 */
[----:B------:R-:W-:Y:S02]  /*10680*/  FMNMX3 R0, R3, R91, R69, !PT ;  /* 0x0000005b03007276 */ /* 0x000fe40007800045 */
[----:B------:R-:W-:-:S02]  /*10690*/  ISETP.GE.AND P3, PT, R16, UR4, PT ;  /* 0x0000000410007c0c */ /* 0x000fc4000bf66270 */
[----:B------:R-:W-:Y:S02]  /*106a0*/  ISETP.GE.AND P6, PT, R16, UR76, PT ;  /* 0x0000004c10007c0c */ /* 0x000fe4000bfc6270 */
[----:B------:R-:W-:Y:S02]  /*106b0*/  FMNMX3 R5, R5, R43, R89, !PT ;  /* 0x0000002b05057276 */ /* 0x000fe40007800059 */
[----:B------:R-:W-:Y:S02]  /*106c0*/  FMNMX3 R4, R4, R96, R98, !PT ;  /* 0x0000006004047276 */ /* 0x000fe40007800062 */
[----:B------:R-:W-:Y:S02]  /*106d0*/  FMNMX3 R3, R2, R100, R122, !PT ;  /* 0x0000006402037276 */ /* 0x000fe4000780007a */
[----:B------:R-:W-:Y:S02]  /*106e0*/  FSEL R125, R79, -INF , P1 ;  /* 0xff8000004f7d7808 */ /* 0x000fe40000800000 */
[----:B------:R-:W-:-:S02]  /*106f0*/  FSEL R82, R82, -INF , P2 ;  /* 0xff80000052527808 */ /* 0x000fc40001000000 */
[----:B------:R-:W-:Y:S02]  /*10700*/  FSEL R128, R84, -INF , P4 ;  /* 0xff80000054807808 */ /* 0x000fe40002000000 */
[----:B------:R-:W-:Y:S02]  /*10710*/  FMNMX3 R2, R0, R101, R123, !PT ;  /* 0x0000006500027276 */ /* 0x000fe4000780007b */
[C---:B------:R-:W-:Y:S02]  /*10720*/  ISETP.GE.AND P1, PT, R16.reuse, UR6, PT ;  /* 0x0000000610007c0c */ /* 0x040fe4000bf26270 */
[----:B------:R-:W-:Y:S02]  /*10730*/  ISETP.GE.AND P2, PT, R16, UR77, PT ;  /* 0x0000004d10007c0c */ /* 0x000fe4000bf46270 */
[----:B------:R-:W-:Y:S02]  /*10740*/  FSEL R129, R85, -INF , P3 ;  /* 0xff80000055817808 */ /* 0x000fe40001800000 */
[----:B------:R-:W-:-:S02]  /*10750*/  FSEL R130, R86, -INF , P6 ;  /* 0xff80000056827808 */ /* 0x000fc40003000000 */
[----:B------:R-:W-:Y:S02]  /*10760*/  FMNMX3 R5, R5, R97, R99, !PT ;  /* 0x0000006105057276 */ /* 0x000fe40007800063 */
[----:B------:R-:W-:Y:S02]  /*10770*/  FMNMX3 R0, R4, R102, R124, !PT ;  /* 0x0000006604007276 */ /* 0x000fe4000780007c */
[----:B------:R-:W-:Y:S02]  /*10780*/  FMNMX3 R4, R3, R126, R128, !PT ;  /* 0x0000007e03047276 */ /* 0x000fe40007800080 */
[----:B------:R-:W-:Y:S02]  /*10790*/  FSEL R83, R83, -INF , P1 ;  /* 0xff80000053537808 */ /* 0x000fe40000800000 */
[----:B------:R-:W-:Y:S02]  /*107a0*/  FSEL R131, R87, -INF , P2 ;  /* 0xff80000057837808 */ /* 0x000fe40001000000 */
[----:B------:R-:W-:-:S02]  /*107b0*/  FMNMX3 R5, R5, R103, R125, !PT ;  /* 0x0000006705057276 */ /* 0x000fc4000780007d */
[----:B------:R-:W-:Y:S02]  /*107c0*/  FMNMX3 R3, R2, R127, R129, !PT ;  /* 0x0000007f02037276 */ /* 0x000fe40007800081 */
[----:B------:R-:W-:Y:S02]  /*107d0*/  FMNMX3 R0, R0, R82, R130, !PT ;  /* 0x0000005200007276 */ /* 0x000fe40007800082 */
[----:B------:R-:W-:Y:S02]  /*107e0*/  ISETP.NE.AND P0, PT, R133, R134, PT ;  /* 0x000000868500720c */ /* 0x000fe40003f05270 */
[----:B------:R-:W-:Y:S02]  /*107f0*/  FMNMX3 R2, R5, R83, R131, !PT ;  /* 0x0000005305027276 */ /* 0x000fe40007800083 */
        /* <DEDUP_REMOVED lines=21> */
.L_x_262:
[----:B------:R-:W-:Y:S05]  /*10950*/  WARPSYNC.ALL ;  /* 0x0000000000007948 */ /* 0x000fea0003800000 */
[----:B------:R-:W-:Y:S01]  /*10960*/  R2UR UR4, R132 ;  /* 0x00000000840472ca */ /* 0x000fe200000e0000 */
[----:B------:R-:W-:Y:S01]  /*10970*/  IMAD.MOV.U32 R18, RZ, RZ, R121 ;  /* 0x000000ffff127224 */ /* 0x000fe200078e0079 */
[----:B------:R-:W-:-:S11]  /*10980*/  ISETP.NE.AND P0, PT, RZ, UR49, PT ;  /* 0x00000031ff007c0c */ /* 0x000fd6000bf05270 */
[----:B------:R1:W-:Y:S02]  /*10990*/  STTM.x2 tmem[UR4], R18 ;  /* 0x00000012000079ed */ /* 0x0003e400080c0004 */
[----:B------:R-:W-:Y:S05]  /*109a0*/  @P0 BRA `(.L_x_263) ;  /* 0x0000000000040947 */ /* 0x000fea0003800000 */
[----:B----4-:R-:W-:Y:S05]  /*109b0*/  BPT.TRAP 0x1 ;  /* 0x000000040000795c */ /* 0x010fea0000300000 */
.L_x_263:
[----:B------:R-:W-:Y:S01]  /*109c0*/  MOV R0, UR57 ;  /* 0x0000003900007c02 */ /* 0x000fe20008000f00 */
[----:B------:R-:W-:Y:S01]  /*109d0*/  SYNCS.ARRIVE.TRANS64.A1T0 RZ, [UR44], RZ ;  /* 0x000000ffffff79a7 */ /* 0x000fe2000810002c */
[----:B------:R-:W-:Y:S02]  /*109e0*/  UISETP.NE.AND UP0, UPT, UR58, URZ, UPT ;  /* 0x000000ff3a00728c */ /* 0x000fe4000bf05270 */
[----:B------:R-:W-:Y:S01]  /*109f0*/  SHF.L.U32 R6, R0, 0x1f, RZ ;  /* 0x0000001f00067819 */ /* 0x000fe200000006ff */
[----:B----4-:R-:W-:Y:S01]  /*10a00*/  FMUL R0, R19, -UR37 ;  /* 0x8000002513007c20 */ /* 0x010fe20008400000 */
[----:B------:R-:W-:Y:S02]  /*10a10*/  USEL UR59, UR54, UR55, UP0 ;  /* 0x00000037363b7287 */ /* 0x000fe40008000000 */
[----:B------:R-:W2:Y:S01]  /*10a20*/  SYNCS.PHASECHK.TRANS64.TRYWAIT P2, [UR43], R6 ;  /* 0x00000006ff0075a7 */ /* 0x000ea2000804112b */
[--C-:B------:R-:W-:Y:S01]  /*10a30*/  FFMA2 R2, R24.F32x2.HI_LO, UR37.F32, R0.reuse.F32 ;  /* 0x0000002518027c49 */ /* 0x100fe20009200000 */
[----:B------:R-:W-:Y:S01]  /*10a40*/  ULOP3.LUT UR59, UR59, 0x1, URZ, 0x3c, !UPT ;  /* 0x000000013b3b7892 */ /* 0x000fe2000f8e3cff */
[----:B------:R-:W-:-:S03]  /*10a50*/  FFMA2 R4, R92.F32x2.HI_LO, UR37.F32, R0.F32 ;  /* 0x000000255c047c49 */ /* 0x000fc60009200000 */
[----:B------:R-:W-:Y:S02]  /*10a60*/  FSETP.GEU.AND P1, PT, R2, -126, PT ;  /* 0xc2fc00000200780b */ /* 0x000fe40003f2e000 */
[----:B------:R-:W-:Y:S02]  /*10a70*/  FSETP.GEU.AND P0, PT, R3, -126, PT ;  /* 0xc2fc00000300780b */ /* 0x000fe40003f0e000 */
[----:B------:R-:W-:Y:S02]  /*10a80*/  FSETP.GEU.AND P6, PT, R4, -126, PT ;  /* 0xc2fc00000400780b */ /* 0x000fe40003fce000 */
[----:B------:R-:W-:-:S07]  /*10a90*/  FSETP.GEU.AND P5, PT, R5, -126, PT ;  /* 0xc2fc00000500780b */ /* 0x000fce0003fae000 */
[----:B------:R-:W-:Y:S02]  /*10aa0*/  @!P1 FMUL R2, R2, 0.5 ;  /* 0x3f00000002029820 */ /* 0x000fe40000400000 */
[----:B------:R-:W-:Y:S02]  /*10ab0*/  @!P0 FMUL R3, R3, 0.5 ;  /* 0x3f00000003038820 */ /* 0x000fe40000400000 */
[----:B------:R-:W4:Y:S01]  /*10ac0*/  MUFU.EX2 R118, R2 ;  /* 0x0000000200767308 */ /* 0x000f220000000800 */
[----:B------:R-:W-:Y:S01]  /*10ad0*/  @!P6 FMUL R4, R4, 0.5 ;  /* 0x3f0000000404e820 */ /* 0x000fe20000400000 */
[----:B------:R-:W-:-:S06]  /*10ae0*/  @!P5 FMUL R5, R5, 0.5 ;  /* 0x3f0000000505d820 */ /* 0x000fcc0000400000 */
[----:B------:R5:W1:Y:S08]  /*10af0*/  MUFU.EX2 R119, R3 ;  /* 0x0000000300777308 */ /* 0x000a700000000800 */
[----:B------:R-:W1:Y:S08]  /*10b00*/  MUFU.EX2 R94, R4 ;  /* 0x00000004005e7308 */ /* 0x000e700000000800 */
[----:B------:R3:W1:Y:S01]  /*10b10*/  MUFU.EX2 R95, R5 ;  /* 0x00000005005f7308 */ /* 0x0006620000000800 */
[----:B-----5:R-:W-:-:S05]  /*10b20*/  FFMA2 R2, R104.F32x2.HI_LO, UR37.F32, R0.F32 ;  /* 0x0000002568027c49 */ /* 0x020fca0009200000 */
[----:B------:R-:W-:Y:S02]  /*10b30*/  FSETP.GEU.AND P4, PT, R2, -126, PT ;  /* 0xc2fc00000200780b */ /* 0x000fe40003f8e000 */
[----:B------:R-:W-:Y:S01]  /*10b40*/  FSETP.GEU.AND P3, PT, R3, -126, PT ;  /* 0xc2fc00000300780b */ /* 0x000fe20003f6e000 */
[----:B---3--:R-:W-:Y:S01]  /*10b50*/  FFMA2 R4, R22.F32x2.HI_LO, UR37.F32, R0.F32 ;  /* 0x0000002516047c49 */ /* 0x008fe20009200000 */
[----:B-12-4-:R-:W-:Y:S11]  /*10b60*/  @!P2 BRA `(.L_x_264) ;  /* 0x0000005c00cca947 */ /* 0x016ff60003800000 */
.L_x_442:
[----:B------:R-:W-:Y:S01]  /*10b70*/  @!P1 FMUL R118, R118, R118 ;  /* 0x0000007676769220 */ /* 0x000fe20000400000 */
[----:B------:R-:W-:Y:S01]  /*10b80*/  FSETP.GEU.AND P2, PT, R4, -126, PT ;  /* 0xc2fc00000400780b */ /* 0x000fe20003f4e000 */
[----:B------:R-:W-:Y:S01]  /*10b90*/  @!P4 FMUL R2, R2, 0.5 ;  /* 0x3f0000000202c820 */ /* 0x000fe20000400000 */
[----:B------:R-:W-:Y:S01]  /*10ba0*/  FSETP.GEU.AND P1, PT, R5, -126, PT ;  /* 0xc2fc00000500780b */ /* 0x000fe20003f2e000 */
[--C-:B-1----:R-:W-:Y:S01]  /*10bb0*/  FFMA2 R6, R26.F32x2.HI_LO, UR37.F32, R0.reuse.F32 ;  /* 0x000000251a067c49 */ /* 0x102fe20009200000 */
[----:B------:R-:W-:Y:S01]  /*10bc0*/  USHF.R.U32.HI UR4, URZ, 0x15, UR40 ;  /* 0x00000015ff047899 */ /* 0x000fe20008011628 */
[----:B------:R-:W1:Y:S01]  /*10bd0*/  MUFU.EX2 R66, R2 ;  /* 0x0000000200427308 */ /* 0x000e620000000800 */
[----:B------:R-:W-:Y:S01]  /*10be0*/  @!P0 FMUL R119, R119, R119 ;  /* 0x0000007777778220 */ /* 0x000fe20000400000 */
[----:B------:R-:W-:Y:S01]  /*10bf0*/  @!P6 FMUL R94, R94, R94 ;  /* 0x0000005e5e5ee220 */ /* 0x000fe20000400000 */
[----:B------:R-:W-:Y:S01]  /*10c00*/  FSETP.GEU.AND P0, PT, R6, -126, PT ;  /* 0xc2fc00000600780b */ /* 0x000fe20003f0e000 */
[----:B------:R-:W-:Y:S01]  /*10c10*/  @!P3 FMUL R3, R3, 0.5 ;  /* 0x3f0000000303b820 */ /* 0x000fe20000400000 */
[----:B------:R-:W-:Y:S01]  /*10c20*/  FSETP.GEU.AND P6, PT, R7, -126, PT ;  /* 0xc2fc00000700780b */ /* 0x000fe20003fce000 */
[----:B------:R-:W-:Y:S01]  /*10c30*/  @!P5 FMUL R95, R95, R95 ;  /* 0x0000005f5f5fd220 */ /* 0x000fe20000400000 */
[----:B------:R-:W-:Y:S01]  /*10c40*/  FFMA2 R8, R68.F32x2.HI_LO, UR37.F32, R0.F32 ;  /* 0x0000002544087c49 */ /* 0x000fe20009200000 */
[----:B------:R2:W3:Y:S01]  /*10c50*/  MUFU.EX2 R67, R3 ;  /* 0x0000000300437308 */ /* 0x0004e20000000800 */
[----:B------:R-:W-:Y:S01]  /*10c60*/  @!P2 FMUL R4, R4, 0.5 ;  /* 0x3f0000000404a820 */ /* 0x000fe20000400000 */
[----:B------:R-:W-:Y:S01]  /*10c70*/  @!P1 FMUL R5, R5, 0.5 ;  /* 0x3f00000005059820 */ /* 0x000fe20000400000 */
[----:B------:R-:W-:Y:S01]  /*10c80*/  UISETP.NE.AND UP0, UPT, UR58, URZ, UPT ;  /* 0x000000ff3a00728c */ /* 0x000fe2000bf05270 */
[----:B------:R-:W-:Y:S01]  /*10c90*/  SYNCS.ARRIVE.TRANS64.A1T0 RZ, [UR42], RZ ;  /* 0x000000ffffff79a7 */ /* 0x000fe2000810002a */
[----:B------:R-:W-:Y:S01]  /*10ca0*/  ULOP3.LUT UR57, UR57, 0x1, URZ, 0x3c, !UPT ;  /* 0x0000000139397892 */ /* 0x000fe2000f8e3cff */
[----:B------:R-:W-:Y:S01]  /*10cb0*/  F2FP.F16.F32.PACK_AB R24, R119, R118 ;  /* 0x000000767718723e */ /* 0x000fe200000000ff */
[----:B------:R-:W-:Y:S01]  /*10cc0*/  USEL UR54, UR59, UR54, UP0 ;  /* 0x000000363b367287 */ /* 0x000fe20008000000 */
[----:B------:R-:W4:Y:S01]  /*10cd0*/  MUFU.EX2 R80, R4 ;  /* 0x0000000400507308 */ /* 0x000f220000000800 */
[----:B-1----:R-:W-:Y:S01]  /*10ce0*/  @!P4 FMUL R66, R66, R66 ;  /* 0x000000424242c220 */ /* 0x002fe20000400000 */
[----:B------:R-:W-:Y:S01]  /*10cf0*/  @!P0 FMUL R6, R6, 0.5 ;  /* 0x3f00000006068820 */ /* 0x000fe20000400000 */
[----:B------:R-:W-:Y:S01]  /*10d00*/  @!P6 FMUL R7, R7, 0.5 ;  /* 0x3f0000000707e820 */ /* 0x000fe20000400000 */
[----:B------:R-:W-:Y:S01]  /*10d10*/  USEL UR55, UR55, UR59, UP0 ;  /* 0x0000003b37377287 */ /* 0x000fe20008000000 */
[----:B------:R-:W-:-:S03]  /*10d20*/  F2FP.F16.F32.PACK_AB R25, R95, R94 ;  /* 0x0000005e5f19723e */ /* 0x000fc600000000ff */
[----:B------:R1:W5:Y:S01]  /*10d30*/  MUFU.EX2 R81, R5 ;  /* 0x0000000500517308 */ /* 0x0003620000000800 */
[----:B--2---:R-:W-:Y:S02]  /*10d40*/  FFMA2 R2, R28.F32x2.HI_LO, UR37.F32, R0.F32 ;  /* 0x000000251c027c49 */ /* 0x004fe40009200000 */
[----:B---3--:R-:W-:-:S03]  /*10d50*/  @!P3 FMUL R67, R67, R67 ;  /* 0x000000434343b220 */ /* 0x008fc60000400000 */
[----:B------:R-:W-:Y:S02]  /*10d60*/  FSETP.GEU.AND P5, PT, R2, -126, PT ;  /* 0xc2fc00000200780b */ /* 0x000fe40003fae000 */
[----:B------:R-:W-:Y:S01]  /*10d70*/  FSETP.GEU.AND P4, PT, R3, -126, PT ;  /* 0xc2fc00000300780b */ /* 0x000fe20003f8e000 */
[----:B------:R-:W2:Y:S01]  /*10d80*/  MUFU.EX2 R116, R6 ;  /* 0x0000000600747308 */ /* 0x000ea20000000800 */
[----:B----4-:R-:W-:Y:S01]  /*10d90*/  @!P2 FMUL R80, R80, R80 ;  /* 0x000000505050a220 */ /* 0x010fe20000400000 */
[----:B------:R-:W-:-:S06]  /*10da0*/  F2FP.F16.F32.PACK_AB R26, R67, R66 ;  /* 0x00000042431a723e */ /* 0x000fcc00000000ff */
[----:B------:R3:W4:Y:S01]  /*10db0*/  MUFU.EX2 R117, R7 ;  /* 0x0000000700757308 */ /* 0x0007220000000800 */
[--C-:B-1----:R-:W-:Y:S02]  /*10dc0*/  FFMA2 R4, R30.F32x2.HI_LO, UR37.F32, R0.reuse.F32 ;  /* 0x000000251e047c49 */ /* 0x102fe40009200000 */
[----:B-----5:R-:W-:Y:S01]  /*10dd0*/  @!P1 FMUL R81, R81, R81 ;  /* 0x0000005151519220 */ /* 0x020fe20000400000 */
[----:B------:R-:W-:Y:S01]  /*10de0*/  @!P5 FMUL R2, R2, 0.5 ;  /* 0x3f0000000202d820 */ /* 0x000fe20000400000 */
[----:B------:R-:W-:Y:S01]  /*10df0*/  @!P4 FMUL R3, R3, 0.5 ;  /* 0x3f0000000303c820 */ /* 0x000fe20000400000 */
[----:B------:R-:W-:Y:S02]  /*10e00*/  FSETP.GEU.AND P3, PT, R4, -126, PT ;  /* 0xc2fc00000400780b */ /* 0x000fe40003f6e000 */
[----:B------:R-:W-:Y:S01]  /*10e10*/  FSETP.GEU.AND P2, PT, R5, -126, PT ;  /* 0xc2fc00000500780b */ /* 0x000fe20003f4e000 */
[----:B------:R-:W1:Y:S01]  /*10e20*/  MUFU.EX2 R58, R2 ;  /* 0x00000002003a7308 */ /* 0x000e620000000800 */
[----:B--2---:R-:W-:Y:S01]  /*10e30*/  @!P0 FMUL R116, R116, R116 ;  /* 0x0000007474748220 */ /* 0x004fe20000400000 */
[----:B------:R-:W-:Y:S01]  /*10e40*/  F2FP.F16.F32.PACK_AB R27, R81, R80 ;  /* 0x00000050511b723e */ /* 0x000fe200000000ff */
[----:B---3--:R-:W-:-:S05]  /*10e50*/  FFMA2 R6, R32.F32x2.HI_LO, UR37.F32, R0.F32 ;  /* 0x0000002520067c49 */ /* 0x008fca0009200000 */
[----:B------:R2:W3:Y:S01]  /*10e60*/  MUFU.EX2 R59, R3 ;  /* 0x00000003003b7308 */ /* 0x0004e20000000800 */
[----:B----4-:R-:W-:Y:S01]  /*10e70*/  @!P6 FMUL R117, R117, R117 ;  /* 0x000000757575e220 */ /* 0x010fe20000400000 */
[----:B------:R-:W-:Y:S02]  /*10e80*/  @!P3 FMUL R4, R4, 0.5 ;  /* 0x3f0000000404b820 */ /* 0x000fe40000400000 */
[----:B------:R-:W-:Y:S01]  /*10e90*/  @!P2 FMUL R5, R5, 0.5 ;  /* 0x3f0000000505a820 */ /* 0x000fe20000400000 */
[----:B------:R-:W-:Y:S02]  /*10ea0*/  FSETP.GEU.AND P1, PT, R6, -126, PT ;  /* 0xc2fc00000600780b */ /* 0x000fe40003f2e000 */
[----:B------:R-:W-:Y:S01]  /*10eb0*/  FSETP.GEU.AND P0, PT, R7, -126, PT ;  /* 0xc2fc00000700780b */ /* 0x000fe20003f0e000 */
[----:B------:R-:W4:Y:S01]  /*10ec0*/  MUFU.EX2 R62, R4 ;  /* 0x00000004003e7308 */ /* 0x000f220000000800 */
[----:B-1----:R-:W-:Y:S01]  /*10ed0*/  @!P5 FMUL R58, R58, R58 ;  /* 0x0000003a3a3ad220 */ /* 0x002fe20000400000 */
[----:B------:R-:W-:-:S06]  /*10ee0*/  F2FP.F16.F32.PACK_AB R28, R117, R116 ;  /* 0x00000074751c723e */ /* 0x000fcc00000000ff */
[----:B------:R1:W5:Y:S01]  /*10ef0*/  MUFU.EX2 R63, R5 ;  /* 0x00000005003f7308 */ /* 0x0003620000000800 */
[----:B--2---:R-:W-:Y:S02]  /*10f00*/  FFMA2 R2, R34.F32x2.HI_LO, UR37.F32, R0.F32 ;  /* 0x0000002522027c49 */ /* 0x004fe40009200000 */
[----:B------:R-:W-:Y:S01]  /*10f10*/  @!P1 FMUL R6, R6, 0.5 ;  /* 0x3f00000006069820 */ /* 0x000fe20000400000 */
[----:B---3--:R-:W-:Y:S01]  /*10f20*/  @!P4 FMUL R59, R59, R59 ;  /* 0x0000003b3b3bc220 */ /* 0x008fe20000400000 */
[----:B------:R-:W-:Y:S01]  /*10f30*/  @!P0 FMUL R7, R7, 0.5 ;  /* 0x3f00000007078820 */ /* 0x000fe20000400000 */
[----:B------:R-:W-:Y:S02]  /*10f40*/  FSETP.GEU.AND P6, PT, R2, -126, PT ;  /* 0xc2fc00000200780b */ /* 0x000fe40003fce000 */
[----:B------:R-:W2:Y:S01]  /*10f50*/  MUFU.EX2 R60, R6 ;  /* 0x00000006003c7308 */ /* 0x000ea20000000800 */
[----:B------:R-:W-:Y:S01]  /*10f60*/  FSETP.GEU.AND P5, PT, R3, -126, PT ;  /* 0xc2fc00000300780b */ /* 0x000fe20003fae000 */
[----:B----4-:R-:W-:Y:S01]  /*10f70*/  @!P3 FMUL R62, R62, R62 ;  /* 0x0000003e3e3eb220 */ /* 0x010fe20000400000 */
[----:B------:R-:W-:-:S05]  /*10f80*/  F2FP.F16.F32.PACK_AB R29, R59, R58 ;  /* 0x0000003a3b1d723e */ /* 0x000fca00000000ff */
[----:B------:R3:W4:Y:S01]  /*10f90*/  MUFU.EX2 R61, R7 ;  /* 0x00000007003d7308 */ /* 0x0007220000000800 */
[----:B-1----:R-:W-:Y:S02]  /*10fa0*/  FFMA2 R4, R36.F32x2.HI_LO, UR37.F32, R0.F32 ;  /* 0x0000002524047c49 */ /* 0x002fe40009200000 */
[----:B------:R-:W-:Y:S01]  /*10fb0*/  @!P6 FMUL R2, R2, 0.5 ;  /* 0x3f0000000202e820 */ /* 0x000fe20000400000 */
[----:B-----5:R-:W-:Y:S02]  /*10fc0*/  @!P2 FMUL R63, R63, R63 ;  /* 0x0000003f3f3fa220 */ /* 0x020fe40000400000 */
[----:B------:R-:W-:Y:S01]  /*10fd0*/  FSETP.GEU.AND P4, PT, R4, -126, PT ;  /* 0xc2fc00000400780b */ /* 0x000fe20003f8e000 */
[----:B------:R-:W-:Y:S01]  /*10fe0*/  @!P5 FMUL R3, R3, 0.5 ;  /* 0x3f0000000303d820 */ /* 0x000fe20000400000 */
[----:B------:R-:W1:Y:S01]  /*10ff0*/  MUFU.EX2 R114, R2 ;  /* 0x0000000200727308 */ /* 0x000e620000000800 */
[----:B--2---:R-:W-:Y:S01]  /*11000*/  @!P1 FMUL R60, R60, R60 ;  /* 0x0000003c3c3c9220 */ /* 0x004fe20000400000 */
[----:B------:R-:W-:-:S02]  /*11010*/  FSETP.GEU.AND P3, PT, R5, -126, PT ;  /* 0xc2fc00000500780b */ /* 0x000fc40003f6e000 */
[----:B------:R-:W-:-:S04]  /*11020*/  F2FP.F16.F32.PACK_AB R30, R63, R62 ;  /* 0x0000003e3f1e723e */ /* 0x000fc800000000ff */
[----:B------:R2:W5:Y:S01]  /*11030*/  MUFU.EX2 R115, R3 ;  /* 0x0000000300737308 */ /* 0x0005620000000800 */
[--C-:B---3--:R-:W-:Y:S02]  /*11040*/  FFMA2 R6, R38.F32x2.HI_LO, UR37.F32, R0.reuse.F32 ;  /* 0x0000002526067c49 */ /* 0x108fe40009200000 */
[----:B------:R-:W-:Y:S01]  /*11050*/  @!P4 FMUL R4, R4, 0.5 ;  /* 0x3f0000000404c820 */ /* 0x000fe20000400000 */
[----:B----4-:R-:W-:Y:S02]  /*11060*/  @!P0 FMUL R61, R61, R61 ;  /* 0x0000003d3d3d8220 */ /* 0x010fe40000400000 */
[----:B------:R-:W-:Y:S01]  /*11070*/  FSETP.GEU.AND P2, PT, R6, -126, PT ;  /* 0xc2fc00000600780b */ /* 0x000fe20003f4e000 */
[----:B------:R-:W-:Y:S01]  /*11080*/  @!P3 FMUL R5, R5, 0.5 ;  /* 0x3f0000000505b820 */ /* 0x000fe20000400000 */
[----:B------:R-:W-:Y:S01]  /*11090*/  FSETP.GEU.AND P1, PT, R7, -126, PT ;  /* 0xc2fc00000700780b */ /* 0x000fe20003f2e000 */
[----:B------:R-:W3:Y:S01]  /*110a0*/  MUFU.EX2 R56, R4 ;  /* 0x0000000400387308 */ /* 0x000ee20000000800 */
[----:B-1----:R-:W-:Y:S01]  /*110b0*/  @!P6 FMUL R114, R114, R114 ;  /* 0x000000727272e220 */ /* 0x002fe20000400000 */
[----:B------:R-:W-:Y:S01]  /*110c0*/  F2FP.F16.F32.PACK_AB R31, R61, R60 ;  /* 0x0000003c3d1f723e */ /* 0x000fe200000000ff */
[----:B--2---:R-:W-:-:S05]  /*110d0*/  FFMA2 R2, R46.F32x2.HI_LO, UR37.F32, R0.F32 ;  /* 0x000000252e027c49 */ /* 0x004fca0009200000 */
[----:B------:R1:W2:Y:S02]  /*110e0*/  MUFU.EX2 R57, R5 ;  /* 0x0000000500397308 */ /* 0x0002a40000000800 */
[----:B------:R-:W-:Y:S01]  /*110f0*/  @!P2 FMUL R6, R6, 0.5 ;  /* 0x3f0000000606a820 */ /* 0x000fe20000400000 */
[----:B-----5:R-:W-:Y:S01]  /*11100*/  @!P5 FMUL R115, R115, R115 ;  /* 0x000000737373d220 */ /* 0x020fe20000400000 */
[----:B------:R-:W-:Y:S01]  /*11110*/  @!P1 FMUL R7, R7, 0.5 ;  /* 0x3f00000007079820 */ /* 0x000fe20000400000 */
[----:B------:R-:W-:Y:S02]  /*11120*/  FSETP.GEU.AND P0, PT, R2, -126, PT ;  /* 0xc2fc00000200780b */ /* 0x000fe40003f0e000 */
[----:B------:R-:W-:Y:S01]  /*11130*/  FSETP.GEU.AND P6, PT, R3, -126, PT ;  /* 0xc2fc00000300780b */ /* 0x000fe20003fce000 */
[----:B------:R-:W4:Y:S01]  /*11140*/  MUFU.EX2 R22, R6 ;  /* 0x0000000600167308 */ /* 0x000f220000000800 */
[----:B---3--:R-:W-:Y:S01]  /*11150*/  @!P4 FMUL R56, R56, R56 ;  /* 0x000000383838c220 */ /* 0x008fe20000400000 */
[----:B------:R-:W-:-:S06]  /*11160*/  F2FP.F16.F32.PACK_AB R32, R115, R114 ;  /* 0x000000727320723e */ /* 0x000fcc00000000ff */
[----:B------:R3:W5:Y:S01]  /*11170*/  MUFU.EX2 R23, R7 ;  /* 0x0000000700177308 */ /* 0x0007620000000800 */
[----:B-1----:R-:W-:Y:S02]  /*11180*/  FFMA2 R4, R48.F32x2.HI_LO, UR37.F32, R0.F32 ;  /* 0x0000002530047c49 */ /* 0x002fe40009200000 */
[----:B------:R-:W-:Y:S01]  /*11190*/  @!P0 FMUL R2, R2, 0.5 ;  /* 0x3f00000002028820 */ /* 0x000fe20000400000 */
[----:B------:R-:W-:Y:S01]  /*111a0*/  @!P6 FMUL R3, R3, 0.5 ;  /* 0x3f0000000303e820 */ /* 0x000fe20000400000 */
[----:B--2---:R-:W-:Y:S01]  /*111b0*/  @!P3 FMUL R57, R57, R57 ;  /* 0x000000393939b220 */ /* 0x004fe20000400000 */
[----:B------:R-:W-:Y:S02]  /*111c0*/  FSETP.GEU.AND P5, PT, R4, -126, PT ;  /* 0xc2fc00000400780b */ /* 0x000fe40003fae000 */
[----:B------:R-:W-:Y:S01]  /*111d0*/  FSETP.GEU.AND P4, PT, R5, -126, PT ;  /* 0xc2fc00000500780b */ /* 0x000fe20003f8e000 */
[----:B------:R-:W1:Y:S01]  /*111e0*/  MUFU.EX2 R78, R2 ;  /* 0x00000002004e7308 */ /* 0x000e620000000800 */
[----:B----4-:R-:W-:Y:S01]  /*111f0*/  @!P2 FMUL R22, R22, R22 ;  /* 0x000000161616a220 */ /* 0x010fe20000400000 */
[----:B------:R-:W-:-:S06]  /*11200*/  F2FP.F16.F32.PACK_AB R33, R57, R56 ;  /* 0x000000383921723e */ /* 0x000fcc00000000ff */
[----:B------:R2:W4:Y:S01]  /*11210*/  MUFU.EX2 R79, R3 ;  /* 0x00000003004f7308 */ /* 0x0005220000000800 */
[--C-:B---3--:R-:W-:Y:S02]  /*11220*/  FFMA2 R6, R50.F32x2.HI_LO, UR37.F32, R0.reuse.F32 ;  /* 0x0000002532067c49 */ /* 0x108fe40009200000 */
[----:B-----5:R-:W-:Y:S01]  /*11230*/  @!P1 FMUL R23, R23, R23 ;  /* 0x0000001717179220 */ /* 0x020fe20000400000 */
[----:B------:R-:W-:Y:S01]  /*11240*/  @!P5 FMUL R4, R4, 0.5 ;  /* 0x3f0000000404d820 */ /* 0x000fe20000400000 */
[----:B------:R-:W-:Y:S01]  /*11250*/  @!P4 FMUL R5, R5, 0.5 ;  /* 0x3f0000000505c820 */ /* 0x000fe20000400000 */
[----:B------:R-:W-:Y:S02]  /*11260*/  FSETP.GEU.AND P3, PT, R6, -126, PT ;  /* 0xc2fc00000600780b */ /* 0x000fe40003f6e000 */
[----:B------:R-:W-:Y:S01]  /*11270*/  FSETP.GEU.AND P2, PT, R7, -126, PT ;  /* 0xc2fc00000700780b */ /* 0x000fe20003f4e000 */
[----:B------:R-:W3:Y:S01]  /*11280*/  MUFU.EX2 R112, R4 ;  /* 0x0000000400707308 */ /* 0x000ee20000000800 */
[----:B-1----:R-:W-:Y:S01]  /*11290*/  @!P0 FMUL R78, R78, R78 ;  /* 0x0000004e4e4e8220 */ /* 0x002fe20000400000 */
[----:B------:R-:W-:Y:S01]  /*112a0*/  F2FP.F16.F32.PACK_AB R34, R23, R22 ;  /* 0x000000161722723e */ /* 0x000fe200000000ff */
[----:B--2---:R-:W-:-:S05]  /*112b0*/  FFMA2 R2, R52.F32x2.HI_LO, UR37.F32, R0.F32 ;  /* 0x0000002534027c49 */ /* 0x004fca0009200000 */
[----:B------:R1:W2:Y:S01]  /*112c0*/  MUFU.EX2 R113, R5 ;  /* 0x0000000500717308 */ /* 0x0002a20000000800 */
[----:B----4-:R-:W-:Y:S01]  /*112d0*/  @!P6 FMUL R79, R79, R79 ;  /* 0x0000004f4f4fe220 */ /* 0x010fe20000400000 */
[----:B------:R-:W-:Y:S02]  /*112e0*/  @!P3 FMUL R6, R6, 0.5 ;  /* 0x3f0000000606b820 */ /* 0x000fe40000400000 */
        /* <DEDUP_REMOVED lines=12> */
[----:B------:R-:W1:Y:S01]  /*113b0*/  MUFU.EX2 R76, R2 ;  /* 0x00000002004c7308 */ /* 0x000e620000000800 */
[----:B------:R-:W-:Y:S01]  /*113c0*/  FSETP.GEU.AND P5, PT, R5, -126, PT ;  /* 0xc2fc00000500780b */ /* 0x000fe20003fae000 */
[----:B----4-:R-:W-:Y:S01]  /*113d0*/  @!P3 FMUL R64, R64, R64 ;  /* 0x000000404040b220 */ /* 0x010fe20000400000 */
[----:B------:R-:W-:-:S05]  /*113e0*/  F2FP.F16.F32.PACK_AB R36, R113, R112 ;  /* 0x000000707124723e */ /* 0x000fca00000000ff */
[----:B------:R2:W4:Y:S01]  /*113f0*/  MUFU.EX2 R77, R3 ;  /* 0x00000003004d7308 */ /* 0x0005220000000800 */
[----:B---3--:R-:W-:Y:S02]  /*11400*/  FFMA2 R6, R40.F32x2.HI_LO, UR37.F32, R0.F32 ;  /* 0x0000002528067c49 */ /* 0x008fe40009200000 */
[----:B------:R-:W-:Y:S01]  /*11410*/  @!P6 FMUL R4, R4, 0.5 ;  /* 0x3f0000000404e820 */ /* 0x000fe20000400000 */
[----:B-----5:R-:W-:Y:S02]  /*11420*/  @!P2 FMUL R65, R65, R65 ;  /* 0x000000414141a220 */ /* 0x020fe40000400000 */
[----:B------:R-:W-:Y:S01]  /*11430*/  FSETP.GEU.AND P4, PT, R6, -126, PT ;  /* 0xc2fc00000600780b */ /* 0x000fe20003f8e000 */
[----:B------:R-:W-:Y:S01]  /*11440*/  @!P5 FMUL R5, R5, 0.5 ;  /* 0x3f0000000505d820 */ /* 0x000fe20000400000 */
[----:B------:R-:W3:Y:S01]  /*11450*/  MUFU.EX2 R74, R4 ;  /* 0x00000004004a7308 */ /* 0x000ee20000000800 */
[----:B-1----:R-:W-:Y:S01]  /*11460*/  @!P1 FMUL R76, R76, R76 ;  /* 0x0000004c4c4c9220 */ /* 0x002fe20000400000 */
[----:B------:R-:W-:-:S02]  /*11470*/  FSETP.GEU.AND P3, PT, R7, -126, PT ;  /* 0xc2fc00000700780b */ /* 0x000fc40003f6e000 */
[----:B------:R-:W-:-:S04]  /*11480*/  F2FP.F16.F32.PACK_AB R37, R65, R64 ;  /* 0x000000404125723e */ /* 0x000fc800000000ff */
[----:B------:R1:W5:Y:S01]  /*11490*/  MUFU.EX2 R75, R5 ;  /* 0x00000005004b7308 */ /* 0x0003620000000800 */
[--C-:B--2---:R-:W-:Y:S02]  /*114a0*/  FFMA2 R2, R42.F32x2.HI_LO, UR37.F32, R0.reuse.F32 ;  /* 0x000000252a027c49 */ /* 0x104fe40009200000 */
[----:B----4-:R-:W-:Y:S01]  /*114b0*/  @!P0 FMUL R77, R77, R77 ;  /* 0x0000004d4d4d8220 */ /* 0x010fe20000400000 */
[----:B------:R-:W-:Y:S02]  /*114c0*/  @!P4 FMUL R6, R6, 0.5 ;  /* 0x3f0000000606c820 */ /* 0x000fe40000400000 */
[----:B------:R-:W-:Y:S01]  /*114d0*/  FSETP.GEU.AND P2, PT, R2, -126, PT ;  /* 0xc2fc00000200780b */ /* 0x000fe20003f4e000 */
[----:B------:R-:W-:Y:S01]  /*114e0*/  @!P3 FMUL R7, R7, 0.5 ;  /* 0x3f0000000707b820 */ /* 0x000fe20000400000 */
[----:B------:R-:W-:Y:S01]  /*114f0*/  FSETP.GEU.AND P1, PT, R3, -126, PT ;  /* 0xc2fc00000300780b */ /* 0x000fe20003f2e000 */
[----:B---3--:R-:W-:Y:S01]  /*11500*/  @!P6 FMUL R74, R74, R74 ;  /* 0x0000004a4a4ae220 */ /* 0x008fe20000400000 */
[----:B------:R-:W2:Y:S01]  /*11510*/  MUFU.EX2 R110, R6 ;  /* 0x00000006006e7308 */ /* 0x000ea20000000800 */
[----:B------:R-:W-:Y:S01]  /*11520*/  F2FP.F16.F32.PACK_AB R38, R77, R76 ;  /* 0x0000004c4d26723e */ /* 0x000fe200000000ff */
[----:B-1----:R-:W-:-:S06]  /*11530*/  FFMA2 R4, R44.F32x2.HI_LO, UR37.F32, R0.F32 ;  /* 0x000000252c047c49 */ /* 0x002fcc0009200000 */
[----:B------:R1:W3:Y:S01]  /*11540*/  MUFU.EX2 R111, R7 ;  /* 0x00000007006f7308 */ /* 0x0002e20000000800 */
[----:B------:R-:W-:Y:S01]  /*11550*/  @!P2 FMUL R2, R2, 0.5 ;  /* 0x3f0000000202a820 */ /* 0x000fe20000400000 */
[----:B-----5:R-:W-:Y:S01]  /*11560*/  @!P5 FMUL R75, R75, R75 ;  /* 0x0000004b4b4bd220 */ /* 0x020fe20000400000 */
[----:B------:R-:W-:Y:S01]  /*11570*/  @!P1 FMUL R3, R3, 0.5 ;  /* 0x3f00000003039820 */ /* 0x000fe20000400000 */
[----:B------:R-:W-:Y:S02]  /*11580*/  FSETP.GEU.AND P0, PT, R4, -126, PT ;  /* 0xc2fc00000400780b */ /* 0x000fe40003f0e000 */
[----:B------:R-:W-:Y:S02]  /*11590*/  FSETP.GEU.AND P6, PT, R5, -126, PT ;  /* 0xc2fc00000500780b */ /* 0x000fe40003fce000 */
[----:B------:R-:W4:Y:S01]  /*115a0*/  MUFU.EX2 R72, R2 ;  /* 0x0000000200487308 */ /* 0x000f220000000800 */
[----:B--2---:R-:W-:Y:S01]  /*115b0*/  @!P4 FMUL R110, R110, R110 ;  /* 0x0000006e6e6ec220 */ /* 0x004fe20000400000 */
[----:B------:R-:W-:-:S06]  /*115c0*/  F2FP.F16.F32.PACK_AB R39, R75, R74 ;  /* 0x0000004a4b27723e */ /* 0x000fcc00000000ff */
[----:B------:R2:W5:Y:S01]  /*115d0*/  MUFU.EX2 R73, R3 ;  /* 0x0000000300497308 */ /* 0x0005620000000800 */
[----:B-1----:R-:W-:Y:S02]  /*115e0*/  FFMA2 R6, R88.F32x2.HI_LO, UR37.F32, R0.F32 ;  /* 0x0000002558067c49 */ /* 0x002fe40009200000 */
[----:B------:R-:W-:Y:S01]  /*115f0*/  @!P0 FMUL R4, R4, 0.5 ;  /* 0x3f00000004048820 */ /* 0x000fe20000400000 */
[----:B------:R-:W-:Y:S01]  /*11600*/  @!P6 FMUL R5, R5, 0.5 ;  /* 0x3f0000000505e820 */ /* 0x000fe20000400000 */
[----:B---3--:R-:W-:Y:S01]  /*11610*/  @!P3 FMUL R111, R111, R111 ;  /* 0x0000006f6f6fb220 */ /* 0x008fe20000400000 */
[----:B------:R-:W-:Y:S02]  /*11620*/  FSETP.GEU.AND P5, PT, R6, -126, PT ;  /* 0xc2fc00000600780b */ /* 0x000fe40003fae000 */
[----:B------:R-:W1:Y:S01]  /*11630*/  MUFU.EX2 R70, R4 ;  /* 0x0000000400467308 */ /* 0x000e620000000800 */
[----:B----4-:R-:W-:Y:S01]  /*11640*/  @!P2 FMUL R72, R72, R72 ;  /* 0x000000484848a220 */ /* 0x010fe20000400000 */
[----:B------:R-:W-:-:S02]  /*11650*/  FSETP.GEU.AND P4, PT, R7, -126, PT ;  /* 0xc2fc00000700780b */ /* 0x000fc40003f8e000 */
[----:B------:R-:W-:-:S04]  /*11660*/  F2FP.F16.F32.PACK_AB R40, R111, R110 ;  /* 0x0000006e6f28723e */ /* 0x000fc800000000ff */
[----:B------:R3:W4:Y:S01]  /*11670*/  MUFU.EX2 R71, R5 ;  /* 0x0000000500477308 */ /* 0x0007220000000800 */
[--C-:B--2---:R-:W-:Y:S02]  /*11680*/  FFMA2 R2, R90.F32x2.HI_LO, UR37.F32, R0.reuse.F32 ;  /* 0x000000255a027c49 */ /* 0x104fe40009200000 */
[----:B-----5:R-:W-:Y:S01]  /*11690*/  @!P1 FMUL R73, R73, R73 ;  /* 0x0000004949499220 */ /* 0x020fe20000400000 */
[----:B------:R-:W-:Y:S02]  /*116a0*/  @!P5 FMUL R6, R6, 0.5 ;  /* 0x3f0000000606d820 */ /* 0x000fe40000400000 */
[----:B------:R-:W-:Y:S01]  /*116b0*/  FSETP.GEU.AND P3, PT, R2, -126, PT ;  /* 0xc2fc00000200780b */ /* 0x000fe20003f6e000 */
[----:B------:R-:W-:Y:S01]  /*116c0*/  @!P4 FMUL R7, R7, 0.5 ;  /* 0x3f0000000707c820 */ /* 0x000fe20000400000 */
[----:B------:R-:W-:Y:S01]  /*116d0*/  FSETP.GEU.AND P2, PT, R3, -126, PT ;  /* 0xc2fc00000300780b */ /* 0x000fe20003f4e000 */
[----:B------:R-:W2:Y:S01]  /*116e0*/  MUFU.EX2 R92, R6 ;  /* 0x00000006005c7308 */ /* 0x000ea20000000800 */
[----:B-1----:R-:W-:Y:S01]  /*116f0*/  @!P0 FMUL R70, R70, R70 ;  /* 0x0000004646468220 */ /* 0x002fe20000400000 */
[----:B------:R-:W-:Y:S01]  /*11700*/  F2FP.F16.F32.PACK_AB R41, R73, R72 ;  /* 0x000000484929723e */ /* 0x000fe200000000ff */
[----:B---3--:R-:W-:-:S05]  /*11710*/  FFMA2 R4, R96.F32x2.HI_LO, UR37.F32, R0.F32 ;  /* 0x0000002560047c49 */ /* 0x008fca0009200000 */
[----:B------:R1:W3:Y:S01]  /*11720*/  MUFU.EX2 R93, R7 ;  /* 0x00000007005d7308 */ /* 0x0002e20000000800 */
[----:B----4-:R-:W-:Y:S01]  /*11730*/  @!P6 FMUL R71, R71, R71 ;  /* 0x000000474747e220 */ /* 0x010fe20000400000 */
[----:B------:R-:W-:Y:S01]  /*11740*/  FSETP.GEU.AND P6, PT, R8, -126, PT ;  /* 0xc2fc00000800780b */ /* 0x000fe20003fce000 */
[----:B------:R-:W-:Y:S01]  /*11750*/  @!P3 FMUL R2, R2, 0.5 ;  /* 0x3f0000000202b820 */ /* 0x000fe20000400000 */
[----:B------:R-:W-:Y:S01]  /*11760*/  FSETP.GEU.AND P1, PT, R4, -126, PT ;  /* 0xc2fc00000400780b */ /* 0x000fe20003f2e000 */
[----:B------:R-:W-:Y:S01]  /*11770*/  @!P2 FMUL R3, R3, 0.5 ;  /* 0x3f0000000303a820 */ /* 0x000fe20000400000 */
[----:B------:R-:W-:Y:S02]  /*11780*/  FSETP.GEU.AND P0, PT, R5, -126, PT ;  /* 0xc2fc00000500780b */ /* 0x000fe40003f0e000 */
[----:B------:R-:W4:Y:S01]  /*11790*/  MUFU.EX2 R108, R2 ;  /* 0x00000002006c7308 */ /* 0x000f220000000800 */
[----:B--2---:R-:W-:Y:S01]  /*117a0*/  @!P5 FMUL R92, R92, R92 ;  /* 0x0000005c5c5cd220 */ /* 0x004fe20000400000 */
[----:B------:R-:W-:-:S02]  /*117b0*/  FSETP.GEU.AND P5, PT, R9, -126, PT ;  /* 0xc2fc00000900780b */ /* 0x000fc40003fae000 */
[----:B------:R-:W-:-:S03]  /*117c0*/  F2FP.F16.F32.PACK_AB R42, R71, R70 ;  /* 0x00000046472a723e */ /* 0x000fc600000000ff */
[----:B------:R-:W-:Y:S01]  /*117d0*/  @!P6 FMUL R8, R8, 0.5 ;  /* 0x3f0000000808e820 */ /* 0x000fe20000400000 */
[----:B------:R2:W5:Y:S01]  /*117e0*/  MUFU.EX2 R109, R3 ;  /* 0x00000003006d7308 */ /* 0x0005620000000800 */
[----:B------:R-:W-:Y:S01]  /*117f0*/  @!P1 FMUL R4, R4, 0.5 ;  /* 0x3f00000004049820 */ /* 0x000fe20000400000 */
[----:B-1----:R-:W-:Y:S02]  /*11800*/  FFMA2 R6, R100.F32x2.HI_LO, UR37.F32, R0.F32 ;  /* 0x0000002564067c49 */ /* 0x002fe40009200000 */
[----:B------:R-:W-:Y:S01]  /*11810*/  @!P0 FMUL R5, R5, 0.5 ;  /* 0x3f00000005058820 */ /* 0x000fe20000400000 */
[----:B---3--:R-:W-:Y:S02]  /*11820*/  @!P4 FMUL R93, R93, R93 ;  /* 0x0000005d5d5dc220 */ /* 0x008fe40000400000 */
[----:B------:R-:W-:Y:S01]  /*11830*/  @!P5 FMUL R9, R9, 0.5 ;  /* 0x3f0000000909d820 */ /* 0x000fe20000400000 */
[----:B------:R-:W1:Y:S01]  /*11840*/  MUFU.EX2 R68, R4 ;  /* 0x0000000400447308 */ /* 0x000e620000000800 */
[----:B----4-:R-:W-:Y:S01]  /*11850*/  @!P3 FMUL R108, R108, R108 ;  /* 0x0000006c6c6cb220 */ /* 0x010fe20000400000 */
[----:B------:R-:W-:-:S06]  /*11860*/  F2FP.F16.F32.PACK_AB R43, R93, R92 ;  /* 0x0000005c5d2b723e */ /* 0x000fcc00000000ff */
[----:B------:R-:W3:Y:S01]  /*11870*/  MUFU.EX2 R69, R5 ;  /* 0x0000000500457308 */ /* 0x000ee20000000800 */
[----:B--2---:R-:W-:Y:S02]  /*11880*/  FFMA2 R2, R98.F32x2.HI_LO, UR37.F32, R0.F32 ;  /* 0x0000002562027c49 */ /* 0x004fe40009200000 */
[----:B-----5:R-:W-:Y:S01]  /*11890*/  @!P2 FMUL R109, R109, R109 ;  /* 0x0000006d6d6da220 */ /* 0x020fe20000400000 */
[----:B------:R-:W-:Y:S02]  /*118a0*/  FSETP.GEU.AND P2, PT, R6, -126, PT ;  /* 0xc2fc00000600780b */ /* 0x000fe40003f4e000 */
[----:B------:R-:W-:Y:S02]  /*118b0*/  FSETP.GEU.AND P4, PT, R2, -126, PT ;  /* 0xc2fc00000200780b */ /* 0x000fe40003f8e000 */
[----:B------:R-:W2:Y:S01]  /*118c0*/  MUFU.EX2 R90, R8 ;  /* 0x00000008005a7308 */ /* 0x000ea20000000800 */
[----:B-1----:R-:W-:Y:S01]  /*118d0*/  @!P1 FMUL R68, R68, R68 ;  /* 0x0000004444449220 */ /* 0x002fe20000400000 */
[----:B------:R-:W-:-:S02]  /*118e0*/  FSETP.GEU.AND P3, PT, R3, -126, PT ;  /* 0xc2fc00000300780b */ /* 0x000fc40003f6e000 */
[----:B------:R-:W-:Y:S02]  /*118f0*/  FSETP.GEU.AND P1, PT, R7, -126, PT ;  /* 0xc2fc00000700780b */ /* 0x000fe40003f2e000 */
[----:B------:R-:W-:Y:S02]  /*11900*/  F2FP.F16.F32.PACK_AB R44, R109, R108 ;  /* 0x0000006c6d2c723e */ /* 0x000fe400000000ff */
[----:B------:R1:W4:Y:S01]  /*11910*/  MUFU.EX2 R91, R9 ;  /* 0x00000009005b7308 */ /* 0x0003220000000800 */
[----:B---3--:R-:W-:Y:S01]  /*11920*/  @!P0 FMUL R69, R69, R69 ;  /* 0x0000004545458220 */ /* 0x008fe20000400000 */
[----:B------:R-:W-:Y:S01]  /*11930*/  @!P2 FMUL R6, R6, 0.5 ;  /* 0x3f0000000606a820 */ /* 0x000fe20000400000 */
[----:B------:R-:W-:Y:S01]  /*11940*/  @!P4 FMUL R2, R2, 0.5 ;  /* 0x3f0000000202c820 */ /* 0x000fe20000400000 */
[----:B------:R-:W-:Y:S02]  /*11950*/  FFMA2 R4, R122.F32x2.HI_LO, UR37.F32, R0.F32 ;  /* 0x000000257a047c49 */ /* 0x000fe40009200000 */
[----:B------:R-:W-:Y:S01]  /*11960*/  F2FP.F16.F32.PACK_AB R45, R69, R68 ;  /* 0x00000044452d723e */ /* 0x000fe200000000ff */
[----:B------:R-:W-:Y:S01]  /*11970*/  @!P3 FMUL R3, R3, 0.5 ;  /* 0x3f0000000303b820 */ /* 0x000fe20000400000 */
[----:B------:R-:W3:Y:S01]  /*11980*/  MUFU.EX2 R88, R2 ;  /* 0x0000000200587308 */ /* 0x000ee20000000800 */
[----:B--2---:R-:W-:Y:S01]  /*11990*/  @!P6 FMUL R90, R90, R90 ;  /* 0x0000005a5a5ae220 */ /* 0x004fe20000400000 */
[----:B------:R-:W-:-:S06]  /*119a0*/  @!P1 FMUL R7, R7, 0.5 ;  /* 0x3f00000007079820 */ /* 0x000fcc0000400000 */
[----:B------:R2:W5:Y:S01]  /*119b0*/  MUFU.EX2 R89, R3 ;  /* 0x0000000300597308 */ /* 0x0005620000000800 */
[----:B-1----:R-:W-:Y:S02]  /*119c0*/  FFMA2 R8, R102.F32x2.HI_LO, UR37.F32, R0.F32 ;  /* 0x0000002566087c49 */ /* 0x002fe40009200000 */
[----:B----4-:R-:W-:Y:S01]  /*119d0*/  @!P5 FMUL R91, R91, R91 ;  /* 0x0000005b5b5bd220 */ /* 0x010fe20000400000 */
[----:B------:R-:W-:Y:S02]  /*119e0*/  FSETP.GEU.AND P5, PT, R4, -126, PT ;  /* 0xc2fc00000400780b */ /* 0x000fe40003fae000 */
[----:B------:R-:W-:Y:S02]  /*119f0*/  FSETP.GEU.AND P0, PT, R8, -126, PT ;  /* 0xc2fc00000800780b */ /* 0x000fe40003f0e000 */
[----:B------:R-:W-:Y:S01]  /*11a00*/  FSETP.GEU.AND P6, PT, R9, -126, PT ;  /* 0xc2fc00000900780b */ /* 0x000fe20003fce000 */
[----:B------:R-:W1:Y:S01]  /*11a10*/  MUFU.EX2 R104, R6 ;  /* 0x0000000600687308 */ /* 0x000e620000000800 */
[----:B---3--:R-:W-:Y:S01]  /*11a20*/  @!P4 FMUL R88, R88, R88 ;  /* 0x000000585858c220 */ /* 0x008fe20000400000 */
[----:B------:R-:W-:-:S02]  /*11a30*/  FSETP.GEU.AND P4, PT, R5, -126, PT ;  /* 0xc2fc00000500780b */ /* 0x000fc40003f8e000 */
[----:B------:R-:W-:-:S04]  /*11a40*/  F2FP.F16.F32.PACK_AB R46, R91, R90 ;  /* 0x0000005a5b2e723e */ /* 0x000fc800000000ff */
[----:B------:R-:W3:Y:S01]  /*11a50*/  MUFU.EX2 R105, R7 ;  /* 0x0000000700697308 */ /* 0x000ee20000000800 */
[----:B--2---:R-:W-:Y:S02]  /*11a60*/  FFMA2 R2, R124.F32x2.HI_LO, UR37.F32, R0.F32 ;  /* 0x000000257c027c49 */ /* 0x004fe40009200000 */
[----:B------:R-:W-:Y:S01]  /*11a70*/  @!P0 FMUL R8, R8, 0.5 ;  /* 0x3f00000008088820 */ /* 0x000fe20000400000 */
[----:B------:R-:W-:Y:S01]  /*11a80*/  @!P6 FMUL R9, R9, 0.5 ;  /* 0x3f0000000909e820 */ /* 0x000fe20000400000 */
[----:B-----5:R-:W-:Y:S01]  /*11a90*/  @!P3 FMUL R89, R89, R89 ;  /* 0x000000595959b220 */ /* 0x020fe20000400000 */
[----:B------:R-:W-:Y:S01]  /*11aa0*/  FSETP.GEU.AND P3, PT, R2, -126, PT ;  /* 0xc2fc00000200780b */ /* 0x000fe20003f6e000 */
[----:B------:R-:W-:Y:S01]  /*11ab0*/  @!P5 FMUL R4, R4, 0.5 ;  /* 0x3f0000000404d820 */ /* 0x000fe20000400000 */
[----:B------:R-:W2:Y:S01]  /*11ac0*/  MUFU.EX2 R86, R8 ;  /* 0x0000000800567308 */ /* 0x000ea20000000800 */
[----:B-1----:R-:W-:Y:S01]  /*11ad0*/  @!P2 FMUL R104, R104, R104 ;  /* 0x000000686868a220 */ /* 0x002fe20000400000 */
[----:B------:R-:W-:Y:S01]  /*11ae0*/  FSETP.GEU.AND P2, PT, R3, -126, PT ;  /* 0xc2fc00000300780b */ /* 0x000fe20003f4e000 */
[----:B------:R-:W-:Y:S01]  /*11af0*/  @!P4 FMUL R5, R5, 0.5 ;  /* 0x3f0000000505c820 */ /* 0x000fe20000400000 */
[----:B------:R-:W-:-:S04]  /*11b00*/  F2FP.F16.F32.PACK_AB R47, R89, R88 ;  /* 0x00000058592f723e */ /* 0x000fc800000000ff */
[----:B------:R1:W4:Y:S01]  /*11b10*/  MUFU.EX2 R87, R9 ;  /* 0x0000000900577308 */ /* 0x0003220000000800 */
[----:B---3--:R-:W-:Y:S01]  /*11b20*/  @!P1 FMUL R105, R105, R105 ;  /* 0x0000006969699220 */ /* 0x008fe20000400000 */
[----:B------:R-:W-:Y:S02]  /*11b30*/  FFMA2 R6, R128.F32x2.HI_LO, UR37.F32, R0.F32 ;  /* 0x0000002580067c49 */ /* 0x000fe40009200000 */
[----:B------:R-:W-:Y:S02]  /*11b40*/  @!P3 FMUL R2, R2, 0.5 ;  /* 0x3f0000000202b820 */ /* 0x000fe40000400000 */
[----:B------:R-:W-:Y:S01]  /*11b50*/  F2FP.F16.F32.PACK_AB R48, R105, R104 ;  /* 0x000000686930723e */ /* 0x000fe200000000ff */
[----:B------:R-:W-:Y:S01]  /*11b60*/  @!P2 FMUL R3, R3, 0.5 ;  /* 0x3f0000000303a820 */ /* 0x000fe20000400000 */
[----:B------:R-:W3:Y:S01]  /*11b70*/  MUFU.EX2 R84, R4 ;  /* 0x0000000400547308 */ /* 0x000ee20000000800 */
[----:B--2---:R-:W-:-:S07]  /*11b80*/  @!P0 FMUL R86, R86, R86 ;  /* 0x0000005656568220 */ /* 0x004fce0000400000 */
[----:B------:R2:W5:Y:S01]  /*11b90*/  MUFU.EX2 R85, R5 ;  /* 0x0000000500557308 */ /* 0x0005620000000800 */
[----:B-1----:R-:W-:Y:S02]  /*11ba0*/  FFMA2 R8, R126.F32x2.HI_LO, UR37.F32, R0.F32 ;  /* 0x000000257e087c49 */ /* 0x002fe40009200000 */
[----:B----4-:R-:W-:-:S03]  /*11bb0*/  @!P6 FMUL R87, R87, R87 ;  /* 0x000000575757e220 */ /* 0x010fc60000400000 */
[----:B------:R-:W-:Y:S02]  /*11bc0*/  FSETP.GEU.AND P1, PT, R8, -126, PT ;  /* 0xc2fc00000800780b */ /* 0x000fe40003f2e000 */
[----:B------:R-:W1:Y:S01]  /*11bd0*/  MUFU.EX2 R100, R2 ;  /* 0x0000000200647308 */ /* 0x000e620000000800 */
[----:B------:R-:W-:Y:S01]  /*11be0*/  FSETP.GEU.AND P0, PT, R9, -126, PT ;  /* 0xc2fc00000900780b */ /* 0x000fe20003f0e000 */
[----:B---3--:R-:W-:Y:S01]  /*11bf0*/  @!P5 FMUL R84, R84, R84 ;  /* 0x000000545454d220 */ /* 0x008fe20000400000 */
[----:B------:R-:W-:-:S05]  /*11c00*/  F2FP.F16.F32.PACK_AB R49, R87, R86 ;  /* 0x000000565731723e */ /* 0x000fca00000000ff */
[----:B------:R3:W4:Y:S01]  /*11c10*/  MUFU.EX2 R101, R3 ;  /* 0x0000000300657308 */ /* 0x0007220000000800 */
[----:B--2---:R-:W-:Y:S02]  /*11c20*/  FFMA2 R4, R82.F32x2.HI_LO, UR37.F32, R0.F32 ;  /* 0x0000002552047c49 */ /* 0x004fe40009200000 */
[----:B------:R-:W-:Y:S01]  /*11c30*/  @!P1 FMUL R8, R8, 0.5 ;  /* 0x3f00000008089820 */ /* 0x000fe20000400000 */
[----:B-----5:R-:W-:Y:S01]  /*11c40*/  @!P4 FMUL R85, R85, R85 ;  /* 0x000000555555c220 */ /* 0x020fe20000400000 */
[----:B------:R-:W-:Y:S01]  /*11c50*/  FSETP.GEU.AND P4, PT, R6, -126, PT ;  /* 0xc2fc00000600780b */ /* 0x000fe20003f8e000 */
[----:B------:R-:W-:Y:S01]  /*11c60*/  @!P0 FMUL R9, R9, 0.5 ;  /* 0x3f00000009098820 */ /* 0x000fe20000400000 */
[----:B------:R-:W-:Y:S01]  /*11c70*/  FSETP.GEU.AND P6, PT, R4, -126, PT ;  /* 0xc2fc00000400780b */ /* 0x000fe20003fce000 */
[----:B------:R-:W2:Y:S01]  /*11c80*/  MUFU.EX2 R102, R8 ;  /* 0x0000000800667308 */ /* 0x000ea20000000800 */
[----:B-1----:R-:W-:Y:S01]  /*11c90*/  @!P3 FMUL R100, R100, R100 ;  /* 0x000000646464b220 */ /* 0x002fe20000400000 */
[----:B------:R-:W-:-:S02]  /*11ca0*/  FSETP.GEU.AND P5, PT, R5, -126, PT ;  /* 0xc2fc00000500780b */ /* 0x000fc40003fae000 */
[----:B------:R-:W-:Y:S02]  /*11cb0*/  FSETP.GEU.AND P3, PT, R7, -126, PT ;  /* 0xc2fc00000700780b */ /* 0x000fe40003f6e000 */
[----:B------:R-:W-:Y:S02]  /*11cc0*/  F2FP.F16.F32.PACK_AB R50, R85, R84 ;  /* 0x000000545532723e */ /* 0x000fe400000000ff */
[----:B------:R-:W1:Y:S01]  /*11cd0*/  MUFU.EX2 R103, R9 ;  /* 0x0000000900677308 */ /* 0x000e620000000800 */
[----:B---3--:R-:W-:Y:S01]  /*11ce0*/  FFMA2 R2, R130.F32x2.HI_LO, UR37.F32, R0.F32 ;  /* 0x0000002582027c49 */ /* 0x008fe20009200000 */
[----:B------:R-:W-:Y:S01]  /*11cf0*/  MOV R0, UR4 ;  /* 0x0000000400007c02 */ /* 0x000fe20008000f00 */
[----:B----4-:R-:W-:Y:S01]  /*11d00*/  @!P2 FMUL R101, R101, R101 ;  /* 0x000000656565a220 */ /* 0x010fe20000400000 */
[----:B------:R-:W-:Y:S01]  /*11d10*/  @!P6 FMUL R4, R4, 0.5 ;  /* 0x3f0000000404e820 */ /* 0x000fe20000400000 */
[----:B------:R-:W-:Y:S01]  /*11d20*/  @!P4 FMUL R6, R6, 0.5 ;  /* 0x3f0000000606c820 */ /* 0x000fe20000400000 */
[----:B------:R-:W-:Y:S01]  /*11d30*/  FSETP.GEU.AND P2, PT, R2, -126, PT ;  /* 0xc2fc00000200780b */ /* 0x000fe20003f4e000 */
[----:B------:R-:W-:Y:S01]  /*11d40*/  @!P5 FMUL R5, R5, 0.5 ;  /* 0x3f0000000505d820 */ /* 0x000fe20000400000 */
[----:B------:R-:W3:Y:S01]  /*11d50*/  MUFU.EX2 R82, R4 ;  /* 0x0000000400527308 */ /* 0x000ee20000000800 */
[----:B--2---:R-:W-:Y:S01]  /*11d60*/  @!P1 FMUL R102, R102, R102 ;  /* 0x0000006666669220 */ /* 0x004fe20000400000 */
[----:B------:R-:W-:Y:S01]  /*11d70*/  FSETP.GEU.AND P1, PT, R3, -126, PT ;  /* 0xc2fc00000300780b */ /* 0x000fe20003f2e000 */
[----:B------:R-:W-:Y:S01]  /*11d80*/  @!P3 FMUL R7, R7, 0.5 ;  /* 0x3f0000000707b820 */ /* 0x000fe20000400000 */
[----:B------:R-:W-:-:S04]  /*11d90*/  F2FP.F16.F32.PACK_AB R51, R101, R100 ;  /* 0x000000646533723e */ /* 0x000fc800000000ff */
[----:B------:R-:W2:Y:S01]  /*11da0*/  MUFU.EX2 R83, R5 ;  /* 0x0000000500537308 */ /* 0x000ea20000000800 */
[----:B-1----:R-:W-:Y:S01]  /*11db0*/  @!P0 FMUL R103, R103, R103 ;  /* 0x0000006767678220 */ /* 0x002fe20000400000 */
[----:B------:R-:W-:Y:S01]  /*11dc0*/  LOP3.LUT P0, RZ, R0, 0x3, R137, 0x48, !PT ;  /* 0x0000000300ff7812 */ /* 0x000fe20007804889 */
[----:B------:R-:W-:-:S03]  /*11dd0*/  @!P2 FMUL R2, R2, 0.5 ;  /* 0x3f0000000202a820 */ /* 0x000fc60000400000 */
[----:B------:R-:W-:Y:S01]  /*11de0*/  F2FP.F16.F32.PACK_AB R52, R103, R102 ;  /* 0x000000666734723e */ /* 0x000fe200000000ff */
[----:B------:R-:W-:Y:S01]  /*11df0*/  @!P1 FMUL R3, R3, 0.5 ;  /* 0x3f00000003039820 */ /* 0x000fe20000400000 */
[----:B------:R-:W1:Y:S01]  /*11e00*/  MUFU.EX2 R98, R6 ;  /* 0x0000000600627308 */ /* 0x000e620000000800 */
[----:B---3--:R-:W-:-:S07]  /*11e10*/  @!P6 FMUL R82, R82, R82 ;  /* 0x000000525252e220 */ /* 0x008fce0000400000 */
[----:B------:R-:W3:Y:S01]  /*11e20*/  MUFU.EX2 R99, R7 ;  /* 0x0000000700637308 */ /* 0x000ee20000000800 */
[----:B--2---:R-:W-:-:S05]  /*11e30*/  @!P5 FMUL R83, R83, R83 ;  /* 0x000000535353d220 */ /* 0x004fca0000400000 */
[----:B------:R-:W-:Y:S02]  /*11e40*/  F2FP.F16.F32.PACK_AB R53, R83, R82 ;  /* 0x000000525335723e */ /* 0x000fe400000000ff */
[----:B------:R-:W2:Y:S01]  /*11e50*/  MUFU.EX2 R96, R2 ;  /* 0x0000000200607308 */ /* 0x000ea20000000800 */
[----:B-1----:R-:W-:-:S07]  /*11e60*/  @!P4 FMUL R98, R98, R98 ;  /* 0x000000626262c220 */ /* 0x002fce0000400000 */
[----:B------:R-:W1:Y:S01]  /*11e70*/  MUFU.EX2 R97, R3 ;  /* 0x0000000300617308 */ /* 0x000e620000000800 */
[----:B---3--:R-:W-:-:S05]  /*11e80*/  @!P3 FMUL R99, R99, R99 ;  /* 0x000000636363b220 */ /* 0x008fca0000400000 */
[----:B------:R-:W-:Y:S01]  /*11e90*/  F2FP.F16.F32.PACK_AB R54, R99, R98 ;  /* 0x000000626336723e */ /* 0x000fe200000000ff */
[----:B--2---:R-:W-:Y:S01]  /*11ea0*/  @!P2 FMUL R96, R96, R96 ;  /* 0x000000606060a220 */ /* 0x004fe20000400000 */
[----:B-1----:R-:W-:-:S05]  /*11eb0*/  @!P1 FMUL R97, R97, R97 ;  /* 0x0000006161619220 */ /* 0x002fca0000400000 */
[----:B------:R-:W-:Y:S01]  /*11ec0*/  F2FP.F16.F32.PACK_AB R55, R97, R96 ;  /* 0x000000606137723e */ /* 0x000fe200000000ff */
[----:B------:R-:W-:Y:S06]  /*11ed0*/  @!P0 BRA `(.L_x_265) ;  /* 0x0000000000408947 */ /* 0x000fec0003800000 */
[----:B------:R-:W-:Y:S01]  /*11ee0*/  MOV R2, 0x8 ;  /* 0x0000000800027802 */ /* 0x000fe20000000f00 */
        /* <DEDUP_REMOVED lines=15> */
.L_x_265:
[----:B------:R-:W-:Y:S01]  /*11fe0*/  MOV R0, UR46 ;  /* 0x0000002e00007c02 */ /* 0x000fe20008000f00 */
[----:B------:R-:W-:Y:S05]  /*11ff0*/  WARPSYNC.ALL ;  /* 0x0000000000007948 */ /* 0x000fea0003800000 */
[----:B------:R-:W-:Y:S01]  /*12000*/  ISETP.GT.U32.AND P0, PT, R0, 0x1, PT ;  /* 0x000000010000780c */ /* 0x000fe20003f04070 */
[----:B------:R1:W-:Y:S01]  /*12010*/  STTM.x32 tmem[UR40], R24 ;  /* 0x00000018000079ed */ /* 0x0003e200082c0028 */
[----:B------:R-:W2:Y:S11]  /*12020*/  FENCE.VIEW.ASYNC.T ;  /* 0x00000000000073c6 */ /* 0x000eb60000000200 */
[----:B------:R-:W-:Y:S05]  /*12030*/  @P0 BRA `(.L_x_266) ;  /* 0x0000000000080947 */ /* 0x000fea0003800000 */
[----:B------:R-:W-:Y:S05]  /*12040*/  BPT.TRAP 0x1 ;  /* 0x000000040000795c */ /* 0x000fea0000300000 */
[----:B------:R-:W-:Y:S05]  /*12050*/  BPT.TRAP 0x1 ;  /* 0x000000040000795c */ /* 0x000fea0000300000 */
.L_x_266:
[----:B------:R-:W-:Y:S02]  /*12060*/  UPRMT UR4, UR38, 0x654, UR41 ;  /* 0x0000065426047896 */ /* 0x000fe40008000029 */
[----:B------:R-:W-:Y:S02]  /*12070*/  UISETP.NE.AND UP0, UPT, UR58, URZ, UPT ;  /* 0x000000ff3a00728c */ /* 0x000fe4000bf05270 */
[----:B------:R-:W-:-:S04]  /*12080*/  ULOP3.LUT UR39, UR39, 0x1, URZ, 0x3c, !UPT ;  /* 0x0000000127277892 */ /* 0x000fc8000f8e3cff */
[----:B------:R-:W-:Y:S01]  /*12090*/  USEL UR53, UR39, UR53, UP0 ;  /* 0x0000003527357287 */ /* 0x000fe20008000000 */
[----:B--2---:R-:W-:Y:S01]  /*120a0*/  SYNCS.ARRIVE.TRANS64.RED.A1T0 RZ, [UR4], RZ ;  /* 0x000000ffffff79a7 */ /* 0x004fe20008100404 */
[----:B------:R-:W-:Y:S02]  /*120b0*/  USEL UR56, UR56, UR39, UP0 ;  /* 0x0000002738387287 */ /* 0x000fe40008000000 */
[----:B------:R-:W-:-:S09]  /*120c0*/  UISETP.NE.AND UP0, UPT, UR49, URZ, UPT ;  /* 0x000000ff3100728c */ /* 0x000fd2000bf05270 */
[----:B------:R-:W-:Y:S05]  /*120d0*/  BRA.U UP0, `(.L_x_267) ;  /* 0x0000000100047547 */ /* 0x000fea000b800000 */
[----:B------:R-:W-:Y:S05]  /*120e0*/  BPT.TRAP 0x1 ;  /* 0x000000040000795c */ /* 0x000fea0000300000 */
.L_x_267:
[----:B------:R-:W-:Y:S01]  /*120f0*/  MOV R0, UR59 ;  /* 0x0000003b00007c02 */ /* 0x000fe20008000f00 */
[----:B------:R-:W-:Y:S01]  /*12100*/  FADD2 R2, R94.F32x2.HI_LO, RZ.F32 ;  /* 0x000000ff5e02724b */ /* 0x000fe20000200000 */
[----:B------:R-:W-:Y:S01]  /*12110*/  FSETP.NEU.AND P1, PT, R121, R19, PT ;  /* 0x000000137900720b */ /* 0x000fe20003f2d000 */
[----:B------:R-:W-:Y:S01]  /*12120*/  FADD2 R8, R66.F32x2.HI_LO, RZ.F32 ;  /* 0x000000ff4208724b */ /* 0x000fe20000200000 */
[----:B------:R-:W-:Y:S01]  /*12130*/  SHF.L.U32 R0, R0, 0x1f, RZ ;  /* 0x0000001f00007819 */ /* 0x000fe200000006ff */
[----:B------:R-:W-:Y:S02]  /*12140*/  FADD2 R4, R2.F32x2.HI_LO, R58.F32x2.HI_LO ;  /* 0x0000003a0204724b */ /* 0x000fe40000000000 */
[----:B------:R-:W-:Y:S01]  /*12150*/  FADD2 R6, R80.F32x2.HI_LO, RZ.F32 ;  /* 0x000000ff5006724b */ /* 0x000fe20000200000 */
[----:B------:R-:W2:Y:S01]  /*12160*/  SYNCS.PHASECHK.TRANS64.TRYWAIT P2, [UR48], R0 ;  /* 0x00000000ff0075a7 */ /* 0x000ea20008041130 */
[----:B------:R-:W-:Y:S02]  /*12170*/  FADD2 R2, R8.F32x2.HI_LO, R62.F32x2.HI_LO ;  /* 0x0000003e0802724b */ /* 0x000fe40000000000 */
[----:B------:R-:W-:-:S02]  /*12180*/  FADD2 R8, R6.F32x2.HI_LO, R60.F32x2.HI_LO ;  /* 0x0000003c0608724b */ /* 0x000fc40000000000 */
[----:B------:R-:W-:Y:S02]  /*12190*/  FADD2 R6, R4.F32x2.HI_LO, R56.F32x2.HI_LO ;  /* 0x000000380406724b */ /* 0x000fe40000000000 */
[----:B------:R-:W-:Y:S01]  /*121a0*/  FADD2 R10, R2.F32x2.HI_LO, R22.F32x2.HI_LO ;  /* 0x00000016020a724b */ /* 0x000fe20000000000 */
[----:B--2---:R-:W-:Y:S06]  /*121b0*/  @!P2 BRA `(.L_x_268) ;  /* 0x000000480050a947 */ /* 0x004fec0003800000 */
.L_x_443:
[----:B------:R-:W-:Y:S01]  /*121c0*/  BSSY.RECONVERGENT B0, `(.L_x_269) ;  /* 0x000000a000007945 */ /* 0x000fe20003800200 */
[----:B--2---:R-:W-:-:S03]  /*121d0*/  MOV R0, 0x3f000000 ;  /* 0x3f00000000007802 */ /* 0x004fc60000000f00 */
[----:B------:R-:W-:Y:S05]  /*121e0*/  @!P1 BRA `(.L_x_270) ;  /* 0x00000000001c9947 */ /* 0x000fea0003800000 */
[----:B------:R-:W-:-:S04]  /*121f0*/  FADD R0, -R19, R121 ;  /* 0x0000007913007221 */ /* 0x000fc80000000100 */
[----:B------:R-:W-:-:S05]  /*12200*/  FMUL R0, R0, UR37 ;  /* 0x0000002500007c20 */ /* 0x000fca0008400000 */
[----:B------:R-:W-:-:S13]  /*12210*/  FSETP.GEU.AND P1, PT, R0, -126, PT ;  /* 0xc2fc00000000780b */ /* 0x000fda0003f2e000 */
[----:B------:R-:W-:-:S06]  /*12220*/  @!P1 FMUL R0, R0, 0.5 ;  /* 0x3f00000000009820 */ /* 0x000fcc0000400000 */
[----:B------:R-:W2:Y:S02]  /*12230*/  MUFU.EX2 R0, R0 ;  /* 0x0000000000007308 */ /* 0x000ea40000000800 */
[----:B--2---:R-:W-:-:S04]  /*12240*/  @!P1 FMUL R0, R0, R0 ;  /* 0x0000000000009220 */ /* 0x004fc80000400000 */
[----:B------:R-:W-:Y:S02]  /*12250*/  FMUL R0, R0, 0.5 ;  /* 0x3f00000000007820 */ /* 0x000fe40000400000 */
.L_x_270:
[----:B------:R-:W-:Y:S05]  /*12260*/  BSYNC.RECONVERGENT B0 ;  /* 0x0000000000007941 */ /* 0x000fea0003800200 */
.L_x_269:
[----:B------:R-:W-:Y:S01]  /*12270*/  FMUL R0, R0, R120 ;  /* 0x0000007800007220 */ /* 0x000fe20000400000 */
[----:B------:R-:W-:Y:S01]  /*12280*/  FADD2 R4, R8.F32x2.HI_LO, R78.F32x2.HI_LO ;  /* 0x0000004e0804724b */ /* 0x000fe20000000000 */
[----:B------:R-:W-:Y:S01]  /*12290*/  UISETP.NE.AND UP0, UPT, UR52, 0x1, UPT ;  /* 0x000000013400788c */ /* 0x000fe2000bf05270 */
        /* <DEDUP_REMOVED lines=30> */
.L_x_272:
[----:B------:R-:W-:Y:S01]  /*12480*/  IMAD.U32 R0, RZ, RZ, UR39 ;  /* 0x00000027ff007e24 */ /* 0x000fe2000f8e00ff */
[----:B------:R-:W-:-:S04]  /*12490*/  ISETP.NE.AND P0, PT, R133, R134, PT ;  /* 0x000000868500720c */ /* 0x000fc80003f05270 */
[----:B------:R-:W-:-:S04]  /*124a0*/  SHF.L.U32 R0, R0, 0x1f, RZ ;  /* 0x0000001f00007819 */ /* 0x000fc800000006ff */
[----:B------:R-:W2:Y:S02]  /*124b0*/  SYNCS.PHASECHK.TRANS64.TRYWAIT P1, [UR45], R0 ;  /* 0x00000000ff0075a7 */ /* 0x000ea4000802112d */
[----:B--2---:R-:W-:Y:S05]  /*124c0*/  @!P1 BRA `(.L_x_273) ;  /* 0x0000004400a49947 */ /* 0x004fea0003800000 */
.L_x_444:
[----:B------:R-:W-:Y:S05]  /*124d0*/  @!P0 BRA `(.L_x_274) ;  /* 0x0000000000408947 */ /* 0x000fea0003800000 */
[----:B--2---:R-:W-:Y:S01]  /*124e0*/  MOV R0, 0x8 ;  /* 0x0000000800007802 */ /* 0x004fe20000000f00 */
[----:B------:R-:W2:Y:S01]  /*124f0*/  LDCU.64 UR8, c[0x4][0xb0] ;  /* 0x01001600ff0877ac */ /* 0x000ea20008000a00 */
[----:B------:R-:W-:Y:S02]  /*12500*/  HFMA2 R12, -RZ, RZ, 0, 5.9604644775390625e-08 ;  /* 0x00000001ff0c7431 */ /* 0x000fe400000001ff */
[----:B------:R-:W-:Y:S01]  /*12510*/  IMAD.MOV.U32 R8, RZ, RZ, 0x1be ;  /* 0x000001beff087424 */ /* 0x000fe200078e00ff */
[----:B------:R3:W4:Y:S01]  /*12520*/  LDC.64 R2, c[0x4][R0] ;  /* 0x0100000000027b82 */ /* 0x0007220000000a00 */
[----:B------:R-:W5:Y:S01]  /*12530*/  LDCU.64 UR6, c[0x4][0xb8] ;  /* 0x01001700ff0677ac */ /* 0x000f620008000a00 */
[----:B------:R-:W-:Y:S01]  /*12540*/  IMAD.MOV.U32 R13, RZ, RZ, RZ ;  /* 0x000000ffff0d7224 */ /* 0x000fe200078e00ff */
[----:B------:R-:W1:Y:S01]  /*12550*/  LDCU.64 UR4, c[0x4][0x18] ;  /* 0x01000300ff0477ac */ /* 0x000e620008000a00 */
[----:B--2---:R-:W-:Y:S01]  /*12560*/  IMAD.U32 R4, RZ, RZ, UR8 ;  /* 0x00000008ff047e24 */ /* 0x004fe2000f8e00ff */
[----:B------:R-:W-:Y:S01]  /*12570*/  MOV R5, UR9 ;  /* 0x0000000900057c02 */ /* 0x000fe20008000f00 */
[----:B-----5:R-:W-:Y:S01]  /*12580*/  IMAD.U32 R6, RZ, RZ, UR6 ;  /* 0x00000006ff067e24 */ /* 0x020fe2000f8e00ff */
[----:B------:R-:W-:Y:S01]  /*12590*/  MOV R7, UR7 ;  /* 0x0000000700077c02 */ /* 0x000fe20008000f00 */
[----:B-1----:R-:W-:Y:S01]  /*125a0*/  IMAD.U32 R10, RZ, RZ, UR4 ;  /* 0x00000004ff0a7e24 */ /* 0x002fe2000f8e00ff */
[----:B------:R-:W-:-:S02]  /*125b0*/  MOV R11, UR5 ;  /* 0x00000005000b7c02 */ /* 0x000fc40008000f00 */
[----:B------:R-:W-:-:S07]  /*125c0*/  LEPC R20, `(.L_x_274) ;  /* 0x000000001014794e */ /* 0x000fce0000000000 */
[----:B---34-:R-:W-:Y:S05]  /*125d0*/  CALL.ABS.NOINC R2 ;  /* 0x0000000002007343 */ /* 0x018fea0003c00000 */
.L_x_274:
[----:B------:R-:W-:Y:S05]  /*125e0*/  WARPSYNC.ALL ;  /* 0x0000000000007948 */ /* 0x000fea0003800000 */
[----:B------:R-:W-:Y:S02]  /*125f0*/  R2UR UR4, R132 ;  /* 0x00000000840472ca */ /* 0x000fe400000e0000 */
[----:B------:R-:W-:-:S11]  /*12600*/  MOV R106, R120 ;  /* 0x00000078006a7202 */ /* 0x000fd60000000f00 */
[----:B------:R3:W-:Y:S02]  /*12610*/  STTM.x2 tmem[UR4], R106 ;  /* 0x0000006a000079ed */ /* 0x0007e400080c0004 */
.L_x_271:
[----:B------:R-:W-:Y:S01]  /*12620*/  UISETP.GT.AND UP0, UPT, UR52, 0x1, UPT ;  /* 0x000000013400788c */ /* 0x000fe2000bf04270 */
[----:B------:R-:W-:Y:S01]  /*12630*/  MOV R121, R107 ;  /* 0x0000006b00797202 */ /* 0x000fe20000000f00 */
[----:B------:R-:W-:Y:S02]  /*12640*/  UIADD3 UR4, UPT, UPT, UR52, -0x1, URZ ;  /* 0xffffffff34047890 */ /* 0x000fe4000fffe0ff */
[----:B------:R-:W-:-:S05]  /*12650*/  UIADD3 UR51, UPT, UPT, UR51, 0x40, URZ ;  /* 0x0000004033337890 */ /* 0x000fca000fffe0ff */
[----:B------:R-:W-:Y:S01]  /*12660*/  UMOV UR52, UR4 ;  /* 0x0000000400347c82 */ /* 0x000fe20008000000 */
[----:B------:R-:W-:Y:S06]  /*12670*/  BRA.U UP0, `(.L_x_275) ;  /* 0xffffffc500f87547 */ /* 0x000fec000b83ffff */
.L_x_257:
[----:B------:R-:W-:-:S09]  /*12680*/  UISETP.NE.AND UP0, UPT, UR49, URZ, UPT ;  /* 0x000000ff3100728c */ /* 0x000fd2000bf05270 */
[----:B------:R-:W-:Y:S05]  /*12690*/  BRA.U UP0, `(.L_x_276) ;  /* 0x0000000100047547 */ /* 0x000fea000b800000 */
[----:B------:R-:W-:Y:S05]  /*126a0*/  BPT.TRAP 0x1 ;  /* 0x000000040000795c */ /* 0x000fea0000300000 */
.L_x_276:
[----:B------:R-:W-:Y:S01]  /*126b0*/  SYNCS.ARRIVE.TRANS64.A1T0 RZ, [UR44], RZ ;  /* 0x000000ffffff79a7 */ /* 0x000fe2000810002c */
[----:B------:R-:W-:-:S04]  /*126c0*/  UISETP.NE.AND UP1, UPT, UR58, URZ, UPT ;  /* 0x000000ff3a00728c */ /* 0x000fc8000bf25270 */
[----:B------:R-:W-:-:S04]  /*126d0*/  USEL UR5, UR54, UR55, UP1 ;  /* 0x0000003736057287 */ /* 0x000fc80008800000 */
[----:B------:R-:W-:Y:S01]  /*126e0*/  ULOP3.LUT UR5, UR5, 0x1, URZ, 0x3c, !UPT ;  /* 0x0000000105057892 */ /* 0x000fe2000f8e3cff */
[----:B------:R-:W-:Y:S11]  /*126f0*/  BRA.U UP0, `(.L_x_277) ;  /* 0x0000000100047547 */ /* 0x000ff6000b800000 */
[----:B------:R-:W-:Y:S05]  /*12700*/  BPT.TRAP 0x1 ;  /* 0x000000040000795c */ /* 0x000fea0000300000 */
.L_x_277:
[----:B-12---:R-:W-:Y:S01]  /*12710*/  MOV R0, UR5 ;  /* 0x0000000500007c02 */ /* 0x006fe20008000f00 */
[----:B------:R-:W-:-:S03]  /*12720*/  UISETP.GT.U32.AND UP0, UPT, UR46, 0x1, UPT ;  /* 0x000000012e00788c */ /* 0x000fc6000bf04070 */
[----:B------:R-:W-:-:S04]  /*12730*/  SHF.L.U32 R0, R0, 0x1f, RZ ;  /* 0x0000001f00007819 */ /* 0x000fc800000006ff */
[----:B------:R-:W1:Y:S02]  /*12740*/  SYNCS.PHASECHK.TRANS64.TRYWAIT P0, [UR48], R0 ;  /* 0x00000000ff0075a7 */ /* 0x000e640008001130 */
[----:B-1----:R-:W-:Y:S05]  /*12750*/  @!P0 BRA `(.L_x_278) ;  /* 0x0000004400188947 */ /* 0x002fea0003800000 */
.L_x_445:
[----:B------:R-:W-:Y:S05]  /*12760*/  BRA.U UP0, `(.L_x_279) ;  /* 0x0000000100087547 */ /* 0x000fea000b800000 */
[----:B------:R-:W-:Y:S05]  /*12770*/  BPT.TRAP 0x1 ;  /* 0x000000040000795c */ /* 0x000fea0000300000 */
[----:B------:R-:W-:Y:S05]  /*12780*/  BPT.TRAP 0x1 ;  /* 0x000000040000795c */ /* 0x000fea0000300000 */
.L_x_279:
[----:B------:R-:W-:Y:S02]  /*12790*/  UPRMT UR4, UR38, 0x654, UR41 ;  /* 0x0000065426047896 */ /* 0x000fe40008000029 */
[----:B------:R-:W-:-:S04]  /*127a0*/  UISETP.NE.AND UP0, UPT, UR58, URZ, UPT ;  /* 0x000000ff3a00728c */ /* 0x000fc8000bf05270 */
[----:B------:R-:W-:Y:S02]  /*127b0*/  USEL UR55, UR55, UR5, UP0 ;  /* 0x0000000537377287 */ /* 0x000fe40008000000 */
[----:B------:R-:W-:Y:S01]  /*127c0*/  USEL UR54, UR5, UR54, UP0 ;  /* 0x0000003605367287 */ /* 0x000fe20008000000 */
[----:B------:R-:W-:Y:S01]  /*127d0*/  SYNCS.ARRIVE.TRANS64.RED.A1T0 RZ, [UR4], RZ ;  /* 0x000000ffffff79a7 */ /* 0x000fe20008100404 */
[----:B------:R-:W-:-:S04]  /*127e0*/  USEL UR4, UR53, UR56, UP0 ;  /* 0x0000003835047287 */ /* 0x000fc80008000000 */
[----:B------:R-:W-:-:S04]  /*127f0*/  ULOP3.LUT UR4, UR4, 0x1, URZ, 0x3c, !UPT ;  /* 0x0000000104047892 */ /* 0x000fc8000f8e3cff */
[----:B------:R-:W-:Y:S02]  /*12800*/  USEL UR53, UR4, UR53, UP0 ;  /* 0x0000003504357287 */ /* 0x000fe40008000000 */
[----:B------:R-:W-:-:S12]  /*12810*/  USEL UR56, UR56, UR4, UP0 ;  /* 0x0000000438387287 */ /* 0x000fd80008000000 */
.L_x_235:
[----:B------:R-:W2:Y:S01]  /*12820*/  LDCU UR4, c[0x0][0x900] ;  /* 0x00012000ff0477ac */ /* 0x000ea20008000800 */
[----:B------:R-:W-:-:S04]  /*12830*/  UIADD3 UR36, UPT, UPT, UR50, UR36, URZ ;  /* 0x0000002432247290 */ /* 0x000fc8000fffe0ff */
[----:B--2---:R-:W-:-:S09]  /*12840*/  UISETP.GE.AND UP0, UPT, UR36, UR4, UPT ;  /* 0x000000042400728c */ /* 0x004fd2000bf06270 */
[----:B------:R-:W-:Y:S05]  /*12850*/  BRA.U !UP0, `(.L_x_280) ;  /* 0xffffff9d08c47547 */ /* 0x000fea000b83ffff */
[----:B------:R-:W-:Y:S05]  /*12860*/  EXIT ;  /* 0x000000000000794d */ /* 0x000fea0003800000 */
.L_x_26:
[----:B------:R-:W-:-:S05]  /*12870*/  IMAD.MOV.U32 R2, RZ, RZ, -0x4 ;  /* 0xfffffffcff027424 */ /* 0x000fca00078e00ff */
[----:B------:R-:W-:-:S05]  /*12880*/  VIADDMNMX.U32 R0, R0, R2, 0x2, PT ;  /* 0x0000000200007446 */ /* 0x000fca0003800002 */
[----:B------:R-:W-:-:S04]  /*12890*/  IMAD.SHL.U32 R0, R0, 0x4, RZ ;  /* 0x0000000400007824 */ /* 0x000fc800078e00ff */
[----:B------:R-:W1:Y:S02]  /*128a0*/  LDC R2, c[0x2][R0] ;  /* 0x0080000000027b82 */ /* 0x000e640000000800 */
[----:B-1----:R-:W-:-:S04]  /*128b0*/  SHF.R.S32.HI R3, RZ, 0x1f, R2 ;  /* 0x0000001fff037819 */ /* 0x002fc80000011402 */
.L_x_498:
[----:B------:R-:W-:Y:S05]  /*128c0*/  BRX R2 -0x128d0                                                                                                                                                                                                                                                                                                                                                                                                                                                                                                                                                                                     (*"BRANCH_TARGETS .L_x_499,.L_x_500,.L_x_501"*) ;  /* 0xfffffed402cc7949 */ /* 0x000fea000383ffff */
.L_x_501:
[----:B------:R-:W-:-:S08]  /*128d0*/  NOP ;  /* 0x0000000000007918 */ /* 0x000fd00000000000 */
[----:B------:R-:W-:-:S00]  /*128e0*/  USETMAXREG.DEALLOC.CTAPOOL 0x18 ;  /* 0x00000018000079c8 */ /* 0x000fc000080e0500 */
[----:B------:R-:W-:Y:S05]  /*128f0*/  EXIT ;  /* 0x000000000000794d */ /* 0x000fea0003800000 */
.L_x_499:
[----:B------:R-:W-:-:S08]  /*12900*/  NOP ;  /* 0x0000000000007918 */ /* 0x000fd00000000000 */
[----:B------:R-:W1:-:S00]  /*12910*/  USETMAXREG.DEALLOC.CTAPOOL 0x20 ;  /* 0x00000020000079c8 */ /* 0x000e4000080e0500 */
[----:B-1----:R-:W1:Y:S02]  /*12920*/  LDC R0, c[0x0][0x900] ;  /* 0x00024000ff007b82 */ /* 0x002e640000000800 */
[----:B-1----:R-:W-:-:S13]  /*12930*/  ISETP.LE.AND P1, PT, R0, UR36, PT ;  /* 0x0000002400007c0c */ /* 0x002fda000bf23270 */
[----:B------:R-:W-:Y:S05]  /*12940*/  @P1 EXIT ;  /* 0x000000000000194d */ /* 0x000fea0003800000 */
[----:B------:R-:W-:Y:S01]  /*12950*/  HFMA2 R4, -RZ, RZ, 0, 5.9604644775390625e-08 ;  /* 0x00000001ff047431 */ /* 0x000fe200000001ff */
[----:B------:R-:W-:Y:S01]  /*12960*/  PLOP3.LUT P5, PT, P5, P6, PT, 0xf8, 0x8f ;  /* 0x00000000008f781c */ /* 0x000fe20002fadf70 */
[----:B------:R-:W1:Y:S01]  /*12970*/  LDCU.64 UR4, c[0x0][0x348] ;  /* 0x00006900ff0477ac */ /* 0x000e620008000a00 */
[----:B------:R-:W-:Y:S01]  /*12980*/  UPLOP3.LUT UP1, UPT, UP2, UP3, UPT, 0xf8, 0x8f ;  /* 0x00000000008f789c */ /* 0x000fe20001727f70 */
[----:B------:R-:W-:Y:S01]  /*12990*/  UMOV UR15, 0x1 ;  /* 0x00000001000f7882 */ /* 0x000fe20000000000 */
[----:B------:R-:W-:-:S09]  /*129a0*/  UMOV UR22, URZ ;  /* 0x000000ff00167c82 */ /* 0x000fd20008000000 */
.L_x_378:
[----:B--2---:R-:W2:Y:S01]  /*129b0*/  LDCU.64 UR8, c[0x0][0x908] ;  /* 0x00012100ff0877ac */ /* 0x004ea20008000a00 */
[----:B---3--:R-:W3:Y:S01]  /*129c0*/  LDCU UR11, c[0x0][0x904] ;  /* 0x00012080ff0b77ac */ /* 0x008ee20008000800 */
[----:B------:R-:W4:Y:S01]  /*129d0*/  LDCU.64 UR6, c[0x0][0x920] ;  /* 0x00012400ff0677ac */ /* 0x000f220008000a00 */
[----:B------:R-:W5:Y:S01]  /*129e0*/  LDCU UR14, c[0x0][0x91c] ;  /* 0x00012380ff0e77ac */ /* 0x000f620008000800 */
[----:B--2---:R-:W-:-:S04]  /*129f0*/  UIMAD.WIDE.U32 UR12, UR36, UR8, URZ ;  /* 0x00000008240c72a5 */ /* 0x004fc8000f8e00ff */
[----:B------:R-:W-:Y:S02]  /*12a00*/  USHF.R.U32.HI UR12, URZ, UR9, UR13 ;  /* 0x00000009ff0c7299 */ /* 0x000fe4000801160d */
[----:B---3--:R-:W-:Y:S01]  /*12a10*/  UISETP.NE.AND UP2, UPT, UR11, 0x1, UPT ;  /* 0x000000010b00788c */ /* 0x008fe2000bf45270 */
[----:B------:R-:W2:Y:S03]  /*12a20*/  LDCU.64 UR8, c[0x0][0x380] ;  /* 0x00007000ff0877ac */ /* 0x000ea60008000a00 */
[----:B------:R-:W-:Y:S02]  /*12a30*/  USEL UR12, UR36, UR12, !UP2 ;  /* 0x0000000c240c7287 */ /* 0x000fe4000d000000 */
[----:B-----5:R-:W-:Y:S02]  /*12a40*/  UISETP.NE.AND UP2, UPT, UR14, 0x1, UPT ;  /* 0x000000010e00788c */ /* 0x020fe4000bf45270 */
[----:B----4-:R-:W-:-:S02]  /*12a50*/  UIMAD.WIDE.U32 UR16, UR12, UR6, URZ ;  /* 0x000000060c1072a5 */ /* 0x010fc4000f8e00ff */
[----:B------:R-:W-:-:S04]  /*12a60*/  UIADD3 UR6, UPT, UPT, -UR12, URZ, URZ ;  /* 0x000000ff0c067290 */ /* 0x000fc8000fffe1ff */
[----:B------:R-:W-:Y:S01]  /*12a70*/  UIMAD UR11, UR11, UR6, UR36 ;  /* 0x000000060b0b72a4 */ /* 0x000fe2000f8e0224 */
[----:B------:R-:W-:Y:S02]  /*12a80*/  UMOV UR13, UR17 ;  /* 0x00000011000d7c82 */ /* 0x000fe40008000000 */
[----:B------:R-:W-:Y:S02]  /*12a90*/  USHF.R.U32.HI UR7, URZ, UR7, UR13 ;  /* 0x00000007ff077299 */ /* 0x000fe4000801160d */
[----:B------:R-:W-:Y:S02]  /*12aa0*/  USHF.L.U32 UR11, UR11, 0x8, URZ ;  /* 0x000000080b0b7899 */ /* 0x000fe400080006ff */
[----:B------:R-:W-:Y:S02]  /*12ab0*/  USEL UR10, UR12, UR7, !UP2 ;  /* 0x000000070c0a7287 */ /* 0x000fe4000d000000 */
[----:B--2---:R-:W-:Y:S02]  /*12ac0*/  UISETP.NE.AND UP2, UPT, UR9, URZ, UPT ;  /* 0x000000ff0900728c */ /* 0x004fe4000bf45270 */
[----:B------:R-:W-:-:S02]  /*12ad0*/  UIADD3 UR6, UPT, UPT, -UR10, URZ, URZ ;  /* 0x000000ff0a067290 */ /* 0x000fc4000fffe1ff */
[----:B------:R-:W-:Y:S02]  /*12ae0*/  UISETP.GE.OR UP2, UPT, UR11, UR8, !UP2 ;  /* 0x000000080b00728c */ /* 0x000fe4000d746670 */
[----:B------:R-:W-:-:S07]  /*12af0*/  UIMAD UR14, UR14, UR6, UR12 ;  /* 0x000000060e0e72a4 */ /* 0x000fce000f8e020c */
[----:B-1----:R-:W-:Y:S05]  /*12b00*/  BRA.U UP2, `(.L_x_281) ;  /* 0x0000002902247547 */ /* 0x002fea000b800000 */
[----:B------:R-:W2:Y:S01]  /*12b10*/  LDCU UR12, c[0x0][0x38c] ;  /* 0x00007180ff0c77ac */ /* 0x000ea20008000800 */
[----:B------:R-:W-:Y:S01]  /*12b20*/  BSSY.RECONVERGENT B0, `(.L_x_282) ;  /* 0x0000035000007945 */ /* 0x000fe20003800200 */
[----:B------:R-:W3:Y:S01]  /*12b30*/  LDCU.64 UR6, c[0x0][0x910] ;  /* 0x00012200ff0677ac */ /* 0x000ee20008000a00 */
[----:B------:R-:W4:Y:S01]  /*12b40*/  LDCU UR8, c[0x0][0x918] ;  /* 0x00012300ff0877ac */ /* 0x000f220008000800 */
[----:B------:R-:W-:Y:S01]  /*12b50*/  UIADD3 UR9, UPT, UPT, UR9, 0x3f, URZ ;  /* 0x0000003f09097890 */ /* 0x000fe2000fffe0ff */
[----:B--2---:R-:W-:Y:S01]  /*12b60*/  IMAD.U32 R0, RZ, RZ, UR12 ;  /* 0x0000000cff007e24 */ /* 0x004fe2000f8e00ff */
[----:B---3--:R-:W-:-:S04]  /*12b70*/  UIMAD.WIDE.U32 UR16, UR10, UR7, URZ ;  /* 0x000000070a1072a5 */ /* 0x008fc8000f8e00ff */
[----:B------:R-:W-:Y:S01]  /*12b80*/  IABS R0, R0 ;  /* 0x0000000000007213 */ /* 0x000fe20000000000 */
[----:B------:R-:W-:-:S03]  /*12b90*/  UISETP.NE.AND UP2, UPT, UR6, 0x1, UPT ;  /* 0x000000010600788c */ /* 0x000fc6000bf45270 */
[----:B------:R-:W2:Y:S01]  /*12ba0*/  I2F.RP R2, R0 ;  /* 0x0000000000027306 */ /* 0x000ea20000209400 */
[----:B------:R-:W-:Y:S02]  /*12bb0*/  UMOV UR7, UR17 ;  /* 0x0000001100077c82 */ /* 0x000fe40008000000 */
[----:B----4-:R-:W-:Y:S02]  /*12bc0*/  USHF.R.U32.HI UR7, URZ, UR8, UR7 ;  /* 0x00000008ff077299 */ /* 0x010fe40008011607 */
[----:B------:R-:W-:Y:S02]  /*12bd0*/  UIADD3 UR8, UPT, UPT, UR11, 0x100, URZ ;  /* 0x000001000b087890 */ /* 0x000fe4000fffe0ff */
[----:B------:R-:W-:Y:S02]  /*12be0*/  USEL UR7, UR10, UR7, !UP2 ;  /* 0x000000070a077287 */ /* 0x000fe4000d000000 */
[----:B------:R-:W-:Y:S02]  /*12bf0*/  UISETP.NE.AND UP2, UPT, UR12, URZ, UPT ;  /* 0x000000ff0c00728c */ /* 0x000fe4000bf45270 */
[----:B------:R-:W-:Y:S01]  /*12c00*/  UIADD3 UR7, UPT, UPT, -UR7, URZ, URZ ;  /* 0x000000ff07077290 */ /* 0x000fe2000fffe1ff */
[----:B--2---:R-:W2:Y:S03]  /*12c10*/  MUFU.RCP R2, R2 ;  /* 0x0000000200027308 */ /* 0x004ea60000001000 */
[----:B------:R-:W-:-:S02]  /*12c20*/  UIMAD UR10, UR6, UR7, UR10 ;  /* 0x00000007060a72a4 */ /* 0x000fc4000f8e020a */
[----:B------:R-:W-:Y:S02]  /*12c30*/  USHF.R.S32.HI UR6, URZ, 0x1f, UR9 ;  /* 0x0000001fff067899 */ /* 0x000fe40008011409 */
[----:B------:R-:W-:Y:S02]  /*12c40*/  ULOP3.LUT UR7, UR10, UR12, URZ, 0x3c, !UPT ;  /* 0x0000000c0a077292 */ /* 0x000fe4000f8e3cff */
[----:B------:R-:W-:Y:S02]  /*12c50*/  ULEA.HI UR6, UR6, UR9, URZ, 0x6 ;  /* 0x0000000906067291 */ /* 0x000fe4000f8f30ff */
[----:B------:R-:W-:Y:S02]  /*12c60*/  UISETP.GE.AND UP3, UPT, UR7, URZ, UPT ;  /* 0x000000ff0700728c */ /* 0x000fe4000bf66270 */
[----:B------:R-:W-:Y:S02]  /*12c70*/  USHF.R.S32.HI UR7, URZ, 0x1f, UR8 ;  /* 0x0000001fff077899 */ /* 0x000fe40008011408 */
[----:B------:R-:W-:-:S02]  /*12c80*/  USHF.R.S32.HI UR6, URZ, 0x6, UR6 ;  /* 0x00000006ff067899 */ /* 0x000fc40008011406 */
[----:B------:R-:W-:Y:S01]  /*12c90*/  ULEA.HI UR7, UR7, UR8, URZ, 0x6 ;  /* 0x0000000807077291 */ /* 0x000fe2000f8f30ff */
[----:B--2---:R-:W-:-:S03]  /*12ca0*/  IADD3 R2, PT, PT, R2, 0xffffffe, RZ ;  /* 0x0ffffffe02027810 */ /* 0x004fc60007ffe0ff */
[----:B------:R-:W-:Y:S01]  /*12cb0*/  UIADD3 UR7, UPT, UPT, UR7, 0x3f, URZ ;  /* 0x0000003f07077890 */ /* 0x000fe2000fffe0ff */
[----:B------:R-:W2:Y:S03]  /*12cc0*/  F2I.FTZ.U32.TRUNC.NTZ R3, R2 ;  /* 0x0000000200037305 */ /* 0x000ea6000021f000 */
[----:B------:R-:W-:Y:S01]  /*12cd0*/  USHF.R.S32.HI UR8, URZ, 0x6, UR7 ;  /* 0x00000006ff087899 */ /* 0x000fe20008011407 */
[----:B--2---:R-:W-:-:S05]  /*12ce0*/  IMAD.MOV R2, RZ, RZ, -R3 ;  /* 0x000000ffff027224 */ /* 0x004fca00078e0a03 */
[----:B------:R-:W-:Y:S01]  /*12cf0*/  MOV R6, R2 ;  /* 0x0000000200067202 */ /* 0x000fe20000000f00 */
[----:B------:R-:W-:-:S04]  /*12d00*/  IMAD.U32 R2, RZ, RZ, UR10 ;  /* 0x0000000aff027e24 */ /* 0x000fc8000f8e00ff */
[----:B------:R-:W-:Y:S01]  /*12d10*/  IMAD R6, R6, R0, RZ ;  /* 0x0000000006067224 */ /* 0x000fe200078e02ff */
[----:B------:R-:W-:Y:S01]  /*12d20*/  IABS R5, R2 ;  /* 0x0000000200057213 */ /* 0x000fe20000000000 */
[----:B------:R-:W-:-:S05]  /*12d30*/  HFMA2 R2, -RZ, RZ, 0, 0 ;  /* 0x00000000ff027431 */ /* 0x000fca00000001ff */
[----:B------:R-:W-:-:S04]  /*12d40*/  IMAD.HI.U32 R2, R3, R6, R2 ;  /* 0x0000000603027227 */ /* 0x000fc800078e0002 */
[----:B------:R-:W-:-:S04]  /*12d50*/  IMAD.MOV.U32 R3, RZ, RZ, R5 ;  /* 0x000000ffff037224 */ /* 0x000fc800078e0005 */
[----:B------:R-:W-:-:S05]  /*12d60*/  IMAD.HI.U32 R2, R2, R3, RZ ;  /* 0x0000000302027227 */ /* 0x000fca00078e00ff */
[----:B------:R-:W-:-:S05]  /*12d70*/  IADD3 R5, PT, PT, -R2, RZ, RZ ;  /* 0x000000ff02057210 */ /* 0x000fca0007ffe1ff */
[----:B------:R-:W-:-:S05]  /*12d80*/  IMAD R3, R0, R5, R3 ;  /* 0x0000000500037224 */ /* 0x000fca00078e0203 */
[----:B------:R-:W-:-:S13]  /*12d90*/  ISETP.GT.U32.AND P1, PT, R0, R3, PT ;  /* 0x000000030000720c */ /* 0x000fda0003f24070 */
[----:B------:R-:W-:Y:S01]  /*12da0*/  @!P1 IMAD.IADD R3, R3, 0x1, -R0 ;  /* 0x0000000103039824 */ /* 0x000fe200078e0a00 */
[----:B------:R-:W-:-:S04]  /*12db0*/  @!P1 IADD3 R2, PT, PT, R2, 0x1, RZ ;  /* 0x0000000102029810 */ /* 0x000fc80007ffe0ff */
[----:B------:R-:W-:-:S13]  /*12dc0*/  ISETP.GE.U32.AND P2, PT, R3, R0, PT ;  /* 0x000000000300720c */ /* 0x000fda0003f46070 */
[----:B------:R-:W-:-:S05]  /*12dd0*/  @P2 VIADD R2, R2, 0x1 ;  /* 0x0000000102022836 */ /* 0x000fca0000000000 */
[----:B------:R-:W-:-:S13]  /*12de0*/  R2UR UR13, R2 ;  /* 0x00000000020d72ca */ /* 0x000fda00000e0000 */
[----:B------:R-:W-:Y:S02]  /*12df0*/  @!UP3 UIADD3 UR13, UPT, UPT, -UR13, URZ, URZ ;  /* 0x000000ff0d0db290 */ /* 0x000fe4000fffe1ff */
[----:B------:R-:W-:Y:S02]  /*12e00*/  @!UP2 ULOP3.LUT UR13, URZ, UR12, URZ, 0x33, !UPT ;  /* 0x0000000cff0da292 */ /* 0x000fe4000f8e33ff */
[----:B------:R-:W-:Y:S02]  /*12e10*/  UISETP.LT.AND UP2, UPT, UR6, UR8, UPT ;  /* 0x000000080600728c */ /* 0x000fe4000bf41270 */
[----:B------:R-:W-:Y:S02]  /*12e20*/  UIADD3 UR7, UPT, UPT, -UR13, URZ, URZ ;  /* 0x000000ff0d077290 */ /* 0x000fe4000fffe1ff */
[----:B------:R-:W-:Y:S02]  /*12e30*/  USEL UR6, UR6, UR8, UP2 ;  /* 0x0000000806067287 */ /* 0x000fe40009000000 */
[----:B------:R-:W-:Y:S01]  /*12e40*/  UIMAD UR12, UR12, UR7, UR10 ;  /* 0x000000070c0c72a4 */ /* 0x000fe2000f8e020a */
[----:B------:R-:W-:Y:S11]  /*12e50*/  @!P3 BRA `(.L_x_283) ;  /* 0x000000000004b947 */ /* 0x000ff60003800000 */
[----:B-1----:R-:W-:Y:S05]  /*12e60*/  BPT.TRAP 0x1 ;  /* 0x000000040000795c */ /* 0x002fea0000300000 */
.L_x_283:
[----:B-1----:R-:W-:Y:S05]  /*12e70*/  BSYNC.RECONVERGENT B0 ;  /* 0x0000000000007941 */ /* 0x002fea0003800200 */
.L_x_282:
[----:B------:R-:W1:Y:S01]  /*12e80*/  S2UR UR8, SR_CgaCtaId ;  /* 0x00000000000879c3 */ /* 0x000e620000008800 */
[----:B------:R-:W-:Y:S01]  /*12e90*/  UMOV UR7, 0x400 ;  /* 0x0000040000077882 */ /* 0x000fe20000000000 */
[----:B------:R-:W-:Y:S02]  /*12ea0*/  SHF.L.U32 R0, R4, 0x1f, RZ ;  /* 0x0000001f04007819 */ /* 0x000fe400000006ff */
[----:B------:R-:W-:Y:S01]  /*12eb0*/  @!P0 MOV R2, 0x4000 ;  /* 0x0000400000028802 */ /* 0x000fe20000000f00 */
[----:B-1----:R-:W-:-:S09]  /*12ec0*/  ULEA UR8, UR8, UR7, 0x18 ;  /* 0x0000000708087291 */ /* 0x002fd2000f8ec0ff */
[----:B------:R-:W1:Y:S02]  /*12ed0*/  SYNCS.PHASECHK.TRANS64.TRYWAIT P1, [UR8+0x16010], R0 ;  /* 0x01601000ff0075a7 */ /* 0x000e640008021108 */
[----:B-1----:R-:W-:Y:S05]  /*12ee0*/  @!P1 BRA `(.L_x_284) ;  /* 0x0000003c004c9947 */ /* 0x002fea0003800000 */
.L_x_447:
[----:B------:R2:W-:Y:S01]  /*12ef0*/  @!P0 SYNCS.ARRIVE.TRANS64 RZ, [UR8+0x16000], R2 ;  /* 0x01600002ffff89a7 */ /* 0x0005e20008000008 */
[----:B------:R-:W-:Y:S04]  /*12f00*/  BSSY.RECONVERGENT B0, `(.L_x_285) ;  /* 0x0000003000007945 */ /* 0x000fe80003800200 */
[----:B------:R-:W-:Y:S05]  /*12f10*/  @!P5 BRA `(.L_x_286) ;  /* 0x000000000004d947 */ /* 0x000fea0003800000 */
[----:B------:R-:W-:Y:S05]  /*12f20*/  BPT.TRAP 0x1 ;  /* 0x000000040000795c */ /* 0x000fea0000300000 */
.L_x_286:
[----:B------:R-:W-:Y:S05]  /*12f30*/  BSYNC.RECONVERGENT B0 ;  /* 0x0000000000007941 */ /* 0x000fea0003800200 */
.L_x_285:
[----:B--2---:R-:W2:Y:S01]  /*12f40*/  S2R R2, SR_TID.X ;  /* 0x0000000000027919 */ /* 0x004ea20000002100 */
[----:B------:R-:W-:Y:S01]  /*12f50*/  BSSY.RECONVERGENT B0, `(.L_x_287) ;  /* 0x0000005000007945 */ /* 0x000fe20003800200 */
[----:B--2---:R-:W-:-:S04]  /*12f60*/  LOP3.LUT P2, RZ, R2, 0x1f, RZ, 0xc0, !PT ;  /* 0x0000001f02ff7812 */ /* 0x004fc8000784c0ff */
[----:B------:R-:W-:-:S13]  /*12f70*/  PLOP3.LUT P2, PT, P2, P0, PT, 0x8f, 0xf8 ;  /* 0x0000000000f8781c */ /* 0x000fda0001741177 */
[----:B------:R-:W-:Y:S05]  /*12f80*/  @P2 BRA `(.L_x_288) ;  /* 0x0000000000042947 */ /* 0x000fea0003800000 */
[----:B------:R-:W-:Y:S05]  /*12f90*/  BPT.TRAP 0x1 ;  /* 0x000000040000795c */ /* 0x000fea0000300000 */
.L_x_288:
[----:B------:R-:W-:Y:S05]  /*12fa0*/  BSYNC.RECONVERGENT B0 ;  /* 0x0000000000007941 */ /* 0x000fea0003800200 */
.L_x_287:
[----:B------:R-:W-:Y:S02]  /*12fb0*/  UIADD3 UR18, UP2, UPT, UR4, 0x80, URZ ;  /* 0x0000008004127890 */ /* 0x000fe4000ff5e0ff */
[----:B------:R-:W-:Y:S02]  /*12fc0*/  UIADD3 UR9, UPT, UPT, UR8, 0x16000, URZ ;  /* 0x0001600008097890 */ /* 0x000fe4000fffe0ff */
[----:B------:R-:W-:Y:S01]  /*12fd0*/  UIADD3.X UR19, UPT, UPT, URZ, UR5, URZ, UP2, !UPT ;  /* 0x00000005ff137290 */ /* 0x000fe200097fe4ff */
[----:B------:R-:W-:Y:S01]  /*12fe0*/  UMOV UR16, 0x0 ;  /* 0x0000000000107882 */ /* 0x000fe20000000000 */
[----:B------:R-:W-:Y:S01]  /*12ff0*/  UMOV UR17, 0x10000000 ;  /* 0x1000000000117882 */ /* 0x000fe20000000000 */
[----:B------:R-:W-:-:S06]  /*13000*/  UMOV UR10, URZ ;  /* 0x000000ff000a7c82 */ /* 0x000fcc0008000000 */
[----:B------:R2:W-:Y:S02]  /*13010*/  UTMALDG.5D [UR8], [UR18], desc[UR16] ;  /* 0x00001008120075b4 */ /* 0x0005e40008021000 */
[----:B--2---:R-:W-:Y:S05]  /*13020*/  BRA.U !UP0, `(.L_x_289) ;  /* 0x0000000108047547 */ /* 0x004fea000b800000 */
[----:B------:R-:W-:Y:S05]  /*13030*/  BPT.TRAP 0x1 ;  /* 0x000000040000795c */ /* 0x000fea0000300000 */
.L_x_289:
[----:B------:R-:W-:Y:S01]  /*13040*/  ULEA UR17, UR22, UR8, 0x3 ;  /* 0x0000000816117291 */ /* 0x000fe2000f8e18ff */
[----:B------:R-:W-:Y:S01]  /*13050*/  IMAD.U32 R2, RZ, RZ, UR15 ;  /* 0x0000000fff027e24 */ /* 0x000fe2000f8e00ff */
[----:B-1----:R-:W-:-:S04]  /*13060*/  @!P0 MOV R3, 0x2000 ;  /* 0x0000200000038802 */ /* 0x002fc80000000f00 */
[----:B------:R-:W-:-:S04]  /*13070*/  SHF.L.U32 R2, R2, 0x1f, RZ ;  /* 0x0000001f02027819 */ /* 0x000fc800000006ff */
[----:B------:R-:W1:Y:S02]  /*13080*/  SYNCS.PHASECHK.TRANS64.TRYWAIT P1, [UR17+0x16038], R2 ;  /* 0x01603802ff0075a7 */ /* 0x000e640008021111 */
[----:B-1----:R-:W-:Y:S05]  /*13090*/  @!P1 BRA `(.L_x_290) ;  /* 0x0000003800f89947 */ /* 0x002fea0003800000 */
.L_x_449:
[----:B------:R2:W-:Y:S01]  /*130a0*/  @!P0 SYNCS.ARRIVE.TRANS64 RZ, [UR17+0x16020], R3 ;  /* 0x01602003ffff89a7 */ /* 0x0005e20008000011 */
[----:B------:R-:W-:Y:S05]  /*130b0*/  BRA.U !UP1, `(.L_x_291) ;  /* 0x0000000109047547 */ /* 0x000fea000b800000 */
[----:B------:R-:W-:Y:S05]  /*130c0*/  BPT.TRAP 0x1 ;  /* 0x000000040000795c */ /* 0x000fea0000300000 */
.L_x_291:
[----:B------:R-:W-:Y:S04]  /*130d0*/  BSSY.RECONVERGENT B0, `(.L_x_292) ;  /* 0x0000003000007945 */ /* 0x000fe80003800200 */
[----:B------:R-:W-:Y:S05]  /*130e0*/  @P2 BRA `(.L_x_293) ;  /* 0x0000000000042947 */ /* 0x000fea0003800000 */
[----:B------:R-:W-:Y:S05]  /*130f0*/  BPT.TRAP 0x1 ;  /* 0x000000040000795c */ /* 0x000fea0000300000 */
.L_x_293:
[----:B------:R-:W-:Y:S05]  /*13100*/  BSYNC.RECONVERGENT B0 ;  /* 0x0000000000007941 */ /* 0x000fea0003800200 */
.L_x_292:
[----:B------:R-:W-:Y:S01]  /*13110*/  ULEA UR16, UR22, UR8, 0xd ;  /* 0x0000000816107291 */ /* 0x000fe2000f8e68ff */
[----:B------:R-:W-:Y:S01]  /*13120*/  BSSY.RECONVERGENT B0, `(.L_x_294) ;  /* 0x0000013000007945 */ /* 0x000fe20003800200 */
[----:B------:R-:W-:Y:S02]  /*13130*/  UIADD3 UR26, UP2, UPT, UR4, 0x180, URZ ;  /* 0x00000180041a7890 */ /* 0x000fe4000ff5e0ff */
[----:B------:R-:W-:Y:S02]  /*13140*/  UIADD3 UR7, UPT, UPT, UR22, 0x1, URZ ;  /* 0x0000000116077890 */ /* 0x000fe4000fffe0ff */
[----:B------:R-:W-:Y:S02]  /*13150*/  UIADD3 UR17, UPT, UPT, UR17, 0x16020, URZ ;  /* 0x0001602011117890 */ /* 0x000fe4000fffe0ff */
[----:B------:R-:W-:Y:S02]  /*13160*/  UIADD3 UR16, UPT, UPT, UR16, 0x8000, URZ ;  /* 0x0000800010107890 */ /* 0x000fe4000fffe0ff */
[----:B------:R-:W-:-:S02]  /*13170*/  UIADD3.X UR27, UPT, UPT, URZ, UR5, URZ, UP2, !UPT ;  /* 0x00000005ff1b7290 */ /* 0x000fc400097fe4ff */
[----:B------:R-:W-:Y:S01]  /*13180*/  UISETP.NE.AND UP2, UPT, UR7, 0x3, UPT ;  /* 0x000000030700788c */ /* 0x000fe2000bf45270 */
[----:B------:R-:W-:Y:S01]  /*13190*/  UMOV UR24, 0x0 ;  /* 0x0000000000187882 */ /* 0x000fe20000000000 */
[----:B------:R-:W-:Y:S02]  /*131a0*/  UMOV UR25, 0x10000000 ;  /* 0x1000000000197882 */ /* 0x000fe40000000000 */
[----:B------:R-:W-:Y:S01]  /*131b0*/  USEL UR9, URZ, 0x1, UP2 ;  /* 0x00000001ff097887 */ /* 0x000fe20009000000 */
[----:B------:R-:W-:Y:S01]  /*131c0*/  UMOV UR18, URZ ;  /* 0x000000ff00127c82 */ /* 0x000fe20008000000 */
[----:B------:R-:W-:Y:S01]  /*131d0*/  UMOV UR19, URZ ;  /* 0x000000ff00137c82 */ /* 0x000fe20008000000 */
[----:B------:R-:W-:Y:S01]  /*131e0*/  UMOV UR20, UR13 ;  /* 0x0000000d00147c82 */ /* 0x000fe20008000000 */
[----:B------:R-:W-:Y:S01]  /*131f0*/  UMOV UR21, UR14 ;  /* 0x0000000e00157c82 */ /* 0x000fe20008000000 */
[----:B------:R-:W-:Y:S01]  /*13200*/  USEL UR7, UR7, URZ, UP2 ;  /* 0x000000ff07077287 */ /* 0x000fe20009000000 */
[----:B------:R3:W-:Y:S01]  /*13210*/  UTMALDG.4D [UR16], [UR26], desc[UR24] ;  /* 0x000018101a0075b4 */ /* 0x0007e20008019000 */
[----:B------:R-:W-:Y:S01]  /*13220*/  ULOP3.LUT UR15, UR15, UR9, URZ, 0x3c, !UPT ;  /* 0x000000090f0f7292 */ /* 0x000fe2000f8e3cff */
[----:B---3--:R-:W-:Y:S06]  /*13230*/  @!P3 BRA `(.L_x_295) ;  /* 0x000000000004b947 */ /* 0x008fec0003800000 */
[----:B------:R-:W-:Y:S05]  /*13240*/  BPT.TRAP 0x1 ;  /* 0x000000040000795c */ /* 0x000fea0000300000 */
.L_x_295:
[----:B------:R-:W-:Y:S05]  /*13250*/  BSYNC.RECONVERGENT B0 ;  /* 0x0000000000007941 */ /* 0x000fea0003800200 */
.L_x_294:
[----:B------:R-:W3:Y:S01]  /*13260*/  SYNCS.PHASECHK.TRANS64.TRYWAIT P1, [UR8+0x16018], R0 ;  /* 0x01601800ff0075a7 */ /* 0x000ee20008021108 */
[----:B-1----:R-:W-:Y:S01]  /*13270*/  @!P0 MOV R2, 0x4000 ;  /* 0x0000400000028802 */ /* 0x002fe20000000f00 */
[----:B---3--:R-:W-:Y:S06]  /*13280*/  @!P1 BRA `(.L_x_296) ;  /* 0x0000003800949947 */ /* 0x008fec0003800000 */
.L_x_451:
[----:B------:R3:W-:Y:S01]  /*13290*/  @!P0 SYNCS.ARRIVE.TRANS64 RZ, [UR8+0x16008], R2 ;  /* 0x01600802ffff89a7 */ /* 0x0007e20008000008 */
[----:B------:R-:W-:Y:S04]  /*132a0*/  BSSY.RECONVERGENT B0, `(.L_x_297) ;  /* 0x0000003000007945 */ /* 0x000fe80003800200 */
[----:B------:R-:W-:Y:S05]  /*132b0*/  @!P5 BRA `(.L_x_298) ;  /* 0x000000000004d947 */ /* 0x000fea0003800000 */
[----:B------:R-:W-:Y:S05]  /*132c0*/  BPT.TRAP 0x1 ;  /* 0x000000040000795c */ /* 0x000fea0000300000 */
.L_x_298:
[----:B------:R-:W-:Y:S05]  /*132d0*/  BSYNC.RECONVERGENT B0 ;  /* 0x0000000000007941 */ /* 0x000fea0003800200 */
.L_x_297:
[----:B------:R-:W-:Y:S04]  /*132e0*/  BSSY.RECONVERGENT B0, `(.L_x_299) ;  /* 0x0000003000007945 */ /* 0x000fe80003800200 */
[----:B------:R-:W-:Y:S05]  /*132f0*/  @P2 BRA `(.L_x_300) ;  /* 0x0000000000042947 */ /* 0x000fea0003800000 */
[----:B------:R-:W-:Y:S05]  /*13300*/  BPT.TRAP 0x1 ;  /* 0x000000040000795c */ /* 0x000fea0000300000 */
.L_x_300:
[----:B------:R-:W-:Y:S05]  /*13310*/  BSYNC.RECONVERGENT B0 ;  /* 0x0000000000007941 */ /* 0x000fea0003800200 */
.L_x_299:
[----:B------:R-:W-:Y:S02]  /*13320*/  UIADD3 UR10, UP2, UPT, UR4, 0x80, URZ ;  /* 0x00000080040a7890 */ /* 0x000fe4000ff5e0ff */
[----:B------:R-:W-:Y:S02]  /*13330*/  UIADD3 UR19, UPT, UPT, UR11, 0x80, URZ ;  /* 0x000000800b137890 */ /* 0x000fe4000fffe0ff */
[----:B------:R-:W-:Y:S02]  /*13340*/  UIADD3 UR16, UPT, UPT, UR8, 0x4000, URZ ;  /* 0x0000400008107890 */ /* 0x000fe4000fffe0ff */
[----:B------:R-:W-:Y:S02]  /*13350*/  UIADD3 UR17, UPT, UPT, UR8, 0x16008, URZ ;  /* 0x0001600808117890 */ /* 0x000fe4000fffe0ff */
[----:B------:R-:W-:Y:S01]  /*13360*/  UIADD3.X UR11, UPT, UPT, URZ, UR5, URZ, UP2, !UPT ;  /* 0x00000005ff0b7290 */ /* 0x000fe200097fe4ff */
[----:B------:R-:W-:Y:S01]  /*13370*/  UMOV UR24, 0x0 ;  /* 0x0000000000187882 */ /* 0x000fe20000000000 */
[----:B------:R-:W-:Y:S01]  /*13380*/  UMOV UR25, 0x10000000 ;  /* 0x1000000000197882 */ /* 0x000fe20000000000 */
[----:B------:R-:W-:Y:S01]  /*13390*/  UMOV UR18, URZ ;  /* 0x000000ff00127c82 */ /* 0x000fe20008000000 */
[----:B------:R-:W-:Y:S01]  /*133a0*/  UMOV UR20, UR12 ;  /* 0x0000000c00147c82 */ /* 0x000fe20008000000 */
[----:B------:R-:W-:Y:S01]  /*133b0*/  UMOV UR21, UR13 ;  /* 0x0000000d00157c82 */ /* 0x000fe20008000000 */
[----:B------:R-:W-:-:S03]  /*133c0*/  UMOV UR22, UR14 ;  /* 0x0000000e00167c82 */ /* 0x000fc60008000000 */
[----:B------:R4:W-:Y:S02]  /*133d0*/  UTMALDG.5D [UR16], [UR10], desc[UR24] ;  /* 0x000018100a0075b4 */ /* 0x0009e40008021000 */
[----:B----4-:R-:W-:Y:S05]  /*133e0*/  BRA.U !UP0, `(.L_x_301) ;  /* 0x0000000108047547 */ /* 0x010fea000b800000 */
[----:B------:R-:W-:Y:S05]  /*133f0*/  BPT.TRAP 0x1 ;  /* 0x000000040000795c */ /* 0x000fea0000300000 */
.L_x_301:
[----:B------:R-:W-:Y:S01]  /*13400*/  ULEA UR17, UR7, UR8, 0x3 ;  /* 0x0000000807117291 */ /* 0x000fe2000f8e18ff */
[----:B-1----:R-:W-:Y:S01]  /*13410*/  IMAD.U32 R0, RZ, RZ, UR15 ;  /* 0x0000000fff007e24 */ /* 0x002fe2000f8e00ff */
[----:B---3--:R-:W-:-:S04]  /*13420*/  @!P0 MOV R2, 0x2000 ;  /* 0x0000200000028802 */ /* 0x008fc80000000f00 */
[----:B------:R-:W-:-:S04]  /*13430*/  SHF.L.U32 R0, R0, 0x1f, RZ ;  /* 0x0000001f00007819 */ /* 0x000fc800000006ff */
[----:B------:R-:W1:Y:S02]  /*13440*/  SYNCS.PHASECHK.TRANS64.TRYWAIT P1, [UR17+0x16038], R0 ;  /* 0x01603800ff0075a7 */ /* 0x000e640008021111 */
[----:B-1----:R-:W-:Y:S05]  /*13450*/  @!P1 BRA `(.L_x_302) ;  /* 0x0000003800389947 */ /* 0x002fea0003800000 */
.L_x_453:
[----:B------:R3:W-:Y:S01]  /*13460*/  @!P0 SYNCS.ARRIVE.TRANS64 RZ, [UR17+0x16020], R2 ;  /* 0x01602002ffff89a7 */ /* 0x0007e20008000011 */
[----:B------:R-:W-:Y:S05]  /*13470*/  BRA.U !UP1, `(.L_x_303) ;  /* 0x0000000109047547 */ /* 0x000fea000b800000 */
[----:B------:R-:W-:Y:S05]  /*13480*/  BPT.TRAP 0x1 ;  /* 0x000000040000795c */ /* 0x000fea0000300000 */
.L_x_303:
[----:B------:R-:W-:Y:S04]  /*13490*/  BSSY.RECONVERGENT B0, `(.L_x_304) ;  /* 0x0000003000007945 */ /* 0x000fe80003800200 */
[----:B------:R-:W-:Y:S05]  /*134a0*/  @P2 BRA `(.L_x_305) ;  /* 0x0000000000042947 */ /* 0x000fea0003800000 */
[----:B------:R-:W-:Y:S05]  /*134b0*/  BPT.TRAP 0x1 ;  /* 0x000000040000795c */ /* 0x000fea0000300000 */
.L_x_305:
[----:B------:R-:W-:Y:S05]  /*134c0*/  BSYNC.RECONVERGENT B0 ;  /* 0x0000000000007941 */ /* 0x000fea0003800200 */
.L_x_304:
[----:B------:R-:W-:Y:S01]  /*134d0*/  ULEA UR16, UR7, UR8, 0xd ;  /* 0x0000000807107291 */ /* 0x000fe2000f8e68ff */
[----:B------:R-:W-:Y:S01]  /*134e0*/  LOP3.LUT R4, R4, 0x1, RZ, 0x3c, !PT ;  /* 0x0000000104047812 */ /* 0x000fe200078e3cff */
[----:B------:R-:W-:Y:S02]  /*134f0*/  UIADD3 UR24, UP2, UPT, UR4, 0x280, URZ ;  /* 0x0000028004187890 */ /* 0x000fe4000ff5e0ff */
[----:B------:R-:W-:Y:S02]  /*13500*/  UIADD3 UR17, UPT, UPT, UR17, 0x16020, URZ ;  /* 0x0001602011117890 */ /* 0x000fe4000fffe0ff */
[----:B------:R-:W-:Y:S02]  /*13510*/  UIADD3 UR16, UPT, UPT, UR16, 0x8000, URZ ;  /* 0x0000800010107890 */ /* 0x000fe4000fffe0ff */
[----:B------:R-:W-:Y:S01]  /*13520*/  UIADD3.X UR25, UPT, UPT, URZ, UR5, URZ, UP2, !UPT ;  /* 0x00000005ff197290 */ /* 0x000fe200097fe4ff */
[----:B------:R-:W-:Y:S01]  /*13530*/  UMOV UR10, 0x0 ;  /* 0x00000000000a7882 */ /* 0x000fe20000000000 */
[----:B------:R-:W-:Y:S01]  /*13540*/  UMOV UR11, 0x10000000 ;  /* 0x10000000000b7882 */ /* 0x000fe20000000000 */
[----:B------:R-:W-:Y:S01]  /*13550*/  UMOV UR18, URZ ;  /* 0x000000ff00127c82 */ /* 0x000fe20008000000 */
[----:B------:R-:W-:Y:S01]  /*13560*/  UMOV UR19, URZ ;  /* 0x000000ff00137c82 */ /* 0x000fe20008000000 */
[----:B------:R-:W-:Y:S01]  /*13570*/  UMOV UR20, UR13 ;  /* 0x0000000d00147c82 */ /* 0x000fe20008000000 */
[----:B------:R-:W-:Y:S01]  /*13580*/  UMOV UR21, UR14 ;  /* 0x0000000e00157c82 */ /* 0x000fe20008000000 */
[----:B------:R-:W-:-:S02]  /*13590*/  UIADD3 UR7, UPT, UPT, UR7, 0x1, URZ ;  /* 0x0000000107077890 */ /* 0x000fc4000fffe0ff */
[----:B------:R4:W-:Y:S02]  /*135a0*/  UTMALDG.4D [UR16], [UR24], desc[UR10] ;  /* 0x00000a10180075b4 */ /* 0x0009e40008019000 */
[----:B------:R-:W-:-:S04]  /*135b0*/  UISETP.NE.AND UP2, UPT, UR7, 0x3, UPT ;  /* 0x000000030700788c */ /* 0x000fc8000bf45270 */
[----:B------:R-:W-:Y:S02]  /*135c0*/  USEL UR9, URZ, 0x1, UP2 ;  /* 0x00000001ff097887 */ /* 0x000fe40009000000 */
[----:B------:R-:W-:Y:S02]  /*135d0*/  USEL UR22, UR7, URZ, UP2 ;  /* 0x000000ff07167287 */ /* 0x000fe40009000000 */
[----:B------:R-:W-:Y:S02]  /*135e0*/  UISETP.GE.AND UP2, UPT, UR6, 0x2, UPT ;  /* 0x000000020600788c */ /* 0x000fe4000bf46270 */
[----:B------:R-:W-:-:S07]  /*135f0*/  ULOP3.LUT UR15, UR15, UR9, URZ, 0x3c, !UPT ;  /* 0x000000090f0f7292 */ /* 0x000fce000f8e3cff */
[----:B----4-:R-:W-:Y:S05]  /*13600*/  BRA.U !UP2, `(.L_x_281) ;  /* 0x0000001d0a647547 */ /* 0x010fea000b800000 */
[----:B------:R-:W-:Y:S02]  /*13610*/  UIADD3 UR7, UPT, UPT, UR6, -0x2, URZ ;  /* 0xfffffffe06077890 */ /* 0x000fe4000fffe0ff */
[----:B------:R-:W-:Y:S02]  /*13620*/  UIADD3 UR9, UPT, UPT, UR6, -0x1, URZ ;  /* 0xffffffff06097890 */ /* 0x000fe4000fffe0ff */
[----:B------:R-:W-:Y:S02]  /*13630*/  UISETP.GE.U32.AND UP2, UPT, UR7, 0x3, UPT ;  /* 0x000000030700788c */ /* 0x000fe4000bf46070 */
[----:B------:R-:W-:Y:S01]  /*13640*/  ULOP3.LUT UR6, UR9, 0x3, URZ, 0xc0, !UPT ;  /* 0x0000000309067892 */ /* 0x000fe2000f8ec0ff */
[----:B------:R-:W-:-:S06]  /*13650*/  UMOV UR7, 0x1 ;  /* 0x0000000100077882 */ /* 0x000fcc0000000000 */
[----:B------:R-:W-:Y:S05]  /*13660*/  BRA.U !UP2, `(.L_x_306) ;  /* 0x000000110a307547 */ /* 0x000fea000b800000 */
[----:B------:R-:W-:Y:S01]  /*13670*/  ULOP3.LUT UR9, UR9, 0xfffffffc, URZ, 0xc0, !UPT ;  /* 0xfffffffc09097892 */ /* 0x000fe2000f8ec0ff */
[----:B------:R-:W-:-:S11]  /*13680*/  UMOV UR7, 0x1 ;  /* 0x0000000100077882 */ /* 0x000fd60000000000 */
.L_x_347:
[----:B------:R-:W-:Y:S05]  /*13690*/  BRA.U !UP0, `(.L_x_307) ;  /* 0x0000000108047547 */ /* 0x000fea000b800000 */
[----:B------:R-:W-:Y:S05]  /*136a0*/  BPT.TRAP 0x1 ;  /* 0x000000040000795c */ /* 0x000fea0000300000 */
.L_x_307:
[----:B------:R-:W4:Y:S01]  /*136b0*/  S2UR UR8, SR_CgaCtaId ;  /* 0x00000000000879c3 */ /* 0x000f220000008800 */
[----:B------:R-:W-:Y:S01]  /*136c0*/  UMOV UR10, 0x400 ;  /* 0x00000400000a7882 */ /* 0x000fe20000000000 */
[----:B-1----:R-:W-:Y:S01]  /*136d0*/  IMAD.U32 R0, RZ, RZ, UR15 ;  /* 0x0000000fff007e24 */ /* 0x002fe2000f8e00ff */
[----:B---3--:R-:W-:-:S04]  /*136e0*/  @!P0 MOV R2, 0x2000 ;  /* 0x0000200000028802 */ /* 0x008fc80000000f00 */
[----:B------:R-:W-:Y:S01]  /*136f0*/  SHF.L.U32 R0, R0, 0x1f, RZ ;  /* 0x0000001f00007819 */ /* 0x000fe200000006ff */
[----:B----4-:R-:W-:-:S04]  /*13700*/  ULEA UR8, UR8, UR10, 0x18 ;  /* 0x0000000a08087291 */ /* 0x010fc8000f8ec0ff */
[----:B------:R-:W-:-:S09]  /*13710*/  ULEA UR17, UR22, UR8, 0x3 ;  /* 0x0000000816117291 */ /* 0x000fd2000f8e18ff */
[----:B------:R-:W1:Y:S02]  /*13720*/  SYNCS.PHASECHK.TRANS64.TRYWAIT P1, [UR17+0x16038], R0 ;  /* 0x01603800ff0075a7 */ /* 0x000e640008021111 */
[----:B-1----:R-:W-:Y:S05]  /*13730*/  @!P1 BRA `(.L_x_308) ;  /* 0x0000003400989947 */ /* 0x002fea0003800000 */
.L_x_455:
[----:B------:R3:W-:Y:S01]  /*13740*/  @!P0 SYNCS.ARRIVE.TRANS64 RZ, [UR17+0x16020], R2 ;  /* 0x01602002ffff89a7 */ /* 0x0007e20008000011 */
[----:B------:R-:W-:Y:S05]  /*13750*/  BRA.U !UP1, `(.L_x_309) ;  /* 0x0000000109047547 */ /* 0x000fea000b800000 */
[----:B------:R-:W-:Y:S05]  /*13760*/  BPT.TRAP 0x1 ;  /* 0x000000040000795c */ /* 0x000fea0000300000 */
.L_x_309:
[----:B-1----:R-:W1:Y:S01]  /*13770*/  S2R R0, SR_TID.X ;  /* 0x0000000000007919 */ /* 0x002e620000002100 */
[----:B------:R-:W-:Y:S01]  /*13780*/  BSSY.RECONVERGENT B0, `(.L_x_310) ;  /* 0x0000005000007945 */ /* 0x000fe20003800200 */
[----:B-1----:R-:W-:-:S04]  /*13790*/  LOP3.LUT P2, RZ, R0, 0x1f, RZ, 0xc0, !PT ;  /* 0x0000001f00ff7812 */ /* 0x002fc8000784c0ff */
[----:B------:R-:W-:-:S13]  /*137a0*/  PLOP3.LUT P2, PT, P2, P0, PT, 0x8f, 0xf8 ;  /* 0x0000000000f8781c */ /* 0x000fda0001741177 */
[----:B------:R-:W-:Y:S05]  /*137b0*/  @P2 BRA `(.L_x_311) ;  /* 0x0000000000042947 */ /* 0x000fea0003800000 */
[----:B------:R-:W-:Y:S05]  /*137c0*/  BPT.TRAP 0x1 ;  /* 0x000000040000795c */ /* 0x000fea0000300000 */
.L_x_311:
[----:B------:R-:W-:Y:S05]  /*137d0*/  BSYNC.RECONVERGENT B0 ;  /* 0x0000000000007941 */ /* 0x000fea0003800200 */
.L_x_310:
[----:B------:R-:W-:Y:S02]  /*137e0*/  ULEA UR16, UR22, UR8, 0xd ;  /* 0x0000000816107291 */ /* 0x000fe4000f8e68ff */
[----:B------:R-:W-:Y:S02]  /*137f0*/  UIADD3 UR24, UP2, UPT, UR4, 0x180, URZ ;  /* 0x0000018004187890 */ /* 0x000fe4000ff5e0ff */
[----:B------:R-:W-:Y:S02]  /*13800*/  USHF.L.U32 UR19, UR7, 0x6, URZ ;  /* 0x0000000607137899 */ /* 0x000fe400080006ff */
        /* <DEDUP_REMOVED lines=8> */
[----:B------:R-:W-:-:S03]  /*13890*/  UIADD3 UR22, UPT, UPT, UR22, 0x1, URZ ;  /* 0x0000000116167890 */ /* 0x000fc6000fffe0ff */
[----:B------:R1:W-:Y:S01]  /*138a0*/  UTMALDG.4D [UR16], [UR24], desc[UR10] ;  /* 0x00000a10180075b4 */ /* 0x0003e20008019000 */
[----:B------:R-:W-:-:S04]  /*138b0*/  UISETP.NE.AND UP2, UPT, UR22, 0x3, UPT ;  /* 0x000000031600788c */ /* 0x000fc8000bf45270 */
[----:B------:R-:W-:Y:S02]  /*138c0*/  USEL UR12, URZ, 0x1, UP2 ;  /* 0x00000001ff0c7887 */ /* 0x000fe40009000000 */
[----:B------:R-:W-:Y:S02]  /*138d0*/  USEL UR22, UR22, URZ, UP2 ;  /* 0x000000ff16167287 */ /* 0x000fe40009000000 */
[----:B------:R-:W-:Y:S01]  /*138e0*/  ULOP3.LUT UR15, UR15, UR12, URZ, 0x3c, !UPT ;  /* 0x0000000c0f0f7292 */ /* 0x000fe2000f8e3cff */
[----:B-1----:R-:W-:Y:S11]  /*138f0*/  BRA.U !UP0, `(.L_x_312) ;  /* 0x0000000108047547 */ /* 0x002ff6000b800000 */
[----:B------:R-:W-:Y:S05]  /*13900*/  BPT.TRAP 0x1 ;  /* 0x000000040000795c */ /* 0x000fea0000300000 */
.L_x_312:
[----:B------:R-:W-:Y:S01]  /*13910*/  ULEA UR17, UR22, UR8, 0x3 ;  /* 0x0000000816117291 */ /* 0x000fe2000f8e18ff */
[----:B------:R-:W-:Y:S01]  /*13920*/  IMAD.U32 R0, RZ, RZ, UR15 ;  /* 0x0000000fff007e24 */ /* 0x000fe2000f8e00ff */
[----:B---3--:R-:W-:-:S04]  /*13930*/  @!P0 MOV R2, 0x2000 ;  /* 0x0000200000028802 */ /* 0x008fc80000000f00 */
[----:B------:R-:W-:-:S04]  /*13940*/  SHF.L.U32 R0, R0, 0x1f, RZ ;  /* 0x0000001f00007819 */ /* 0x000fc800000006ff */
[----:B------:R-:W1:Y:S02]  /*13950*/  SYNCS.PHASECHK.TRANS64.TRYWAIT P1, [UR17+0x16038], R0 ;  /* 0x01603800ff0075a7 */ /* 0x000e640008021111 */
[----:B-1----:R-:W-:Y:S05]  /*13960*/  @!P1 BRA `(.L_x_313) ;  /* 0x0000003400249947 */ /* 0x002fea0003800000 */
.L_x_457:
[----:B------:R3:W-:Y:S01]  /*13970*/  @!P0 SYNCS.ARRIVE.TRANS64 RZ, [UR17+0x16020], R2 ;  /* 0x01602002ffff89a7 */ /* 0x0007e20008000011 */
[----:B------:R-:W-:Y:S05]  /*13980*/  BRA.U !UP1, `(.L_x_314) ;  /* 0x0000000109047547 */ /* 0x000fea000b800000 */
[----:B------:R-:W-:Y:S05]  /*13990*/  BPT.TRAP 0x1 ;  /* 0x000000040000795c */ /* 0x000fea0000300000 */
.L_x_314:
[----:B------:R-:W-:Y:S04]  /*139a0*/  BSSY.RECONVERGENT B0, `(.L_x_315) ;  /* 0x0000003000007945 */ /* 0x000fe80003800200 */
[----:B------:R-:W-:Y:S05]  /*139b0*/  @P2 BRA `(.L_x_316) ;  /* 0x0000000000042947 */ /* 0x000fea0003800000 */
[----:B------:R-:W-:Y:S05]  /*139c0*/  BPT.TRAP 0x1 ;  /* 0x000000040000795c */ /* 0x000fea0000300000 */
.L_x_316:
[----:B------:R-:W-:Y:S05]  /*139d0*/  BSYNC.RECONVERGENT B0 ;  /* 0x0000000000007941 */ /* 0x000fea0003800200 */
.L_x_315:
        /* <DEDUP_REMOVED lines=17> */
[----:B----4-:R-:W-:Y:S11]  /*13af0*/  BRA.U !UP0, `(.L_x_317) ;  /* 0x0000000108047547 */ /* 0x010ff6000b800000 */
[----:B------:R-:W-:Y:S05]  /*13b00*/  BPT.TRAP 0x1 ;  /* 0x000000040000795c */ /* 0x000fea0000300000 */
.L_x_317:
[----:B------:R-:W-:Y:S01]  /*13b10*/  ULEA UR17, UR22, UR8, 0x3 ;  /* 0x0000000816117291 */ /* 0x000fe2000f8e18ff */
[----:B-1----:R-:W-:Y:S01]  /*13b20*/  IMAD.U32 R0, RZ, RZ, UR15 ;  /* 0x0000000fff007e24 */ /* 0x002fe2000f8e00ff */
[----:B---3--:R-:W-:-:S04]  /*13b30*/  @!P0 MOV R2, 0x2000 ;  /* 0x0000200000028802 */ /* 0x008fc80000000f00 */
[----:B------:R-:W-:-:S04]  /*13b40*/  SHF.L.U32 R0, R0, 0x1f, RZ ;  /* 0x0000001f00007819 */ /* 0x000fc800000006ff */
[----:B------:R-:W1:Y:S02]  /*13b50*/  SYNCS.PHASECHK.TRANS64.TRYWAIT P1, [UR17+0x16038], R0 ;  /* 0x01603800ff0075a7 */ /* 0x000e640008021111 */
[----:B-1----:R-:W-:Y:S05]  /*13b60*/  @!P1 BRA `(.L_x_318) ;  /* 0x0000003000bc9947 */ /* 0x002fea0003800000 */
.L_x_459:
[----:B------:R3:W-:Y:S01]  /*13b70*/  @!P0 SYNCS.ARRIVE.TRANS64 RZ, [UR17+0x16020], R2 ;  /* 0x01602002ffff89a7 */ /* 0x0007e20008000011 */
[----:B------:R-:W-:Y:S05]  /*13b80*/  BRA.U !UP1, `(.L_x_319) ;  /* 0x0000000109047547 */ /* 0x000fea000b800000 */
[----:B------:R-:W-:Y:S05]  /*13b90*/  BPT.TRAP 0x1 ;  /* 0x000000040000795c */ /* 0x000fea0000300000 */
.L_x_319:
[----:B------:R-:W-:Y:S04]  /*13ba0*/  BSSY.RECONVERGENT B0, `(.L_x_320) ;  /* 0x0000003000007945 */ /* 0x000fe80003800200 */
[----:B------:R-:W-:Y:S05]  /*13bb0*/  @P2 BRA `(.L_x_321) ;  /* 0x0000000000042947 */ /* 0x000fea0003800000 */
[----:B------:R-:W-:Y:S05]  /*13bc0*/  BPT.TRAP 0x1 ;  /* 0x000000040000795c */ /* 0x000fea0000300000 */
.L_x_321:
[----:B------:R-:W-:Y:S05]  /*13bd0*/  BSYNC.RECONVERGENT B0 ;  /* 0x0000000000007941 */ /* 0x000fea0003800200 */
.L_x_320:
[----:B------:R-:W-:Y:S02]  /*13be0*/  ULEA UR16, UR22, UR8, 0xd ;  /* 0x0000000816107291 */ /* 0x000fe4000f8e68ff */
[----:B------:R-:W-:Y:S02]  /*13bf0*/  UIADD3 UR24, UP2, UPT, UR4, 0x180, URZ ;  /* 0x0000018004187890 */ /* 0x000fe4000ff5e0ff */
[----:B------:R-:W-:Y:S02]  /*13c00*/  ULEA UR19, UR7, 0x40, 0x6 ;  /* 0x0000004007137891 */ /* 0x000fe4000f8e30ff */
        /* <DEDUP_REMOVED lines=16> */
.L_x_322:
[----:B------:R-:W-:Y:S01]  /*13d10*/  ULEA UR17, UR22, UR8, 0x3 ;  /* 0x0000000816117291 */ /* 0x000fe2000f8e18ff */
[----:B-1----:R-:W-:Y:S01]  /*13d20*/  IMAD.U32 R0, RZ, RZ, UR15 ;  /* 0x0000000fff007e24 */ /* 0x002fe2000f8e00ff */
[----:B---3--:R-:W-:-:S04]  /*13d30*/  @!P0 MOV R2, 0x2000 ;  /* 0x0000200000028802 */ /* 0x008fc80000000f00 */
[----:B------:R-:W-:-:S04]  /*13d40*/  SHF.L.U32 R0, R0, 0x1f, RZ ;  /* 0x0000001f00007819 */ /* 0x000fc800000006ff */
[----:B------:R-:W1:Y:S02]  /*13d50*/  SYNCS.PHASECHK.TRANS64.TRYWAIT P1, [UR17+0x16038], R0 ;  /* 0x01603800ff0075a7 */ /* 0x000e640008021111 */
[----:B-1----:R-:W-:Y:S05]  /*13d60*/  @!P1 BRA `(.L_x_323) ;  /* 0x0000003000549947 */ /* 0x002fea0003800000 */
.L_x_461:
[----:B------:R3:W-:Y:S01]  /*13d70*/  @!P0 SYNCS.ARRIVE.TRANS64 RZ, [UR17+0x16020], R2 ;  /* 0x01602002ffff89a7 */ /* 0x0007e20008000011 */
[----:B------:R-:W-:Y:S05]  /*13d80*/  BRA.U !UP1, `(.L_x_324) ;  /* 0x0000000109047547 */ /* 0x000fea000b800000 */
[----:B------:R-:W-:Y:S05]  /*13d90*/  BPT.TRAP 0x1 ;  /* 0x000000040000795c */ /* 0x000fea0000300000 */
.L_x_324:
[----:B------:R-:W-:Y:S04]  /*13da0*/  BSSY.RECONVERGENT B0, `(.L_x_325) ;  /* 0x0000003000007945 */ /* 0x000fe80003800200 */
[----:B------:R-:W-:Y:S05]  /*13db0*/  @P2 BRA `(.L_x_326) ;  /* 0x0000000000042947 */ /* 0x000fea0003800000 */
[----:B------:R-:W-:Y:S05]  /*13dc0*/  BPT.TRAP 0x1 ;  /* 0x000000040000795c */ /* 0x000fea0000300000 */
.L_x_326:
[----:B------:R-:W-:Y:S05]  /*13dd0*/  BSYNC.RECONVERGENT B0 ;  /* 0x0000000000007941 */ /* 0x000fea0003800200 */
.L_x_325:
        /* <DEDUP_REMOVED lines=19> */
.L_x_327:
[----:B------:R-:W-:Y:S01]  /*13f10*/  ULEA UR17, UR22, UR8, 0x3 ;  /* 0x0000000816117291 */ /* 0x000fe2000f8e18ff */
[----:B-1----:R-:W-:Y:S01]  /*13f20*/  IMAD.U32 R0, RZ, RZ, UR15 ;  /* 0x0000000fff007e24 */ /* 0x002fe2000f8e00ff */
[----:B---3--:R-:W-:-:S04]  /*13f30*/  @!P0 MOV R2, 0x2000 ;  /* 0x0000200000028802 */ /* 0x008fc80000000f00 */
[----:B------:R-:W-:-:S04]  /*13f40*/  SHF.L.U32 R0, R0, 0x1f, RZ ;  /* 0x0000001f00007819 */ /* 0x000fc800000006ff */
[----:B------:R-:W1:Y:S02]  /*13f50*/  SYNCS.PHASECHK.TRANS64.TRYWAIT P1, [UR17+0x16038], R0 ;  /* 0x01603800ff0075a7 */ /* 0x000e640008021111 */
[----:B-1----:R-:W-:Y:S05]  /*13f60*/  @!P1 BRA `(.L_x_328) ;  /* 0x0000002c00ec9947 */ /* 0x002fea0003800000 */
.L_x_463:
[----:B------:R3:W-:Y:S01]  /*13f70*/  @!P0 SYNCS.ARRIVE.TRANS64 RZ, [UR17+0x16020], R2 ;  /* 0x01602002ffff89a7 */ /* 0x0007e20008000011 */
[----:B------:R-:W-:Y:S05]  /*13f80*/  BRA.U !UP1, `(.L_x_329) ;  /* 0x0000000109047547 */ /* 0x000fea000b800000 */
[----:B------:R-:W-:Y:S05]  /*13f90*/  BPT.TRAP 0x1 ;  /* 0x000000040000795c */ /* 0x000fea0000300000 */
.L_x_329:
[----:B------:R-:W-:Y:S04]  /*13fa0*/  BSSY.RECONVERGENT B0, `(.L_x_330) ;  /* 0x0000003000007945 */ /* 0x000fe80003800200 */
[----:B------:R-:W-:Y:S05]  /*13fb0*/  @P2 BRA `(.L_x_331) ;  /* 0x0000000000042947 */ /* 0x000fea0003800000 */
[----:B------:R-:W-:Y:S05]  /*13fc0*/  BPT.TRAP 0x1 ;  /* 0x000000040000795c */ /* 0x000fea0000300000 */
.L_x_331:
[----:B------:R-:W-:Y:S05]  /*13fd0*/  BSYNC.RECONVERGENT B0 ;  /* 0x0000000000007941 */ /* 0x000fea0003800200 */
.L_x_330:
        /* <DEDUP_REMOVED lines=19> */
.L_x_332:
[----:B------:R-:W-:Y:S01]  /*14110*/  ULEA UR17, UR22, UR8, 0x3 ;  /* 0x0000000816117291 */ /* 0x000fe2000f8e18ff */
[----:B-1----:R-:W-:Y:S01]  /*14120*/  IMAD.U32 R0, RZ, RZ, UR15 ;  /* 0x0000000fff007e24 */ /* 0x002fe2000f8e00ff */
[----:B---3--:R-:W-:-:S04]  /*14130*/  @!P0 MOV R2, 0x2000 ;  /* 0x0000200000028802 */ /* 0x008fc80000000f00 */
[----:B------:R-:W-:-:S04]  /*14140*/  SHF.L.U32 R0, R0, 0x1f, RZ ;  /* 0x0000001f00007819 */ /* 0x000fc800000006ff */
[----:B------:R-:W1:Y:S02]  /*14150*/  SYNCS.PHASECHK.TRANS64.TRYWAIT P1, [UR17+0x16038], R0 ;  /* 0x01603800ff0075a7 */ /* 0x000e640008021111 */
[----:B-1----:R-:W-:Y:S05]  /*14160*/  @!P1 BRA `(.L_x_333) ;  /* 0x0000002c00849947 */ /* 0x002fea0003800000 */
.L_x_465:
[----:B------:R3:W-:Y:S01]  /*14170*/  @!P0 SYNCS.ARRIVE.TRANS64 RZ, [UR17+0x16020], R2 ;  /* 0x01602002ffff89a7 */ /* 0x0007e20008000011 */
[----:B------:R-:W-:Y:S05]  /*14180*/  BRA.U !UP1, `(.L_x_334) ;  /* 0x0000000109047547 */ /* 0x000fea000b800000 */
[----:B------:R-:W-:Y:S05]  /*14190*/  BPT.TRAP 0x1 ;  /* 0x000000040000795c */ /* 0x000fea0000300000 */
.L_x_334:
[----:B------:R-:W-:Y:S04]  /*141a0*/  BSSY.RECONVERGENT B0, `(.L_x_335) ;  /* 0x0000003000007945 */ /* 0x000fe80003800200 */
[----:B------:R-:W-:Y:S05]  /*141b0*/  @P2 BRA `(.L_x_336) ;  /* 0x0000000000042947 */ /* 0x000fea0003800000 */
[----:B------:R-:W-:Y:S05]  /*141c0*/  BPT.TRAP 0x1 ;  /* 0x000000040000795c */ /* 0x000fea0000300000 */
.L_x_336:
[----:B------:R-:W-:Y:S05]  /*141d0*/  BSYNC.RECONVERGENT B0 ;  /* 0x0000000000007941 */ /* 0x000fea0003800200 */
.L_x_335:
        /* <DEDUP_REMOVED lines=13> */
[----:B------:R-:W-:Y:S02]  /*142b0*/  UIADD3 UR10, UPT, UPT, UR7, 0x3, URZ ;  /* 0x00000003070a7890 */ /* 0x000fe4000fffe0ff */
[----:B------:R-:W-:-:S04]  /*142c0*/  UISETP.NE.AND UP2, UPT, UR22, 0x3, UPT ;  /* 0x000000031600788c */ /* 0x000fc8000bf45270 */
[----:B------:R-:W-:Y:S02]  /*142d0*/  USEL UR11, URZ, 0x1, UP2 ;  /* 0x00000001ff0b7887 */ /* 0x000fe40009000000 */
[----:B------:R-:W-:Y:S02]  /*142e0*/  USEL UR22, UR22, URZ, UP2 ;  /* 0x000000ff16167287 */ /* 0x000fe40009000000 */
[----:B------:R-:W-:Y:S01]  /*142f0*/  ULOP3.LUT UR15, UR15, UR11, URZ, 0x3c, !UPT ;  /* 0x0000000b0f0f7292 */ /* 0x000fe2000f8e3cff */
[----:B----4-:R-:W-:Y:S11]  /*14300*/  BRA.U !UP0, `(.L_x_337) ;  /* 0x0000000108047547 */ /* 0x010ff6000b800000 */
[----:B------:R-:W-:Y:S05]  /*14310*/  BPT.TRAP 0x1 ;  /* 0x000000040000795c */ /* 0x000fea0000300000 */
.L_x_337:
[----:B------:R-:W-:Y:S01]  /*14320*/  ULEA UR17, UR22, UR8, 0x3 ;  /* 0x0000000816117291 */ /* 0x000fe2000f8e18ff */
[----:B-1----:R-:W-:Y:S01]  /*14330*/  IMAD.U32 R0, RZ, RZ, UR15 ;  /* 0x0000000fff007e24 */ /* 0x002fe2000f8e00ff */
[----:B---3--:R-:W-:-:S04]  /*14340*/  @!P0 MOV R2, 0x2000 ;  /* 0x0000200000028802 */ /* 0x008fc80000000f00 */
[----:B------:R-:W-:-:S04]  /*14350*/  SHF.L.U32 R0, R0, 0x1f, RZ ;  /* 0x0000001f00007819 */ /* 0x000fc800000006ff */
[----:B------:R-:W1:Y:S02]  /*14360*/  SYNCS.PHASECHK.TRANS64.TRYWAIT P1, [UR17+0x16038], R0 ;  /* 0x01603800ff0075a7 */ /* 0x000e640008021111 */
[----:B-1----:R-:W-:Y:S05]  /*14370*/  @!P1 BRA `(.L_x_338) ;  /* 0x0000002c00189947 */ /* 0x002fea0003800000 */
.L_x_467:
[----:B------:R3:W-:Y:S01]  /*14380*/  @!P0 SYNCS.ARRIVE.TRANS64 RZ, [UR17+0x16020], R2 ;  /* 0x01602002ffff89a7 */ /* 0x0007e20008000011 */
[----:B------:R-:W-:Y:S05]  /*14390*/  BRA.U !UP1, `(.L_x_339) ;  /* 0x0000000109047547 */ /* 0x000fea000b800000 */
[----:B------:R-:W-:Y:S05]  /*143a0*/  BPT.TRAP 0x1 ;  /* 0x000000040000795c */ /* 0x000fea0000300000 */
.L_x_339:
[----:B------:R-:W-:Y:S04]  /*143b0*/  BSSY.RECONVERGENT B0, `(.L_x_340) ;  /* 0x0000003000007945 */ /* 0x000fe80003800200 */
[----:B------:R-:W-:Y:S05]  /*143c0*/  @P2 BRA `(.L_x_341) ;  /* 0x0000000000042947 */ /* 0x000fea0003800000 */
[----:B------:R-:W-:Y:S05]  /*143d0*/  BPT.TRAP 0x1 ;  /* 0x000000040000795c */ /* 0x000fea0000300000 */
.L_x_341:
[----:B------:R-:W-:Y:S05]  /*143e0*/  BSYNC.RECONVERGENT B0 ;  /* 0x0000000000007941 */ /* 0x000fea0003800200 */
.L_x_340:
        /* <DEDUP_REMOVED lines=19> */
.L_x_342:
[----:B------:R-:W-:Y:S01]  /*14520*/  ULEA UR17, UR22, UR8, 0x3 ;  /* 0x0000000816117291 */ /* 0x000fe2000f8e18ff */
[----:B-1----:R-:W-:Y:S01]  /*14530*/  IMAD.U32 R0, RZ, RZ, UR15 ;  /* 0x0000000fff007e24 */ /* 0x002fe2000f8e00ff */
[----:B---3--:R-:W-:-:S04]  /*14540*/  @!P0 MOV R2, 0x2000 ;  /* 0x0000200000028802 */ /* 0x008fc80000000f00 */
[----:B------:R-:W-:-:S04]  /*14550*/  SHF.L.U32 R0, R0, 0x1f, RZ ;  /* 0x0000001f00007819 */ /* 0x000fc800000006ff */
[----:B------:R-:W1:Y:S02]  /*14560*/  SYNCS.PHASECHK.TRANS64.TRYWAIT P1, [UR17+0x16038], R0 ;  /* 0x01603800ff0075a7 */ /* 0x000e640008021111 */
[----:B-1----:R-:W-:Y:S05]  /*14570*/  @!P1 BRA `(.L_x_343) ;  /* 0x0000002800b09947 */ /* 0x002fea0003800000 */
.L_x_469:
[----:B------:R3:W-:Y:S01]  /*14580*/  @!P0 SYNCS.ARRIVE.TRANS64 RZ, [UR17+0x16020], R2 ;  /* 0x01602002ffff89a7 */ /* 0x0007e20008000011 */
[----:B------:R-:W-:Y:S05]  /*14590*/  BRA.U !UP1, `(.L_x_344) ;  /* 0x0000000109047547 */ /* 0x000fea000b800000 */
[----:B------:R-:W-:Y:S05]  /*145a0*/  BPT.TRAP 0x1 ;  /* 0x000000040000795c */ /* 0x000fea0000300000 */
.L_x_344:
[----:B------:R-:W-:Y:S04]  /*145b0*/  BSSY.RECONVERGENT B0, `(.L_x_345) ;  /* 0x0000003000007945 */ /* 0x000fe80003800200 */
[----:B------:R-:W-:Y:S05]  /*145c0*/  @P2 BRA `(.L_x_346) ;  /* 0x0000000000042947 */ /* 0x000fea0003800000 */
[----:B------:R-:W-:Y:S05]  /*145d0*/  BPT.TRAP 0x1 ;  /* 0x000000040000795c */ /* 0x000fea0000300000 */
.L_x_346:
[----:B------:R-:W-:Y:S05]  /*145e0*/  BSYNC.RECONVERGENT B0 ;  /* 0x0000000000007941 */ /* 0x000fea0003800200 */
.L_x_345:
        /* <DEDUP_REMOVED lines=17> */
[----:B------:R-:W-:Y:S02]  /*14700*/  UISETP.NE.AND UP2, UPT, UR10, UR9, UPT ;  /* 0x000000090a00728c */ /* 0x000fe4000bf45270 */
[----:B------:R-:W-:-:S07]  /*14710*/  ULOP3.LUT UR15, UR15, UR11, URZ, 0x3c, !UPT ;  /* 0x0000000b0f0f7292 */ /* 0x000fce000f8e3cff */
[----:B----4-:R-:W-:Y:S05]  /*14720*/  BRA.U UP2, `(.L_x_347) ;  /* 0xffffffed02d87547 */ /* 0x010fea000b83ffff */
.L_x_306:
[----:B------:R-:W-:-:S09]  /*14730*/  UISETP.NE.AND UP2, UPT, UR6, URZ, UPT ;  /* 0x000000ff0600728c */ /* 0x000fd2000bf45270 */
[----:B------:R-:W-:Y:S05]  /*14740*/  BRA.U !UP2, `(.L_x_281) ;  /* 0x0000000d0a147547 */ /* 0x000fea000b800000 */
[----:B------:R-:W-:Y:S05]  /*14750*/  BRA.U !UP0, `(.L_x_348) ;  /* 0x0000000108047547 */ /* 0x000fea000b800000 */
[----:B------:R-:W-:Y:S05]  /*14760*/  BPT.TRAP 0x1 ;  /* 0x000000040000795c */ /* 0x000fea0000300000 */
.L_x_348:
[----:B------:R-:W-:Y:S01]  /*14770*/  ULEA UR17, UR22, UR8, 0x3 ;  /* 0x0000000816117291 */ /* 0x000fe2000f8e18ff */
[----:B-1----:R-:W-:Y:S01]  /*14780*/  IMAD.U32 R0, RZ, RZ, UR15 ;  /* 0x0000000fff007e24 */ /* 0x002fe2000f8e00ff */
[----:B---3--:R-:W-:-:S04]  /*14790*/  @!P0 MOV R2, 0x2000 ;  /* 0x0000200000028802 */ /* 0x008fc80000000f00 */
[----:B------:R-:W-:-:S04]  /*147a0*/  SHF.L.U32 R0, R0, 0x1f, RZ ;  /* 0x0000001f00007819 */ /* 0x000fc800000006ff */
[----:B------:R-:W1:Y:S02]  /*147b0*/  SYNCS.PHASECHK.TRANS64.TRYWAIT P1, [UR17+0x16038], R0 ;  /* 0x01603800ff0075a7 */ /* 0x000e640008021111 */
[----:B-1----:R-:W-:Y:S05]  /*147c0*/  @!P1 BRA `(.L_x_349) ;  /* 0x0000002800349947 */ /* 0x002fea0003800000 */
.L_x_471:
[----:B------:R3:W-:Y:S01]  /*147d0*/  @!P0 SYNCS.ARRIVE.TRANS64 RZ, [UR17+0x16020], R2 ;  /* 0x01602002ffff89a7 */ /* 0x0007e20008000011 */
[----:B------:R-:W-:Y:S05]  /*147e0*/  BRA.U !UP1, `(.L_x_350) ;  /* 0x0000000109047547 */ /* 0x000fea000b800000 */
[----:B------:R-:W-:Y:S05]  /*147f0*/  BPT.TRAP 0x1 ;  /* 0x000000040000795c */ /* 0x000fea0000300000 */
.L_x_350:
[----:B------:R-:W-:Y:S04]  /*14800*/  BSSY.RECONVERGENT B0, `(.L_x_351) ;  /* 0x0000003000007945 */ /* 0x000fe80003800200 */
[----:B------:R-:W-:Y:S05]  /*14810*/  @P2 BRA `(.L_x_352) ;  /* 0x0000000000042947 */ /* 0x000fea0003800000 */
[----:B------:R-:W-:Y:S05]  /*14820*/  BPT.TRAP 0x1 ;  /* 0x000000040000795c */ /* 0x000fea0000300000 */
.L_x_352:
[----:B------:R-:W-:Y:S05]  /*14830*/  BSYNC.RECONVERGENT B0 ;  /* 0x0000000000007941 */ /* 0x000fea0003800200 */
.L_x_351:
        /* <DEDUP_REMOVED lines=19> */
.L_x_353:
[----:B------:R-:W-:Y:S01]  /*14970*/  ULEA UR17, UR22, UR8, 0x3 ;  /* 0x0000000816117291 */ /* 0x000fe2000f8e18ff */
[----:B-1----:R-:W-:Y:S01]  /*14980*/  IMAD.U32 R0, RZ, RZ, UR15 ;  /* 0x0000000fff007e24 */ /* 0x002fe2000f8e00ff */
[----:B---3--:R-:W-:-:S04]  /*14990*/  @!P0 MOV R2, 0x2000 ;  /* 0x0000200000028802 */ /* 0x008fc80000000f00 */
[----:B------:R-:W-:-:S04]  /*149a0*/  SHF.L.U32 R0, R0, 0x1f, RZ ;  /* 0x0000001f00007819 */ /* 0x000fc800000006ff */
[----:B------:R-:W1:Y:S02]  /*149b0*/  SYNCS.PHASECHK.TRANS64.TRYWAIT P1, [UR17+0x16038], R0 ;  /* 0x01603800ff0075a7 */ /* 0x000e640008021111 */
[----:B-1----:R-:W-:Y:S05]  /*149c0*/  @!P1 BRA `(.L_x_354) ;  /* 0x0000002400cc9947 */ /* 0x002fea0003800000 */
.L_x_473:
[----:B------:R3:W-:Y:S01]  /*149d0*/  @!P0 SYNCS.ARRIVE.TRANS64 RZ, [UR17+0x16020], R2 ;  /* 0x01602002ffff89a7 */ /* 0x0007e20008000011 */
[----:B------:R-:W-:Y:S05]  /*149e0*/  BRA.U !UP1, `(.L_x_355) ;  /* 0x0000000109047547 */ /* 0x000fea000b800000 */
[----:B------:R-:W-:Y:S05]  /*149f0*/  BPT.TRAP 0x1 ;  /* 0x000000040000795c */ /* 0x000fea0000300000 */
.L_x_355:
[----:B------:R-:W-:Y:S04]  /*14a00*/  BSSY.RECONVERGENT B0, `(.L_x_356) ;  /* 0x0000003000007945 */ /* 0x000fe80003800200 */
[----:B------:R-:W-:Y:S05]  /*14a10*/  @P2 BRA `(.L_x_357) ;  /* 0x0000000000042947 */ /* 0x000fea0003800000 */
[----:B------:R-:W-:Y:S05]  /*14a20*/  BPT.TRAP 0x1 ;  /* 0x000000040000795c */ /* 0x000fea0000300000 */
.L_x_357:
[----:B------:R-:W-:Y:S05]  /*14a30*/  BSYNC.RECONVERGENT B0 ;  /* 0x0000000000007941 */ /* 0x000fea0003800200 */
.L_x_356:
        /* <DEDUP_REMOVED lines=16> */
[----:B------:R-:W-:Y:S02]  /*14b40*/  UISETP.NE.AND UP2, UPT, UR6, 0x1, UPT ;  /* 0x000000010600788c */ /* 0x000fe4000bf45270 */
[----:B------:R-:W-:-:S07]  /*14b50*/  ULOP3.LUT UR15, UR15, UR9, URZ, 0x3c, !UPT ;  /* 0x000000090f0f7292 */ /* 0x000fce000f8e3cff */
[----:B----4-:R-:W-:Y:S05]  /*14b60*/  BRA.U !UP2, `(.L_x_281) ;  /* 0x000000090a0c7547 */ /* 0x010fea000b800000 */
[----:B------:R-:W-:Y:S05]  /*14b70*/  BRA.U !UP0, `(.L_x_358) ;  /* 0x0000000108047547 */ /* 0x000fea000b800000 */
[----:B------:R-:W-:Y:S05]  /*14b80*/  BPT.TRAP 0x1 ;  /* 0x000000040000795c */ /* 0x000fea0000300000 */
.L_x_358:
[----:B------:R-:W-:Y:S01]  /*14b90*/  ULEA UR17, UR22, UR8, 0x3 ;  /* 0x0000000816117291 */ /* 0x000fe2000f8e18ff */
[----:B-1----:R-:W-:Y:S01]  /*14ba0*/  IMAD.U32 R0, RZ, RZ, UR15 ;  /* 0x0000000fff007e24 */ /* 0x002fe2000f8e00ff */
[----:B---3--:R-:W-:-:S04]  /*14bb0*/  @!P0 MOV R2, 0x2000 ;  /* 0x0000200000028802 */ /* 0x008fc80000000f00 */
[----:B------:R-:W-:-:S04]  /*14bc0*/  SHF.L.U32 R0, R0, 0x1f, RZ ;  /* 0x0000001f00007819 */ /* 0x000fc800000006ff */
[----:B------:R-:W1:Y:S02]  /*14bd0*/  SYNCS.PHASECHK.TRANS64.TRYWAIT P1, [UR17+0x16038], R0 ;  /* 0x01603800ff0075a7 */ /* 0x000e640008021111 */
[----:B-1----:R-:W-:Y:S05]  /*14be0*/  @!P1 BRA `(.L_x_359) ;  /* 0x00000024005c9947 */ /* 0x002fea0003800000 */
.L_x_475:
[----:B------:R3:W-:Y:S01]  /*14bf0*/  @!P0 SYNCS.ARRIVE.TRANS64 RZ, [UR17+0x16020], R2 ;  /* 0x01602002ffff89a7 */ /* 0x0007e20008000011 */
[----:B------:R-:W-:Y:S05]  /*14c00*/  BRA.U !UP1, `(.L_x_360) ;  /* 0x0000000109047547 */ /* 0x000fea000b800000 */
[----:B------:R-:W-:Y:S05]  /*14c10*/  BPT.TRAP 0x1 ;  /* 0x000000040000795c */ /* 0x000fea0000300000 */
.L_x_360:
[----:B------:R-:W-:Y:S04]  /*14c20*/  BSSY.RECONVERGENT B0, `(.L_x_361) ;  /* 0x0000003000007945 */ /* 0x000fe80003800200 */
[----:B------:R-:W-:Y:S05]  /*14c30*/  @P2 BRA `(.L_x_362) ;  /* 0x0000000000042947 */ /* 0x000fea0003800000 */
[----:B------:R-:W-:Y:S05]  /*14c40*/  BPT.TRAP 0x1 ;  /* 0x000000040000795c */ /* 0x000fea0000300000 */
.L_x_362:
[----:B------:R-:W-:Y:S05]  /*14c50*/  BSYNC.RECONVERGENT B0 ;  /* 0x0000000000007941 */ /* 0x000fea0003800200 */
.L_x_361:
        /* <DEDUP_REMOVED lines=19> */
.L_x_363:
[----:B------:R-:W-:Y:S01]  /*14d90*/  ULEA UR17, UR22, UR8, 0x3 ;  /* 0x0000000816117291 */ /* 0x000fe2000f8e18ff */
[----:B-1----:R-:W-:Y:S01]  /*14da0*/  IMAD.U32 R0, RZ, RZ, UR15 ;  /* 0x0000000fff007e24 */ /* 0x002fe2000f8e00ff */
[----:B---3--:R-:W-:-:S04]  /*14db0*/  @!P0 MOV R2, 0x2000 ;  /* 0x0000200000028802 */ /* 0x008fc80000000f00 */
[----:B------:R-:W-:-:S04]  /*14dc0*/  SHF.L.U32 R0, R0, 0x1f, RZ ;  /* 0x0000001f00007819 */ /* 0x000fc800000006ff */
[----:B------:R-:W1:Y:S02]  /*14dd0*/  SYNCS.PHASECHK.TRANS64.TRYWAIT P1, [UR17+0x16038], R0 ;  /* 0x01603800ff0075a7 */ /* 0x000e640008021111 */
[----:B-1----:R-:W-:Y:S05]  /*14de0*/  @!P1 BRA `(.L_x_364) ;  /* 0x0000002000f49947 */ /* 0x002fea0003800000 */
.L_x_477:
[----:B------:R3:W-:Y:S01]  /*14df0*/  @!P0 SYNCS.ARRIVE.TRANS64 RZ, [UR17+0x16020], R2 ;  /* 0x01602002ffff89a7 */ /* 0x0007e20008000011 */
[----:B------:R-:W-:Y:S05]  /*14e00*/  BRA.U !UP1, `(.L_x_365) ;  /* 0x0000000109047547 */ /* 0x000fea000b800000 */
[----:B------:R-:W-:Y:S05]  /*14e10*/  BPT.TRAP 0x1 ;  /* 0x000000040000795c */ /* 0x000fea0000300000 */
.L_x_365:
[----:B------:R-:W-:Y:S04]  /*14e20*/  BSSY.RECONVERGENT B0, `(.L_x_366) ;  /* 0x0000003000007945 */ /* 0x000fe80003800200 */
[----:B------:R-:W-:Y:S05]  /*14e30*/  @P2 BRA `(.L_x_367) ;  /* 0x0000000000042947 */ /* 0x000fea0003800000 */
[----:B------:R-:W-:Y:S05]  /*14e40*/  BPT.TRAP 0x1 ;  /* 0x000000040000795c */ /* 0x000fea0000300000 */
.L_x_367:
[----:B------:R-:W-:Y:S05]  /*14e50*/  BSYNC.RECONVERGENT B0 ;  /* 0x0000000000007941 */ /* 0x000fea0003800200 */
.L_x_366:
        /* <DEDUP_REMOVED lines=19> */
[----:B------:R-:W-:Y:S01]  /*14f90*/  UIADD3 UR7, UPT, UPT, UR7, 0x2, URZ ;  /* 0x0000000207077890 */ /* 0x000fe2000fffe0ff */
[----:B------:R-:W-:Y:S11]  /*14fa0*/  BRA.U !UP0, `(.L_x_368) ;  /* 0x0000000108047547 */ /* 0x000ff6000b800000 */
[----:B------:R-:W-:Y:S05]  /*14fb0*/  BPT.TRAP 0x1 ;  /* 0x000000040000795c */ /* 0x000fea0000300000 */
.L_x_368:
[----:B------:R-:W-:Y:S01]  /*14fc0*/  ULEA UR17, UR22, UR8, 0x3 ;  /* 0x0000000816117291 */ /* 0x000fe2000f8e18ff */
[----:B-1----:R-:W-:Y:S01]  /*14fd0*/  IMAD.U32 R0, RZ, RZ, UR15 ;  /* 0x0000000fff007e24 */ /* 0x002fe2000f8e00ff */
[----:B---3--:R-:W-:-:S04]  /*14fe0*/  @!P0 MOV R2, 0x2000 ;  /* 0x0000200000028802 */ /* 0x008fc80000000f00 */
[----:B------:R-:W-:-:S04]  /*14ff0*/  SHF.L.U32 R0, R0, 0x1f, RZ ;  /* 0x0000001f00007819 */ /* 0x000fc800000006ff */
[----:B------:R-:W1:Y:S02]  /*15000*/  SYNCS.PHASECHK.TRANS64.TRYWAIT P1, [UR17+0x16038], R0 ;  /* 0x01603800ff0075a7 */ /* 0x000e640008021111 */
[----:B-1----:R-:W-:Y:S05]  /*15010*/  @!P1 BRA `(.L_x_369) ;  /* 0x0000002000809947 */ /* 0x002fea0003800000 */
.L_x_479:
[----:B------:R3:W-:Y:S01]  /*15020*/  @!P0 SYNCS.ARRIVE.TRANS64 RZ, [UR17+0x16020], R2 ;  /* 0x01602002ffff89a7 */ /* 0x0007e20008000011 */
[----:B------:R-:W-:Y:S05]  /*15030*/  BRA.U !UP1, `(.L_x_370) ;  /* 0x0000000109047547 */ /* 0x000fea000b800000 */
[----:B------:R-:W-:Y:S05]  /*15040*/  BPT.TRAP 0x1 ;  /* 0x000000040000795c */ /* 0x000fea0000300000 */
.L_x_370:
[----:B------:R-:W-:Y:S04]  /*15050*/  BSSY.RECONVERGENT B0, `(.L_x_371) ;  /* 0x0000003000007945 */ /* 0x000fe80003800200 */
[----:B------:R-:W-:Y:S05]  /*15060*/  @P2 BRA `(.L_x_372) ;  /* 0x0000000000042947 */ /* 0x000fea0003800000 */
[----:B------:R-:W-:Y:S05]  /*15070*/  BPT.TRAP 0x1 ;  /* 0x000000040000795c */ /* 0x000fea0000300000 */
.L_x_372:
[----:B------:R-:W-:Y:S05]  /*15080*/  BSYNC.RECONVERGENT B0 ;  /* 0x0000000000007941 */ /* 0x000fea0003800200 */
.L_x_371:
        /* <DEDUP_REMOVED lines=19> */
.L_x_373:
[----:B------:R-:W-:Y:S01]  /*151c0*/  ULEA UR9, UR22, UR8, 0x3 ;  /* 0x0000000816097291 */ /* 0x000fe2000f8e18ff */
[----:B-1----:R-:W-:Y:S01]  /*151d0*/  IMAD.U32 R0, RZ, RZ, UR15 ;  /* 0x0000000fff007e24 */ /* 0x002fe2000f8e00ff */
[----:B---3--:R-:W-:-:S04]  /*151e0*/  @!P0 MOV R2, 0x2000 ;  /* 0x0000200000028802 */ /* 0x008fc80000000f00 */
[----:B------:R-:W-:-:S04]  /*151f0*/  SHF.L.U32 R0, R0, 0x1f, RZ ;  /* 0x0000001f00007819 */ /* 0x000fc800000006ff */
[----:B------:R-:W1:Y:S02]  /*15200*/  SYNCS.PHASECHK.TRANS64.TRYWAIT P1, [UR9+0x16038], R0 ;  /* 0x01603800ff0075a7 */ /* 0x000e640008021109 */
[----:B-1----:R-:W-:Y:S05]  /*15210*/  @!P1 BRA `(.L_x_374) ;  /* 0x0000002000189947 */ /* 0x002fea0003800000 */
.L_x_481:
[----:B------:R3:W-:Y:S01]  /*15220*/  @!P0 SYNCS.ARRIVE.TRANS64 RZ, [UR9+0x16020], R2 ;  /* 0x01602002ffff89a7 */ /* 0x0007e20008000009 */
[----:B------:R-:W-:Y:S05]  /*15230*/  BRA.U !UP1, `(.L_x_375) ;  /* 0x0000000109047547 */ /* 0x000fea000b800000 */
[----:B------:R-:W-:Y:S05]  /*15240*/  BPT.TRAP 0x1 ;  /* 0x000000040000795c */ /* 0x000fea0000300000 */
.L_x_375:
[----:B------:R-:W-:Y:S04]  /*15250*/  BSSY.RECONVERGENT B0, `(.L_x_376) ;  /* 0x0000003000007945 */ /* 0x000fe80003800200 */
[----:B------:R-:W-:Y:S05]  /*15260*/  @P2 BRA `(.L_x_377) ;  /* 0x0000000000042947 */ /* 0x000fea0003800000 */
[----:B------:R-:W-:Y:S05]  /*15270*/  BPT.TRAP 0x1 ;  /* 0x000000040000795c */ /* 0x000fea0000300000 */
.L_x_377:
[----:B------:R-:W-:Y:S05]  /*15280*/  BSYNC.RECONVERGENT B0 ;  /* 0x0000000000007941 */ /* 0x000fea0003800200 */
.L_x_376:
[----:B------:R-:W-:Y:S02]  /*15290*/  ULEA UR8, UR22, UR8, 0xd ;  /* 0x0000000816087291 */ /* 0x000fe4000f8e68ff */
[----:B------:R-:W-:Y:S02]  /*152a0*/  UIADD3 UR6, UP2, UPT, UR4, 0x280, URZ ;  /* 0x0000028004067890 */ /* 0x000fe4000ff5e0ff */
[----:B------:R-:W-:Y:S02]  /*152b0*/  USHF.L.U32 UR11, UR7, 0x6, URZ ;  /* 0x00000006070b7899 */ /* 0x000fe400080006ff */
[----:B------:R-:W-:Y:S02]  /*152c0*/  UIADD3 UR9, UPT, UPT, UR9, 0x16020, URZ ;  /* 0x0001602009097890 */ /* 0x000fe4000fffe0ff */
[----:B------:R-:W-:Y:S02]  /*152d0*/  UIADD3 UR8, UPT, UPT, UR8, 0x8000, URZ ;  /* 0x0000800008087890 */ /* 0x000fe4000fffe0ff */
[----:B------:R-:W-:Y:S01]  /*152e0*/  UIADD3.X UR7, UPT, UPT, URZ, UR5, URZ, UP2, !UPT ;  /* 0x00000005ff077290 */ /* 0x000fe200097fe4ff */
[----:B------:R-:W-:Y:S01]  /*152f0*/  UMOV UR12, UR13 ;  /* 0x0000000d000c7c82 */ /* 0x000fe20008000000 */
[----:B------:R-:W-:Y:S01]  /*15300*/  UMOV UR16, 0x0 ;  /* 0x0000000000107882 */ /* 0x000fe20000000000 */
[----:B------:R-:W-:Y:S01]  /*15310*/  UMOV UR17, 0x10000000 ;  /* 0x1000000000117882 */ /* 0x000fe20000000000 */
[----:B------:R-:W-:Y:S01]  /*15320*/  UMOV UR13, UR14 ;  /* 0x0000000e000d7c82 */ /* 0x000fe20008000000 */
[----:B------:R-:W-:Y:S01]  /*15330*/  UMOV UR10, URZ ;  /* 0x000000ff000a7c82 */ /* 0x000fe20008000000 */
[----:B------:R-:W-:-:S03]  /*15340*/  UIADD3 UR22, UPT, UPT, UR22, 0x1, URZ ;  /* 0x0000000116167890 */ /* 0x000fc6000fffe0ff */
[----:B------:R4:W-:Y:S01]  /*15350*/  UTMALDG.4D [UR8], [UR6], desc[UR16] ;  /* 0x00001008060075b4 */ /* 0x0009e20008019000 */
[----:B------:R-:W-:-:S04]  /*15360*/  UISETP.NE.AND UP2, UPT, UR22, 0x3, UPT ;  /* 0x000000031600788c */ /* 0x000fc8000bf45270 */
[----:B------:R-:W-:Y:S02]  /*15370*/  USEL UR14, URZ, 0x1, UP2 ;  /* 0x00000001ff0e7887 */ /* 0x000fe40009000000 */
[----:B------:R-:W-:Y:S02]  /*15380*/  USEL UR22, UR22, URZ, UP2 ;  /* 0x000000ff16167287 */ /* 0x000fe40009000000 */
[----:B----4-:R-:W-:-:S12]  /*15390*/  ULOP3.LUT UR15, UR15, UR14, URZ, 0x3c, !UPT ;  /* 0x0000000e0f0f7292 */ /* 0x010fd8000f8e3cff */
.L_x_281:
[----:B------:R-:W4:Y:S01]  /*153a0*/  LDCU UR7, c[0x0][0x370] ;  /* 0x00006e00ff0777ac */ /* 0x000f220008000800 */
[----:B------:R-:W5:Y:S01]  /*153b0*/  LDCU UR6, c[0x0][0x900] ;  /* 0x00012000ff0677ac */ /* 0x000f620008000800 */
[----:B----4-:R-:W-:-:S04]  /*153c0*/  UIADD3 UR36, UPT, UPT, UR7, UR36, URZ ;  /* 0x0000002407247290 */ /* 0x010fc8000fffe0ff */
[----:B-----5:R-:W-:-:S09]  /*153d0*/  UISETP.GE.AND UP2, UPT, UR36, UR6, UPT ;  /* 0x000000062400728c */ /* 0x020fd2000bf46270 */
[----:B------:R-:W-:Y:S05]  /*153e0*/  BRA.U !UP2, `(.L_x_378) ;  /* 0xffffffd50a707547 */ /* 0x000fea000b83ffff */
[----:B-1----:R-:W-:Y:S05]  /*153f0*/  EXIT ;  /* 0x000000000000794d */ /* 0x002fea0003800000 */
.L_x_500:
[----:B------:R-:W-:-:S08]  /*15400*/  NOP ;  /* 0x0000000000007918 */ /* 0x000fd00000000000 */
[----:B------:R-:W1:-:S00]  /*15410*/  USETMAXREG.DEALLOC.CTAPOOL 0x20 ;  /* 0x00000020000079c8 */ /* 0x000e4000080e0500 */
[----:B-1----:R-:W1:Y:S02]  /*15420*/  LDC R0, c[0x0][0x900] ;  /* 0x00024000ff007b82 */ /* 0x002e640000000800 */
[----:B-1----:R-:W-:-:S13]  /*15430*/  ISETP.LE.AND P0, PT, R0, UR36, PT ;  /* 0x0000002400007c0c */ /* 0x002fda000bf03270 */
[----:B------:R-:W-:Y:S05]  /*15440*/  @P0 EXIT ;  /* 0x000000000000094d */ /* 0x000fea0003800000 */
[----:B------:R-:W-:Y:S01]  /*15450*/  HFMA2 R4, -RZ, RZ, 0, 0 ;  /* 0x00000000ff047431 */ /* 0x000fe200000001ff */
[----:B------:R-:W-:Y:S01]  /*15460*/  PRMT R0, RZ, 0x7610, R0 ;  /* 0x00007610ff007816 */ /* 0x000fe20000000000 */
[----:B------:R-:W1:Y:S01]  /*15470*/  LDCU.64 UR26, c[0x0][0x348] ;  /* 0x00006900ff1a77ac */ /* 0x000e620008000a00 */
[----:B------:R-:W2:Y:S01]  /*15480*/  LDCU UR24, c[0x0][0x370] ;  /* 0x00006e00ff1877ac */ /* 0x000ea20008000800 */
[----:B------:R-:W3:Y:S01]  /*15490*/  LDCU UR16, c[0x0][0x900] ;  /* 0x00012000ff1077ac */ /* 0x000ee20008000800 */
[----:B------:R-:W4:Y:S01]  /*154a0*/  LDCU UR22, c[0x0][0x904] ;  /* 0x00012080ff1677ac */ /* 0x000f220008000800 */
[----:B------:R-:W5:Y:S01]  /*154b0*/  LDCU UR21, c[0x0][0x380] ;  /* 0x00007000ff1577ac */ /* 0x000f620008000800 */
[----:B------:R-:W1:Y:S01]  /*154c0*/  LDCU UR19, c[0x0][0x38c] ;  /* 0x00007180ff1377ac */ /* 0x000e620008000800 */
[----:B------:R-:W1:Y:S01]  /*154d0*/  LDCU UR23, c[0x0][0x91c] ;  /* 0x00012380ff1777ac */ /* 0x000e620008000800 */
[----:B------:R-:W1:Y:S01]  /*154e0*/  LDCU UR20, c[0x0][0x918] ;  /* 0x00012300ff1477ac */ /* 0x000e620008000800 */
[----:B------:R-:W1:Y:S01]  /*154f0*/  LDCU.64 UR14, c[0x0][0x908] ;  /* 0x00012100ff0e77ac */ /* 0x000e620008000a00 */
[----:B------:R-:W1:Y:S01]  /*15500*/  LDCU.64 UR6, c[0x0][0x920] ;  /* 0x00012400ff0677ac */ /* 0x000e620008000a00 */
[----:B------:R-:W1:Y:S02]  /*15510*/  LDCU.64 UR4, c[0x0][0x910] ;  /* 0x00012200ff0477ac */ /* 0x000e640008000a00 */
.L_x_386:
[----:B-1----:R-:W-:Y:S02]  /*15520*/  UIMAD.WIDE.U32 UR8, UR36, UR14, URZ ;  /* 0x0000000e240872a5 */ /* 0x002fe4000f8e00ff */
[----:B----4-:R-:W-:Y:S02]  /*15530*/  UISETP.NE.AND UP0, UPT, UR22, 0x1, UPT ;  /* 0x000000011600788c */ /* 0x010fe4000bf05270 */
[----:B------:R-:W-:-:S04]  /*15540*/  USHF.R.U32.HI UR8, URZ, UR15, UR9 ;  /* 0x0000000fff087299 */ /* 0x000fc80008011609 */
[----:B------:R-:W-:Y:S02]  /*15550*/  USEL UR8, UR36, UR8, !UP0 ;  /* 0x0000000824087287 */ /* 0x000fe4000c000000 */
[----:B------:R-:W-:Y:S02]  /*15560*/  UISETP.NE.AND UP0, UPT, UR23, 0x1, UPT ;  /* 0x000000011700788c */ /* 0x000fe4000bf05270 */
[----:B------:R-:W-:Y:S02]  /*15570*/  UIMAD.WIDE.U32 UR10, UR8, UR6, URZ ;  /* 0x00000006080a72a5 */ /* 0x000fe4000f8e00ff */
[----:B------:R-:W-:Y:S02]  /*15580*/  UIADD3 UR10, UPT, UPT, -UR8, URZ, URZ ;  /* 0x000000ff080a7290 */ /* 0x000fe4000fffe1ff */
[----:B------:R-:W-:Y:S02]  /*15590*/  USHF.R.U32.HI UR11, URZ, UR7, UR11 ;  /* 0x00000007ff0b7299 */ /* 0x000fe4000801160b */
[----:B------:R-:W-:-:S02]  /*155a0*/  UIMAD UR10, UR22, UR10, UR36 ;  /* 0x0000000a160a72a4 */ /* 0x000fc4000f8e0224 */
[----:B------:R-:W-:Y:S02]  /*155b0*/  USEL UR11, UR8, UR11, !UP0 ;  /* 0x0000000b080b7287 */ /* 0x000fe4000c000000 */
[----:B------:R-:W-:Y:S02]  /*155c0*/  USHF.L.U32 UR10, UR10, 0x8, URZ ;  /* 0x000000080a0a7899 */ /* 0x000fe400080006ff */
[----:B------:R-:W-:Y:S02]  /*155d0*/  UIADD3 UR13, UPT, UPT, -UR11, URZ, URZ ;  /* 0x000000ff0b0d7290 */ /* 0x000fe4000fffe1ff */
[----:B-----5:R-:W-:Y:S02]  /*155e0*/  UISETP.GE.AND UP0, UPT, UR10, UR21, UPT ;  /* 0x000000150a00728c */ /* 0x020fe4000bf06270 */
[----:B------:R-:W-:-:S07]  /*155f0*/  UIMAD UR13, UR23, UR13, UR8 ;  /* 0x0000000d170d72a4 */ /* 0x000fce000f8e0208 */
[----:B------:R-:W-:Y:S05]  /*15600*/  BRA.U UP0, `(.L_x_379) ;  /* 0x0000000500307547 */ /* 0x000fea000b800000 */
[----:B------:R-:W-:Y:S01]  /*15610*/  IMAD.U32 R0, RZ, RZ, UR19 ;  /* 0x00000013ff007e24 */ /* 0x000fe2000f8e00ff */
[----:B------:R-:W-:Y:S02]  /*15620*/  UIMAD.WIDE.U32 UR8, UR11, UR5, URZ ;  /* 0x000000050b0872a5 */ /* 0x000fe4000f8e00ff */
[----:B------:R-:W-:Y:S02]  /*15630*/  UISETP.NE.AND UP0, UPT, UR4, 0x1, UPT ;  /* 0x000000010400788c */ /* 0x000fe4000bf05270 */
[----:B------:R-:W-:Y:S01]  /*15640*/  IABS R0, R0 ;  /* 0x0000000000007213 */ /* 0x000fe20000000000 */
[----:B------:R-:W-:-:S03]  /*15650*/  USHF.R.U32.HI UR8, URZ, UR20, UR9 ;  /* 0x00000014ff087299 */ /* 0x000fc60008011609 */
[----:B------:R-:W1:Y:S01]  /*15660*/  I2F.RP R2, R0 ;  /* 0x0000000000027306 */ /* 0x000e620000209400 */
[----:B------:R-:W-:Y:S02]  /*15670*/  USEL UR8, UR11, UR8, !UP0 ;  /* 0x000000080b087287 */ /* 0x000fe4000c000000 */
[----:B------:R-:W-:Y:S02]  /*15680*/  UISETP.NE.AND UP0, UPT, UR19, URZ, UPT ;  /* 0x000000ff1300728c */ /* 0x000fe4000bf05270 */
[----:B------:R-:W-:-:S04]  /*15690*/  UIADD3 UR8, UPT, UPT, -UR8, URZ, URZ ;  /* 0x000000ff08087290 */ /* 0x000fc8000fffe1ff */
[----:B------:R-:W-:-:S04]  /*156a0*/  UIMAD UR11, UR4, UR8, UR11 ;  /* 0x00000008040b72a4 */ /* 0x000fc8000f8e020b */
[----:B------:R-:W-:Y:S01]  /*156b0*/  ULOP3.LUT UR8, UR11, UR19, URZ, 0x3c, !UPT ;  /* 0x000000130b087292 */ /* 0x000fe2000f8e3cff */
[----:B-1----:R-:W1:Y:S03]  /*156c0*/  MUFU.RCP R2, R2 ;  /* 0x0000000200027308 */ /* 0x002e660000001000 */
[----:B------:R-:W-:Y:S01]  /*156d0*/  UISETP.GE.AND UP1, UPT, UR8, URZ, UPT ;  /* 0x000000ff0800728c */ /* 0x000fe2000bf26270 */
[----:B-1----:R-:W-:-:S04]  /*156e0*/  IADD3 R2, PT, PT, R2, 0xffffffe, RZ ;  /* 0x0ffffffe02027810 */ /* 0x002fc80007ffe0ff */
[----:B------:R-:W1:Y:S02]  /*156f0*/  F2I.FTZ.U32.TRUNC.NTZ R3, R2 ;  /* 0x0000000200037305 */ /* 0x000e64000021f000 */
[----:B-1----:R-:W-:-:S05]  /*15700*/  IMAD.MOV R2, RZ, RZ, -R3 ;  /* 0x000000ffff027224 */ /* 0x002fca00078e0a03 */
        /* <DEDUP_REMOVED lines=13> */
[----:B------:R-:W-:Y:S02]  /*157e0*/  ELECT P0, URZ, PT ;  /* 0x0000000000ff782f */ /* 0x000fe40003800000 */
[----:B------:R-:W-:-:S13]  /*157f0*/  ISETP.GE.U32.AND P1, PT, R3, R0, PT ;  /* 0x000000000300720c */ /* 0x000fda0003f26070 */
[----:B------:R-:W-:-:S05]  /*15800*/  @P1 VIADD R2, R2, 0x1 ;  /* 0x0000000102021836 */ /* 0x000fca0000000000 */
[----:B------:R-:W-:-:S13]  /*15810*/  R2UR UR12, R2 ;  /* 0x00000000020c72ca */ /* 0x000fda00000e0000 */
[----:B------:R-:W-:Y:S02]  /*15820*/  @!UP1 UIADD3 UR12, UPT, UPT, -UR12, URZ, URZ ;  /* 0x000000ff0c0c9290 */ /* 0x000fe4000fffe1ff */
[----:B------:R-:W-:-:S04]  /*15830*/  @!UP0 ULOP3.LUT UR12, URZ, UR19, URZ, 0x33, !UPT ;  /* 0x00000013ff0c8292 */ /* 0x000fc8000f8e33ff */
[----:B------:R-:W-:-:S04]  /*15840*/  UIADD3 UR8, UPT, UPT, -UR12, URZ, URZ ;  /* 0x000000ff0c087290 */ /* 0x000fc8000fffe1ff */
[----:B------:R-:W-:Y:S01]  /*15850*/  UIMAD UR11, UR19, UR8, UR11 ;  /* 0x00000008130b72a4 */ /* 0x000fe2000f8e020b */
[----:B------:R-:W-:Y:S11]  /*15860*/  BRA.U UP6, `(.L_x_380) ;  /* 0x0000000106047547 */ /* 0x000ff6000b800000 */
[----:B--23--:R-:W-:Y:S05]  /*15870*/  BPT.TRAP 0x1 ;  /* 0x000000040000795c */ /* 0x00cfea0000300000 */
.L_x_380:
[----:B------:R-:W1:Y:S01]  /*15880*/  S2UR UR18, SR_CgaCtaId ;  /* 0x00000000001279c3 */ /* 0x000e620000008800 */
[----:B------:R-:W-:Y:S01]  /*15890*/  UMOV UR17, 0x400 ;  /* 0x0000040000117882 */ /* 0x000fe20000000000 */
[----:B------:R-:W-:Y:S01]  /*158a0*/  SHF.L.U32 R0, R4, 0x1f, RZ ;  /* 0x0000001f04007819 */ /* 0x000fe200000006ff */
[----:B-1----:R-:W-:-:S09]  /*158b0*/  ULEA UR17, UR18, UR17, 0x18 ;  /* 0x0000001112117291 */ /* 0x002fd2000f8ec0ff */
[----:B------:R-:W1:Y:S02]  /*158c0*/  SYNCS.PHASECHK.TRANS64.TRYWAIT P0, [UR17+0x160b0], R0 ;  /* 0x0160b000ff0075a7 */ /* 0x000e640008001111 */
[----:B-1----:R-:W-:Y:S05]  /*158d0*/  @!P0 BRA `(.L_x_381) ;  /* 0x0000001800808947 */ /* 0x002fea0003800000 */
.L_x_483:
[----:B------:R-:W-:Y:S02]  /*158e0*/  UIADD3 UR28, UP0, UPT, UR26, 0x400, URZ ;  /* 0x000004001a1c7890 */ /* 0x000fe4000ff1e0ff */
[----:B------:R-:W-:Y:S02]  /*158f0*/  UIADD3 UR8, UPT, UPT, UR17, 0xe000, URZ ;  /* 0x0000e00011087890 */ /* 0x000fe4000fffe0ff */
[----:B------:R-:W-:Y:S01]  /*15900*/  UIADD3.X UR29, UPT, UPT, URZ, UR27, URZ, UP0, !UPT ;  /* 0x0000001bff1d7290 */ /* 0x000fe200087fe4ff */
[----:B------:R-:W-:-:S08]  /*15910*/  UMOV UR9, URZ ;  /* 0x000000ff00097c82 */ /* 0x000fd00008000000 */
[----:B------:R4:W-:Y:S01]  /*15920*/  UTMASTG.5D [UR8], [UR28] ;  /* 0x000000081c0073b5 */ /* 0x0009e20008020000 */
[----:B------:R0:W-:Y:S01]  /*15930*/  UTMACMDFLUSH ;  /* 0x00000000000079b7 */ /* 0x0001e20000000000 */
[----:B----4-:R-:W-:Y:S05]  /*15940*/  BRA.U UP6, `(.L_x_382) ;  /* 0x0000000106047547 */ /* 0x010fea000b800000 */
[----:B--23--:R-:W-:Y:S05]  /*15950*/  BPT.TRAP 0x1 ;  /* 0x000000040000795c */ /* 0x00cfea0000300000 */
.L_x_382:
[----:B------:R-:W4:Y:S02]  /*15960*/  SYNCS.PHASECHK.TRANS64.TRYWAIT P0, [UR17+0x160b8], R0 ;  /* 0x0160b800ff0075a7 */ /* 0x000f240008001111 */
[----:B----4-:R-:W-:Y:S05]  /*15970*/  @!P0 BRA `(.L_x_383) ;  /* 0x0000001800708947 */ /* 0x010fea0003800000 */
.L_x_485:
[----:B------:R-:W-:Y:S02]  /*15980*/  UIADD3 UR28, UP0, UPT, UR26, 0x400, URZ ;  /* 0x000004001a1c7890 */ /* 0x000fe4000ff1e0ff */
[----:B------:R-:W-:Y:S02]  /*15990*/  UIADD3 UR10, UPT, UPT, UR10, 0x80, URZ ;  /* 0x000000800a0a7890 */ /* 0x000fe4000fffe0ff */
[----:B------:R-:W-:Y:S02]  /*159a0*/  UIADD3 UR8, UPT, UPT, UR17, 0x12000, URZ ;  /* 0x0001200011087890 */ /* 0x000fe4000fffe0ff */
[----:B------:R-:W-:Y:S01]  /*159b0*/  UIADD3.X UR29, UPT, UPT, URZ, UR27, URZ, UP0, !UPT ;  /* 0x0000001bff1d7290 */ /* 0x000fe200087fe4ff */
[----:B------:R-:W-:-:S08]  /*159c0*/  UMOV UR9, URZ ;  /* 0x000000ff00097c82 */ /* 0x000fd00008000000 */
[----:B------:R4:W-:Y:S01]  /*159d0*/  UTMASTG.5D [UR8], [UR28] ;  /* 0x000000081c0073b5 */ /* 0x0009e20008020000 */
[----:B------:R0:W-:Y:S01]  /*159e0*/  UTMACMDFLUSH ;  /* 0x00000000000079b7 */ /* 0x0001e20000000000 */
[----:B------:R-:W-:-:S04]  /*159f0*/  DEPBAR.LE SB0, 0x1 ;  /* 0x000080400000791a */ /* 0x000fc80000000000 */
[----:B----4-:R-:W-:Y:S05]  /*15a00*/  BRA.U UP6, `(.L_x_384) ;  /* 0x0000000106047547 */ /* 0x010fea000b800000 */
[----:B--23--:R-:W-:Y:S05]  /*15a10*/  BPT.TRAP 0x1 ;  /* 0x000000040000795c */ /* 0x00cfea0000300000 */
.L_x_384:
[----:B------:R-:W-:-:S04]  /*15a20*/  UIADD3 UR8, UPT, UPT, UR17, 0x160c0, URZ ;  /* 0x000160c011087890 */ /* 0x000fc8000fffe0ff */
[----:B------:R-:W-:-:S09]  /*15a30*/  UPRMT UR8, UR18, 0x654, UR8 ;  /* 0x0000065412087896 */ /* 0x000fd20008000008 */
[----:B------:R-:W-:Y:S01]  /*15a40*/  SYNCS.ARRIVE.TRANS64.RED.A1T0 RZ, [UR8], RZ ;  /* 0x000000ffffff79a7 */ /* 0x000fe20008100408 */
[----:B------:R-:W-:-:S04]  /*15a50*/  DEPBAR.LE SB0, 0x0 ;  /* 0x000080000000791a */ /* 0x000fc80000000000 */
[----:B------:R-:W-:Y:S05]  /*15a60*/  BRA.U UP6, `(.L_x_385) ;  /* 0x0000000106047547 */ /* 0x000fea000b800000 */
[----:B--23--:R-:W-:Y:S05]  /*15a70*/  BPT.TRAP 0x1 ;  /* 0x000000040000795c */ /* 0x00cfea0000300000 */
.L_x_385:
[----:B------:R-:W-:Y:S01]  /*15a80*/  UIADD3 UR17, UPT, UPT, UR17, 0x160c8, URZ ;  /* 0x000160c811117890 */ /* 0x000fe2000fffe0ff */
[----:B-1----:R-:W-:Y:S01]  /*15a90*/  HFMA2 R0, -RZ, RZ, 0, 5.9604644775390625e-08 ;  /* 0x00000001ff007431 */ /* 0x002fe200000001ff */
[----:B------:R-:W-:Y:S02]  /*15aa0*/  LOP3.LUT R4, R4, 0x1, RZ, 0x3c, !PT ;  /* 0x0000000104047812 */ /* 0x000fe400078e3cff */
[----:B------:R-:W-:-:S09]  /*15ab0*/  UPRMT UR17, UR18, 0x654, UR17 ;  /* 0x0000065412117896 */ /* 0x000fd20008000011 */
[----:B------:R-:W-:Y:S03]  /*15ac0*/  SYNCS.ARRIVE.TRANS64.RED.A1T0 RZ, [UR17], RZ ;  /* 0x000000ffffff79a7 */ /* 0x000fe60008100411 */
.L_x_379:
[----:B--2---:R-:W-:-:S04]  /*15ad0*/  UIADD3 UR36, UPT, UPT, UR24, UR36, URZ ;  /* 0x0000002418247290 */ /* 0x004fc8000fffe0ff */
[----:B---3--:R-:W-:-:S09]  /*15ae0*/  UISETP.GE.AND UP0, UPT, UR36, UR16, UPT ;  /* 0x000000102400728c */ /* 0x008fd2000bf06270 */
[----:B------:R-:W-:Y:S05]  /*15af0*/  BRA.U !UP0, `(.L_x_386) ;  /* 0xfffffff908887547 */ /* 0x000fea000b83ffff */
[----:B------:R-:W-:-:S13]  /*15b00*/  LOP3.LUT P0, RZ, R0, 0xff, RZ, 0xc0, !PT ;  /* 0x000000ff00ff7812 */ /* 0x000fda000780c0ff */
[----:B------:R-:W-:Y:S05]  /*15b10*/  @!P0 EXIT ;  /* 0x000000000000894d */ /* 0x000fea0003800000 */
[----:B------:R-:W1:Y:S01]  /*15b20*/  S2UR UR4, SR_CgaCtaId ;  /* 0x00000000000479c3 */ /* 0x000e620000008800 */
[----:B------:R-:W-:Y:S01]  /*15b30*/  UMOV UR5, 0x400 ;  /* 0x0000040000057882 */ /* 0x000fe20000000000 */
[----:B------:R-:W-:Y:S01]  /*15b40*/  UMOV UR6, 0x40 ;  /* 0x0000004000067882 */ /* 0x000fe20000000000 */
[----:B------:R-:W-:Y:S01]  /*15b50*/  IMAD.MOV.U32 R3, RZ, RZ, 0xffff ;  /* 0x0000ffffff037424 */ /* 0x000fe200078e00ff */
[----:B-1----:R-:W-:Y:S02]  /*15b60*/  ULEA UR5, UR4, UR5, 0x18 ;  /* 0x0000000504057291 */ /* 0x002fe4000f8ec0ff */
[----:B------:R-:W-:-:S07]  /*15b70*/  ULEA UR6, UR4, UR6, 0x18 ;  /* 0x0000000604067291 */ /* 0x000fce000f8ec0ff */
[----:B------:R-:W1:Y:S01]  /*15b80*/  LDS R0, [UR5+0x160e0] ;  /* 0x0160e005ff007984 */ /* 0x000e620008000800 */
[----:B------:R-:W-:-:S03]  /*15b90*/  NOP ;  /* 0x0000000000007918 */ /* 0x000fc60000000000 */
[----:B------:R-:W2:Y:S01]  /*15ba0*/  LDS R2, [UR6+0x14] ;  /* 0x00001406ff027984 */ /* 0x000ea20008000800 */
[----:B-1----:R-:W-:-:S04]  /*15bb0*/  LOP3.LUT R0, R0, 0xffff, RZ, 0xc0, !PT ;  /* 0x0000ffff00007812 */ /* 0x002fc800078ec0ff */
[----:B------:R-:W-:-:S04]  /*15bc0*/  SHF.R.U32.HI R4, RZ, 0x5, R0 ;  /* 0x00000005ff047819 */ /* 0x000fc80000011600 */
[----:B------:R-:W-:-:S04]  /*15bd0*/  SHF.L.U32 R3, R3, R4, RZ ;  /* 0x0000000403037219 */ /* 0x000fc800000006ff */
[----:B--2---:R-:W-:Y:S01]  /*15be0*/  LOP3.LUT R0, R2, R3, RZ, 0xc0, !PT ;  /* 0x0000000302007212 */ /* 0x004fe200078ec0ff */
[----:B------:R-:W-:-:S03]  /*15bf0*/  IMAD.MOV.U32 R2, RZ, RZ, 0x1 ;  /* 0x00000001ff027424 */ /* 0x000fc600078e00ff */
[----:B------:R-:W-:Y:S02]  /*15c00*/  ISETP.NE.AND P0, PT, R0, R3, PT ;  /* 0x000000030000720c */ /* 0x000fe40003f05270 */
[----:B------:R-:W-:-:S11]  /*15c10*/  SHF.L.U32 R2, R2, R4, RZ ;  /* 0x0000000402027219 */ /* 0x000fd600000006ff */
[----:B------:R-:W-:Y:S05]  /*15c20*/  @P0 BRA `(.L_x_387) ;  /* 0x00000000005c0947 */ /* 0x000fea0003800000 */
[----:B------:R-:W1:Y:S02]  /*15c30*/  LDS R0, [UR6+0x18] ;  /* 0x00001806ff007984 */ /* 0x000e640008000800 */
[----:B-1----:R-:W-:-:S04]  /*15c40*/  LOP3.LUT R0, R0, R2, RZ, 0xc0, !PT ;  /* 0x0000000200007212 */ /* 0x002fc800078ec0ff */
[----:B------:R-:W-:-:S13]  /*15c50*/  ISETP.NE.AND P0, PT, R0, R2, PT ;  /* 0x000000020000720c */ /* 0x000fda0003f05270 */
[----:B------:R-:W-:Y:S05]  /*15c60*/  @P0 BRA `(.L_x_388) ;  /* 0x0000000000400947 */ /* 0x000fea0003800000 */
[----:B------:R-:W-:Y:S01]  /*15c70*/  R2UR UR8, R3 ;  /* 0x00000000030872ca */ /* 0x000fe200000e0000 */
[----:B------:R-:W-:Y:S01]  /*15c80*/  VOTEU.ANY UR7, UPT, PT ;  /* 0x0000000000077886 */ /* 0x000fe200038e0100 */
[----:B------:R-:W1:Y:S01]  /*15c90*/  S2R R3, SR_LANEID ;  /* 0x0000000000037919 */ /* 0x000e620000000000 */
[----:B------:R-:W-:Y:S01]  /*15ca0*/  LOP3.LUT R2, RZ, R2, RZ, 0x33, !PT ;  /* 0x00000002ff027212 */ /* 0x000fe200078e33ff */
[----:B------:R-:W-:-:S03]  /*15cb0*/  UFLO.U32 UR7, UR7 ;  /* 0x00000007000772bd */ /* 0x000fc600080e0000 */
[----:B------:R-:W2:Y:S06]  /*15cc0*/  REDUX UR4, R2 ;  /* 0x00000000020473c4 */ /* 0x000eac0000000000 */
[----:B------:R-:W-:-:S06]  /*15cd0*/  ULOP3.LUT UR8, URZ, UR8, URZ, 0x33, !UPT ;  /* 0x00000008ff087292 */ /* 0x000fcc000f8e33ff */
[----:B------:R-:W-:-:S04]  /*15ce0*/  IMAD.U32 R0, RZ, RZ, UR8 ;  /* 0x00000008ff007e24 */ /* 0x000fc8000f8e00ff */
[----:B------:R2:W3:Y:S02]  /*15cf0*/  REDUX UR5, R0 ;  /* 0x00000000000573c4 */ /* 0x0004e40000000000 */
[----:B------:R4:W-:Y:S01]  /*15d00*/  UTCATOMSWS.AND URZ, UR8 ;  /* 0x0000000800ff79e3 */ /* 0x0009e20008000000 */
[----:B-1----:R-:W-:Y:S01]  /*15d10*/  ISETP.EQ.U32.AND P0, PT, R3, UR7, PT ;  /* 0x0000000703007c0c */ /* 0x002fe2000bf02070 */
[----:B--2---:R-:W-:Y:S02]  /*15d20*/  IMAD.U32 R0, RZ, RZ, UR4 ;  /* 0x00000004ff007e24 */ /* 0x004fe4000f8e00ff */
[----:B---3--:R-:W-:-:S10]  /*15d30*/  IMAD.U32 R2, RZ, RZ, UR5 ;  /* 0x00000005ff027e24 */ /* 0x008fd4000f8e00ff */
[----:B------:R4:W-:Y:S04]  /*15d40*/  @P0 ATOMS.AND RZ, [UR6+0x14], R2 ;  /* 0x00001402ffff098c */ /* 0x0009e8000a800006 */
[----:B------:R4:W-:Y:S01]  /*15d50*/  @P0 ATOMS.AND RZ, [UR6+0x18], R0 ;  /* 0x00001800ffff098c */ /* 0x0009e2000a800006 */
[----:B------:R-:W-:Y:S05]  /*15d60*/  BRA `(.L_x_389) ;  /* 0x0000000000147947 */ /* 0x000fea0003800000 */
.L_x_388:
[----:B------:R-:W-:Y:S02]  /*15d70*/  MOV R2, 0x15d90 ;  /* 0x00015d9000027802 */ /* 0x000fe40000000f00 */
[----:B------:R-:W-:Y:S05]  /*15d80*/  CALL.REL.NOINC `($__internal_0_$__cuda_sm10x_tcgen05_guardrail_trap_col_being_dealloced_not_returned_by_alloc) ;  /* 0x0000001400847944 */ /* 0x000fea0003c00000 */
[----:B------:R-:W-:Y:S05]  /*15d90*/  BRA `(.L_x_389) ;  /* 0x0000000000087947 */ /* 0x000fea0003800000 */
.L_x_387:
[----:B------:R-:W-:Y:S02]  /*15da0*/  MOV R2, 0x15dc0 ;  /* 0x00015dc000027802 */ /* 0x000fe40000000f00 */
[----:B------:R-:W-:Y:S05]  /*15db0*/  CALL.REL.NOINC `($__internal_2_$__cuda_sm10x_tcgen05_guardrail_trap_unallocated_columns_being_dealloced) ;  /* 0x0000001400907944 */ /* 0x000fea0003c00000 */
.L_x_389:
[----:B------:R-:W-:Y:S01]  /*15dc0*/  NOP ;  /* 0x0000000000007918 */ /* 0x000fe20000000000 */
[----:B----4-:R-:W-:Y:S05]  /*15dd0*/  EXIT ;  /* 0x000000000000794d */ /* 0x010fea0003800000 */
.L_x_37:
[----:B------:R-:W-:-:S07]  /*15de0*/  MOV R2, UR13 ;  /* 0x0000000d00027c02 */ /* 0x000fce0008000f00 */
.L_x_390:
[----:B-1----:R1:W2:Y:S02]  /*15df0*/  SYNCS.PHASECHK.TRANS64.TRYWAIT P0, [R2+URZ+0x16000], R0 ;  /* 0x01600000020075a7 */ /* 0x0022a400080011ff */
[----:B--2---:R-:W-:Y:S05]  /*15e00*/  @!P0 NANOSLEEP.SYNCS 0x989680 ;  /* 0x009896800000895d */ /* 0x004fea0003900000 */
[----:B------:R-:W2:Y:S02]  /*15e10*/  @!P0 SYNCS.PHASECHK.TRANS64 P0, [R2+URZ+0x16000], R0 ;  /* 0x01600000020085a7 */ /* 0x000ea400080010ff */
[----:B--2---:R-:W-:Y:S05]  /*15e20*/  @!P0 BRA `(.L_x_390) ;  /* 0xfffffffc00f08947 */ /* 0x004fea000383ffff */
[----:B------:R-:W-:Y:S05]  /*15e30*/  BRA `(.L_x_391) ;  /* 0xfffffebc00d47947 */ /* 0x000fea000383ffff */
.L_x_39:
[----:B------:R-:W-:-:S07]  /*15e40*/  MOV R5, UR5 ;  /* 0x0000000500057c02 */ /* 0x000fce0008000f00 */
.L_x_392:
[----:B-1----:R1:W2:Y:S02]  /*15e50*/  SYNCS.PHASECHK.TRANS64.TRYWAIT P0, [R5+URZ+0x16020], R2 ;  /* 0x01602002050075a7 */ /* 0x0022a400080011ff */
[----:B--2---:R-:W-:Y:S05]  /*15e60*/  @!P0 NANOSLEEP.SYNCS 0x989680 ;  /* 0x009896800000895d */ /* 0x004fea0003900000 */
[----:B------:R-:W2:Y:S02]  /*15e70*/  @!P0 SYNCS.PHASECHK.TRANS64 P0, [R5+URZ+0x16020], R2 ;  /* 0x01602002050085a7 */ /* 0x000ea400080010ff */
[----:B--2---:R-:W-:Y:S05]  /*15e80*/  @!P0 BRA `(.L_x_392) ;  /* 0xfffffffc00f08947 */ /* 0x004fea000383ffff */
[----:B------:R-:W-:Y:S05]  /*15e90*/  BRA `(.L_x_393) ;  /* 0xfffffebc00dc7947 */ /* 0x000fea000383ffff */
.L_x_41:
[----:B------:R-:W-:-:S07]  /*15ea0*/  MOV R5, UR13 ;  /* 0x0000000d00057c02 */ /* 0x000fce0008000f00 */
.L_x_394:
[----:B-1----:R1:W2:Y:S02]  /*15eb0*/  SYNCS.PHASECHK.TRANS64.TRYWAIT P0, [R5+URZ+0x16058], R2 ;  /* 0x01605802050075a7 */ /* 0x0022a400080011ff */
[----:B--2---:R-:W-:Y:S05]  /*15ec0*/  @!P0 NANOSLEEP.SYNCS 0x989680 ;  /* 0x009896800000895d */ /* 0x004fea0003900000 */
[----:B------:R-:W2:Y:S02]  /*15ed0*/  @!P0 SYNCS.PHASECHK.TRANS64 P0, [R5+URZ+0x16058], R2 ;  /* 0x01605802050085a7 */ /* 0x000ea400080010ff */
[----:B--2---:R-:W-:Y:S05]  /*15ee0*/  @!P0 BRA `(.L_x_394) ;  /* 0xfffffffc00f08947 */ /* 0x004fea000383ffff */
[----:B------:R-:W-:Y:S05]  /*15ef0*/  BRA `(.L_x_395) ;  /* 0xfffffec000007947 */ /* 0x000fea000383ffff */
.L_x_45:
[----:B------:R-:W-:-:S07]  /*15f00*/  MOV R2, UR13 ;  /* 0x0000000d00027c02 */ /* 0x000fce0008000f00 */
.L_x_396:
[----:B-1----:R1:W2:Y:S02]  /*15f10*/  SYNCS.PHASECHK.TRANS64.TRYWAIT P0, [R2+URZ+0x16008], R0 ;  /* 0x01600800020075a7 */ /* 0x0022a400080011ff */
[----:B--2---:R-:W-:Y:S05]  /*15f20*/  @!P0 NANOSLEEP.SYNCS 0x989680 ;  /* 0x009896800000895d */ /* 0x004fea0003900000 */
[----:B------:R-:W2:Y:S02]  /*15f30*/  @!P0 SYNCS.PHASECHK.TRANS64 P0, [R2+URZ+0x16008], R0 ;  /* 0x01600800020085a7 */ /* 0x000ea400080010ff */
[----:B--2---:R-:W-:Y:S05]  /*15f40*/  @!P0 BRA `(.L_x_396) ;  /* 0xfffffffc00f08947 */ /* 0x004fea000383ffff */
[----:B------:R-:W-:Y:S05]  /*15f50*/  BRA `(.L_x_397) ;  /* 0xfffffec000a07947 */ /* 0x000fea000383ffff */
.L_x_47:
[----:B------:R-:W-:-:S07]  /*15f60*/  MOV R2, UR13 ;  /* 0x0000000d00027c02 */ /* 0x000fce0008000f00 */
.L_x_398:
[----:B-1----:R1:W2:Y:S02]  /*15f70*/  SYNCS.PHASECHK.TRANS64.TRYWAIT P0, [R2+URZ+0x16068], R0 ;  /* 0x01606800020075a7 */ /* 0x0022a400080011ff */
[----:B--2---:R-:W-:Y:S05]  /*15f80*/  @!P0 NANOSLEEP.SYNCS 0x989680 ;  /* 0x009896800000895d */ /* 0x004fea0003900000 */
[----:B------:R-:W2:Y:S02]  /*15f90*/  @!P0 SYNCS.PHASECHK.TRANS64 P0, [R2+URZ+0x16068], R0 ;  /* 0x01606800020085a7 */ /* 0x000ea400080010ff */
[----:B--2---:R-:W-:Y:S05]  /*15fa0*/  @!P0 BRA `(.L_x_398) ;  /* 0xfffffffc00f08947 */ /* 0x004fea000383ffff */
[----:B------:R-:W-:Y:S05]  /*15fb0*/  BRA `(.L_x_399) ;  /* 0xfffffec000a87947 */ /* 0x000fea000383ffff */
.L_x_51:
[----:B------:R-:W-:-:S07]  /*15fc0*/  MOV R2, UR4 ;  /* 0x0000000400027c02 */ /* 0x000fce0008000f00 */
.L_x_400:
[----:B-1----:R1:W3:Y:S02]  /*15fd0*/  SYNCS.PHASECHK.TRANS64.TRYWAIT P0, [R2+URZ+0x16020], R0 ;  /* 0x01602000020075a7 */ /* 0x0022e400080011ff */
[----:B---3--:R-:W-:Y:S05]  /*15fe0*/  @!P0 NANOSLEEP.SYNCS 0x989680 ;  /* 0x009896800000895d */ /* 0x008fea0003900000 */
[----:B------:R-:W3:Y:S02]  /*15ff0*/  @!P0 SYNCS.PHASECHK.TRANS64 P0, [R2+URZ+0x16020], R0 ;  /* 0x01602000020085a7 */ /* 0x000ee400080010ff */
[----:B---3--:R-:W-:Y:S05]  /*16000*/  @!P0 BRA `(.L_x_400) ;  /* 0xfffffffc00f08947 */ /* 0x008fea000383ffff */
[----:B------:R-:W-:Y:S05]  /*16010*/  BRA `(.L_x_401) ;  /* 0xfffffec400447947 */ /* 0x000fea000383ffff */
.L_x_53:
[----:B------:R-:W-:-:S07]  /*16020*/  MOV R2, UR13 ;  /* 0x0000000d00027c02 */ /* 0x000fce0008000f00 */
.L_x_402:
[----:B-1----:R1:W2:Y:S02]  /*16030*/  SYNCS.PHASECHK.TRANS64.TRYWAIT P0, [R2+URZ+0x160a0], R0 ;  /* 0x0160a000020075a7 */ /* 0x0022a400080011ff */
[----:B--2---:R-:W-:Y:S05]  /*16040*/  @!P0 NANOSLEEP.SYNCS 0x989680 ;  /* 0x009896800000895d */ /* 0x004fea0003900000 */
[----:B------:R-:W2:Y:S02]  /*16050*/  @!P0 SYNCS.PHASECHK.TRANS64 P0, [R2+URZ+0x160a0], R0 ;  /* 0x0160a000020085a7 */ /* 0x000ea400080010ff */
[----:B--2---:R-:W-:Y:S05]  /*16060*/  @!P0 BRA `(.L_x_402) ;  /* 0xfffffffc00f08947 */ /* 0x004fea000383ffff */
[----:B------:R-:W-:Y:S05]  /*16070*/  BRA `(.L_x_403) ;  /* 0xfffffec400587947 */ /* 0x000fea000383ffff */
.L_x_55:
[----:B------:R-:W-:-:S07]  /*16080*/  MOV R2, UR13 ;  /* 0x0000000d00027c02 */ /* 0x000fce0008000f00 */
.L_x_404:
[----:B-1----:R1:W2:Y:S02]  /*16090*/  SYNCS.PHASECHK.TRANS64.TRYWAIT P0, [R2+URZ+0x16058], R0 ;  /* 0x01605800020075a7 */ /* 0x0022a400080011ff */
[----:B--2---:R-:W-:Y:S05]  /*160a0*/  @!P0 NANOSLEEP.SYNCS 0x989680 ;  /* 0x009896800000895d */ /* 0x004fea0003900000 */
[----:B------:R-:W2:Y:S02]  /*160b0*/  @!P0 SYNCS.PHASECHK.TRANS64 P0, [R2+URZ+0x16058], R0 ;  /* 0x01605800020085a7 */ /* 0x000ea400080010ff */
[----:B--2---:R-:W-:Y:S05]  /*160c0*/  @!P0 BRA `(.L_x_404) ;  /* 0xfffffffc00f08947 */ /* 0x004fea000383ffff */
[----:B------:R-:W-:Y:S05]  /*160d0*/  BRA `(.L_x_405) ;  /* 0xfffffec400647947 */ /* 0x000fea000383ffff */
.L_x_59:
[----:B------:R-:W-:Y:S07]  /*160e0*/  MOV R2, UR6 ;  /* 0x0000000600027c02 */ /* 0x000fee0008000f00 */
.L_x_406:
[----:B-1----:R1:W2:Y:S02]  /*160f0*/  SYNCS.PHASECHK.TRANS64.TRYWAIT P0, [R2+URZ+0x16020], R0 ;  /* 0x01602000020075a7 */ /* 0x0022a400080011ff */
[----:B--2---:R-:W-:Y:S05]  /*16100*/  @!P0 NANOSLEEP.SYNCS 0x989680 ;  /* 0x009896800000895d */ /* 0x004fea0003900000 */
[----:B------:R-:W2:Y:S02]  /*16110*/  @!P0 SYNCS.PHASECHK.TRANS64 P0, [R2+URZ+0x16020], R0 ;  /* 0x01602000020085a7 */ /* 0x000ea400080010ff */
[----:B--2---:R-:W-:Y:S05]  /*16120*/  @!P0 BRA `(.L_x_406) ;  /* 0xfffffffc00f08947 */ /* 0x004fea000383ffff */
[----:B------:R-:W-:Y:S05]  /*16130*/  BRA `(.L_x_407) ;  /* 0xfffffec800507947 */ /* 0x000fea000383ffff */
.L_x_62:
[----:B------:R-:W-:Y:S07]  /*16140*/  MOV R2, UR13 ;  /* 0x0000000d00027c02 */ /* 0x000fee0008000f00 */
.L_x_408:
[----:B--2---:R2:W3:Y:S02]  /*16150*/  SYNCS.PHASECHK.TRANS64.TRYWAIT P0, [R2+URZ+0x160a8], R0 ;  /* 0x0160a800020075a7 */ /* 0x0044e400080011ff */
[----:B---3--:R-:W-:Y:S05]  /*16160*/  @!P0 NANOSLEEP.SYNCS 0x989680 ;  /* 0x009896800000895d */ /* 0x008fea0003900000 */
[----:B------:R-:W3:Y:S02]  /*16170*/  @!P0 SYNCS.PHASECHK.TRANS64 P0, [R2+URZ+0x160a8], R0 ;  /* 0x0160a800020085a7 */ /* 0x000ee400080010ff */
[----:B---3--:R-:W-:Y:S05]  /*16180*/  @!P0 BRA `(.L_x_408) ;  /* 0xfffffffc00f08947 */ /* 0x008fea000383ffff */
[----:B------:R-:W-:Y:S05]  /*16190*/  BRA `(.L_x_409) ;  /* 0xfffffecc00047947 */ /* 0x000fea000383ffff */
.L_x_64:
[----:B------:R-:W-:Y:S07]  /*161a0*/  MOV R2, UR13 ;  /* 0x0000000d00027c02 */ /* 0x000fee0008000f00 */
.L_x_410:
[----:B--2---:R2:W3:Y:S02]  /*161b0*/  SYNCS.PHASECHK.TRANS64.TRYWAIT P0, [R2+URZ+0x16068], R0 ;  /* 0x01606800020075a7 */ /* 0x0044e400080011ff */
[----:B---3--:R-:W-:Y:S05]  /*161c0*/  @!P0 NANOSLEEP.SYNCS 0x989680 ;  /* 0x009896800000895d */ /* 0x008fea0003900000 */
[----:B------:R-:W3:Y:S02]  /*161d0*/  @!P0 SYNCS.PHASECHK.TRANS64 P0, [R2+URZ+0x16068], R0 ;  /* 0x01606800020085a7 */ /* 0x000ee400080010ff */
[----:B---3--:R-:W-:Y:S05]  /*161e0*/  @!P0 BRA `(.L_x_410) ;  /* 0xfffffffc00f08947 */ /* 0x008fea000383ffff */
[----:B------:R-:W-:Y:S05]  /*161f0*/  BRA `(.L_x_411) ;  /* 0xfffffecc00107947 */ /* 0x000fea000383ffff */
.L_x_70:
[----:B------:R-:W-:Y:S07]  /*16200*/  MOV R2, UR4 ;  /* 0x0000000400027c02 */ /* 0x000fee0008000f00 */
.L_x_412:
[----:B-1----:R1:W2:Y:S02]  /*16210*/  SYNCS.PHASECHK.TRANS64.TRYWAIT P0, [R2+URZ+0x16020], R0 ;  /* 0x01602000020075a7 */ /* 0x0022a400080011ff */
[----:B--2---:R-:W-:Y:S05]  /*16220*/  @!P0 NANOSLEEP.SYNCS 0x989680 ;  /* 0x009896800000895d */ /* 0x004fea0003900000 */
[----:B------:R-:W2:Y:S02]  /*16230*/  @!P0 SYNCS.PHASECHK.TRANS64 P0, [R2+URZ+0x16020], R0 ;  /* 0x01602000020085a7 */ /* 0x000ea400080010ff */
[----:B--2---:R-:W-:Y:S05]  /*16240*/  @!P0 BRA `(.L_x_412) ;  /* 0xfffffffc00f08947 */ /* 0x004fea000383ffff */
[----:B------:R-:W-:Y:S05]  /*16250*/  BRA `(.L_x_413) ;  /* 0xfffffed000787947 */ /* 0x000fea000383ffff */
.L_x_72:
[----:B------:R-:W-:Y:S07]  /*16260*/  MOV R2, UR13 ;  /* 0x0000000d00027c02 */ /* 0x000fee0008000f00 */
.L_x_414:
[----:B-1----:R1:W2:Y:S02]  /*16270*/  SYNCS.PHASECHK.TRANS64.TRYWAIT P0, [R2+URZ+0x160a0], R0 ;  /* 0x0160a000020075a7 */ /* 0x0022a400080011ff */
[----:B--2---:R-:W-:Y:S05]  /*16280*/  @!P0 NANOSLEEP.SYNCS 0x989680 ;  /* 0x009896800000895d */ /* 0x004fea0003900000 */
[----:B------:R-:W2:Y:S02]  /*16290*/  @!P0 SYNCS.PHASECHK.TRANS64 P0, [R2+URZ+0x160a0], R0 ;  /* 0x0160a000020085a7 */ /* 0x000ea400080010ff */
[----:B--2---:R-:W-:Y:S05]  /*162a0*/  @!P0 BRA `(.L_x_414) ;  /* 0xfffffffc00f08947 */ /* 0x004fea000383ffff */
[----:B------:R-:W-:Y:S05]  /*162b0*/  BRA `(.L_x_415) ;  /* 0xfffffed0008c7947 */ /* 0x000fea000383ffff */
.L_x_74:
[----:B------:R-:W-:Y:S01]  /*162c0*/  MOV R2, UR13 ;  /* 0x0000000d00027c02 */ /* 0x000fe20008000f00 */
[----:B------:R-:W-:Y:S05]  /*162d0*/  IMAD.U32 R0, RZ, RZ, UR6 ;  /* 0x00000006ff007e24 */ /* 0x000fea000f8e00ff */
[----:B------:R-:W-:Y:S07]  /*162e0*/  SHF.L.U32 R0, R0, 0x1f, RZ ;  /* 0x0000001f00007819 */ /* 0x000fee00000006ff */
.L_x_416:
[----:B-1----:R1:W2:Y:S02]  /*162f0*/  SYNCS.PHASECHK.TRANS64.TRYWAIT P0, [R2+URZ+0x16058], R0 ;  /* 0x01605800020075a7 */ /* 0x0022a400080011ff */
[----:B--2---:R-:W-:Y:S05]  /*16300*/  @!P0 NANOSLEEP.SYNCS 0x989680 ;  /* 0x009896800000895d */ /* 0x004fea0003900000 */
[----:B------:R-:W2:Y:S02]  /*16310*/  @!P0 SYNCS.PHASECHK.TRANS64 P0, [R2+URZ+0x16058], R0 ;  /* 0x01605800020085a7 */ /* 0x000ea400080010ff */
[----:B--2---:R-:W-:Y:S05]  /*16320*/  @!P0 BRA `(.L_x_416) ;  /* 0xfffffffc00f08947 */ /* 0x004fea000383ffff */
[----:B------:R-:W-:Y:S05]  /*16330*/  BRA `(.L_x_417) ;  /* 0xfffffed000947947 */ /* 0x000fea000383ffff */
.L_x_82:
[----:B------:R-:W-:-:S07]  /*16340*/  MOV R2, UR13 ;  /* 0x0000000d00027c02 */ /* 0x000fce0008000f00 */
.L_x_418:
[----:B--2---:R2:W3:Y:S02]  /*16350*/  SYNCS.PHASECHK.TRANS64.TRYWAIT P0, [R2+URZ+0x160a8], R0 ;  /* 0x0160a800020075a7 */ /* 0x0044e400080011ff */
[----:B---3--:R-:W-:Y:S05]  /*16360*/  @!P0 NANOSLEEP.SYNCS 0x989680 ;  /* 0x009896800000895d */ /* 0x008fea0003900000 */
[----:B------:R-:W3:Y:S02]  /*16370*/  @!P0 SYNCS.PHASECHK.TRANS64 P0, [R2+URZ+0x160a8], R0 ;  /* 0x0160a800020085a7 */ /* 0x000ee400080010ff */
[----:B---3--:R-:W-:Y:S05]  /*16380*/  @!P0 BRA `(.L_x_418) ;  /* 0xfffffffc00f08947 */ /* 0x008fea000383ffff */
[----:B------:R-:W-:Y:S05]  /*16390*/  BRA `(.L_x_419) ;  /* 0xfffffed400687947 */ /* 0x000fea000383ffff */
.L_x_84:
[----:B------:R-:W-:-:S07]  /*163a0*/  MOV R2, UR13 ;  /* 0x0000000d00027c02 */ /* 0x000fce0008000f00 */
.L_x_420:
[----:B--2---:R2:W3:Y:S02]  /*163b0*/  SYNCS.PHASECHK.TRANS64.TRYWAIT P0, [R2+URZ+0x16068], R0 ;  /* 0x01606800020075a7 */ /* 0x0044e400080011ff */
[----:B---3--:R-:W-:Y:S05]  /*163c0*/  @!P0 NANOSLEEP.SYNCS 0x989680 ;  /* 0x009896800000895d */ /* 0x008fea0003900000 */
[----:B------:R-:W3:Y:S02]  /*163d0*/  @!P0 SYNCS.PHASECHK.TRANS64 P0, [R2+URZ+0x16068], R0 ;  /* 0x01606800020085a7 */ /* 0x000ee400080010ff */
[----:B---3--:R-:W-:Y:S05]  /*163e0*/  @!P0 BRA `(.L_x_420) ;  /* 0xfffffffc00f08947 */ /* 0x008fea000383ffff */
[----:B------:R-:W-:Y:S05]  /*163f0*/  BRA `(.L_x_421) ;  /* 0xfffffed400747947 */ /* 0x000fea000383ffff */
.L_x_96:
[----:B-1----:R1:W2:Y:S02]  /*16400*/  SYNCS.PHASECHK.TRANS64.TRYWAIT P0, [R75+URZ+0x160c0], R0 ;  /* 0x0160c0004b0075a7 */ /* 0x0022a400080011ff */
[----:B--2---:R-:W-:Y:S05]  /*16410*/  @!P0 NANOSLEEP.SYNCS 0x989680 ;  /* 0x009896800000895d */ /* 0x004fea0003900000 */
[----:B------:R-:W2:Y:S02]  /*16420*/  @!P0 SYNCS.PHASECHK.TRANS64 P0, [R75+URZ+0x160c0], R0 ;  /* 0x0160c0004b0085a7 */ /* 0x000ea400080010ff */
[----:B--2---:R-:W-:Y:S05]  /*16430*/  @!P0 BRA `(.L_x_96) ;  /* 0xfffffffc00f08947 */ /* 0x004fea000383ffff */
[----:B------:R-:W-:Y:S05]  /*16440*/  BRA `(.L_x_422) ;  /* 0xfffffedc00547947 */ /* 0x000fea000383ffff */
.L_x_163:
[----:B--2---:R2:W3:Y:S02]  /*16450*/  SYNCS.PHASECHK.TRANS64.TRYWAIT P0, [R75+URZ+0x160c8], R0 ;  /* 0x0160c8004b0075a7 */ /* 0x0044e400080011ff */
[----:B---3--:R-:W-:Y:S05]  /*16460*/  @!P0 NANOSLEEP.SYNCS 0x989680 ;  /* 0x009896800000895d */ /* 0x008fea0003900000 */
[----:B------:R-:W3:Y:S02]  /*16470*/  @!P0 SYNCS.PHASECHK.TRANS64 P0, [R75+URZ+0x160c8], R0 ;  /* 0x0160c8004b0085a7 */ /* 0x000ee400080010ff */
[----:B---3--:R-:W-:Y:S05]  /*16480*/  @!P0 BRA `(.L_x_163) ;  /* 0xfffffffc00f08947 */ /* 0x008fea000383ffff */
[----:B------:R-:W-:Y:S05]  /*16490*/  BRA `(.L_x_423) ;  /* 0xffffff1800487947 */ /* 0x000fea000383ffff */
.L_x_169:
[----:B-1----:R1:W2:Y:S02]  /*164a0*/  SYNCS.PHASECHK.TRANS64.TRYWAIT P0, [R60+URZ+0x16070], R0 ;  /* 0x016070003c0075a7 */ /* 0x0022a400080011ff */
[----:B--2---:R-:W-:Y:S05]  /*164b0*/  @!P0 NANOSLEEP.SYNCS 0x989680 ;  /* 0x009896800000895d */ /* 0x004fea0003900000 */
[----:B------:R-:W2:Y:S02]  /*164c0*/  @!P0 SYNCS.PHASECHK.TRANS64 P0, [R60+URZ+0x16070], R0 ;  /* 0x016070003c0085a7 */ /* 0x000ea400080010ff */
[----:B--2---:R-:W-:Y:S05]  /*164d0*/  @!P0 BRA `(.L_x_169) ;  /* 0xfffffffc00f08947 */ /* 0x004fea000383ffff */
[----:B------:R-:W-:Y:S05]  /*164e0*/  BRA `(.L_x_424) ;  /* 0xffffff1c00887947 */ /* 0x000fea000383ffff */
.L_x_172:
[----:B--2---:R2:W3:Y:S02]  /*164f0*/  SYNCS.PHASECHK.TRANS64.TRYWAIT P1, [R60+URZ+0x16080], R2 ;  /* 0x016080023c0075a7 */ /* 0x0044e400080211ff */
[----:B---3--:R-:W-:Y:S05]  /*16500*/  @!P1 NANOSLEEP.SYNCS 0x989680 ;  /* 0x009896800000995d */ /* 0x008fea0003900000 */
[----:B------:R-:W3:Y:S02]  /*16510*/  @!P1 SYNCS.PHASECHK.TRANS64 P1, [R60+URZ+0x16080], R2 ;  /* 0x016080023c0095a7 */ /* 0x000ee400080210ff */
[----:B---3--:R-:W-:Y:S05]  /*16520*/  @!P1 BRA `(.L_x_172) ;  /* 0xfffffffc00f09947 */ /* 0x008fea000383ffff */
[----:B------:R-:W-:Y:S05]  /*16530*/  BRA `(.L_x_425) ;  /* 0xffffff1c00b07947 */ /* 0x000fea000383ffff */
.L_x_175:
[----:B-1----:R1:W2:Y:S02]  /*16540*/  SYNCS.PHASECHK.TRANS64.TRYWAIT P0, [R60+URZ+0x16070], R0 ;  /* 0x016070003c0075a7 */ /* 0x0022a400080011ff */
[----:B--2---:R-:W-:Y:S05]  /*16550*/  @!P0 NANOSLEEP.SYNCS 0x989680 ;  /* 0x009896800000895d */ /* 0x004fea0003900000 */
[----:B------:R-:W2:Y:S02]  /*16560*/  @!P0 SYNCS.PHASECHK.TRANS64 P0, [R60+URZ+0x16070], R0 ;  /* 0x016070003c0085a7 */ /* 0x000ea400080010ff */
[----:B--2---:R-:W-:Y:S05]  /*16570*/  @!P0 BRA `(.L_x_175) ;  /* 0xfffffffc00f08947 */ /* 0x004fea000383ffff */
[----:B------:R-:W-:Y:S05]  /*16580*/  BRA `(.L_x_426) ;  /* 0xffffff1c00dc7947 */ /* 0x000fea000383ffff */
.L_x_177:
[----:B-1----:R1:W2:Y:S02]  /*16590*/  SYNCS.PHASECHK.TRANS64.TRYWAIT P0, [R60+URZ+0x16090], R0 ;  /* 0x016090003c0075a7 */ /* 0x0022a400080011ff */
[----:B--2---:R-:W-:Y:S05]  /*165a0*/  @!P0 NANOSLEEP.SYNCS 0x989680 ;  /* 0x009896800000895d */ /* 0x004fea0003900000 */
[----:B------:R-:W2:Y:S02]  /*165b0*/  @!P0 SYNCS.PHASECHK.TRANS64 P0, [R60+URZ+0x16090], R0 ;  /* 0x016090003c0085a7 */ /* 0x000ea400080010ff */
[----:B--2---:R-:W-:Y:S05]  /*165c0*/  @!P0 BRA `(.L_x_177) ;  /* 0xfffffffc00f08947 */ /* 0x004fea000383ffff */
[----:B------:R-:W-:Y:S05]  /*165d0*/  BRA `(.L_x_427) ;  /* 0xffffff2000247947 */ /* 0x000fea000383ffff */
.L_x_188:
[----:B-1----:R1:W4:Y:S02]  /*165e0*/  SYNCS.PHASECHK.TRANS64.TRYWAIT P0, [R60+URZ+0x16080], R0 ;  /* 0x016080003c0075a7 */ /* 0x00232400080011ff */
[----:B----4-:R-:W-:Y:S05]  /*165f0*/  @!P0 NANOSLEEP.SYNCS 0x989680 ;  /* 0x009896800000895d */ /* 0x010fea0003900000 */
[----:B------:R-:W4:Y:S02]  /*16600*/  @!P0 SYNCS.PHASECHK.TRANS64 P0, [R60+URZ+0x16080], R0 ;  /* 0x016080003c0085a7 */ /* 0x000f2400080010ff */
[----:B----4-:R-:W-:Y:S05]  /*16610*/  @!P0 BRA `(.L_x_188) ;  /* 0xfffffffc00f08947 */ /* 0x010fea000383ffff */
[----:B------:R-:W-:Y:S05]  /*16620*/  BRA `(.L_x_428) ;  /* 0xffffff2800587947 */ /* 0x000fea000383ffff */
.L_x_190:
[----:B-1----:R1:W2:Y:S02]  /*16630*/  SYNCS.PHASECHK.TRANS64.TRYWAIT P0, [R60+URZ+0x16098], R0 ;  /* 0x016098003c0075a7 */ /* 0x0022a400080011ff */
[----:B--2---:R-:W-:Y:S05]  /*16640*/  @!P0 NANOSLEEP.SYNCS 0x989680 ;  /* 0x009896800000895d */ /* 0x004fea0003900000 */
[----:B------:R-:W2:Y:S02]  /*16650*/  @!P0 SYNCS.PHASECHK.TRANS64 P0, [R60+URZ+0x16098], R0 ;  /* 0x016098003c0085a7 */ /* 0x000ea400080010ff */
[----:B--2---:R-:W-:Y:S05]  /*16660*/  @!P0 BRA `(.L_x_190) ;  /* 0xfffffffc00f08947 */ /* 0x004fea000383ffff */
[----:B------:R-:W-:Y:S05]  /*16670*/  BRA `(.L_x_429) ;  /* 0xffffff28009c7947 */ /* 0x000fea000383ffff */
.L_x_203:
[----:B----4-:R4:W5:Y:S02]  /*16680*/  SYNCS.PHASECHK.TRANS64.TRYWAIT P0, [R60+URZ+0x16070], R2 ;  /* 0x016070023c0075a7 */ /* 0x01096400080011ff */
[----:B-----5:R-:W-:Y:S05]  /*16690*/  @!P0 NANOSLEEP.SYNCS 0x989680 ;  /* 0x009896800000895d */ /* 0x020fea0003900000 */
[----:B------:R-:W5:Y:S02]  /*166a0*/  @!P0 SYNCS.PHASECHK.TRANS64 P0, [R60+URZ+0x16070], R2 ;  /* 0x016070023c0085a7 */ /* 0x000f6400080010ff */
[----:B-----5:R-:W-:Y:S05]  /*166b0*/  @!P0 BRA `(.L_x_203) ;  /* 0xfffffffc00f08947 */ /* 0x020fea000383ffff */
[----:B------:R-:W-:Y:S05]  /*166c0*/  BRA `(.L_x_430) ;  /* 0xffffff3000f07947 */ /* 0x000fea000383ffff */
.L_x_206:
[----:B-1----:R1:W5:Y:S02]  /*166d0*/  SYNCS.PHASECHK.TRANS64.TRYWAIT P0, [R60+URZ+0x16090], R0 ;  /* 0x016090003c0075a7 */ /* 0x00236400080011ff */
[----:B-----5:R-:W-:Y:S05]  /*166e0*/  @!P0 NANOSLEEP.SYNCS 0x989680 ;  /* 0x009896800000895d */ /* 0x020fea0003900000 */
[----:B------:R-:W5:Y:S02]  /*166f0*/  @!P0 SYNCS.PHASECHK.TRANS64 P0, [R60+URZ+0x16090], R0 ;  /* 0x016090003c0085a7 */ /* 0x000f6400080010ff */
[----:B-----5:R-:W-:Y:S05]  /*16700*/  @!P0 BRA `(.L_x_206) ;  /* 0xfffffffc00f08947 */ /* 0x020fea000383ffff */
[----:B------:R-:W-:Y:S05]  /*16710*/  BRA `(.L_x_431) ;  /* 0xffffff3400147947 */ /* 0x000fea000383ffff */
.L_x_209:
[----:B-1----:R1:W4:Y:S02]  /*16720*/  SYNCS.PHASECHK.TRANS64.TRYWAIT P0, [R60+URZ+0x160c0], R2 ;  /* 0x0160c0023c0075a7 */ /* 0x00232400080011ff */
[----:B----4-:R-:W-:Y:S05]  /*16730*/  @!P0 NANOSLEEP.SYNCS 0x989680 ;  /* 0x009896800000895d */ /* 0x010fea0003900000 */
[----:B------:R-:W4:Y:S02]  /*16740*/  @!P0 SYNCS.PHASECHK.TRANS64 P0, [R60+URZ+0x160c0], R2 ;  /* 0x0160c0023c0085a7 */ /* 0x000f2400080010ff */
[----:B----4-:R-:W-:Y:S05]  /*16750*/  @!P0 BRA `(.L_x_209) ;  /* 0xfffffffc00f08947 */ /* 0x010fea000383ffff */
[----:B------:R-:W-:Y:S05]  /*16760*/  BRA `(.L_x_432) ;  /* 0xffffff3400207947 */ /* 0x000fea000383ffff */
.L_x_219:
[----:B-1----:R1:W2:Y:S02]  /*16770*/  SYNCS.PHASECHK.TRANS64.TRYWAIT P0, [R60+URZ+0x16080], R0 ;  /* 0x016080003c0075a7 */ /* 0x0022a400080011ff */
[----:B--2---:R-:W-:Y:S05]  /*16780*/  @!P0 NANOSLEEP.SYNCS 0x989680 ;  /* 0x009896800000895d */ /* 0x004fea0003900000 */
[----:B------:R-:W2:Y:S02]  /*16790*/  @!P0 SYNCS.PHASECHK.TRANS64 P0, [R60+URZ+0x16080], R0 ;  /* 0x016080003c0085a7 */ /* 0x000ea400080010ff */
[----:B--2---:R-:W-:Y:S05]  /*167a0*/  @!P0 BRA `(.L_x_219) ;  /* 0xfffffffc00f08947 */ /* 0x004fea000383ffff */
[----:B------:R-:W-:Y:S05]  /*167b0*/  BRA `(.L_x_433) ;  /* 0xffffff4800047947 */ /* 0x000fea000383ffff */
.L_x_222:
[----:B-1----:R1:W2:Y:S02]  /*167c0*/  SYNCS.PHASECHK.TRANS64.TRYWAIT P0, [R60+URZ+0x16098], R0 ;  /* 0x016098003c0075a7 */ /* 0x0022a400080011ff */
[----:B--2---:R-:W-:Y:S05]  /*167d0*/  @!P0 NANOSLEEP.SYNCS 0x989680 ;  /* 0x009896800000895d */ /* 0x004fea0003900000 */
[----:B------:R-:W2:Y:S02]  /*167e0*/  @!P0 SYNCS.PHASECHK.TRANS64 P0, [R60+URZ+0x16098], R0 ;  /* 0x016098003c0085a7 */ /* 0x000ea400080010ff */
[----:B--2---:R-:W-:Y:S05]  /*167f0*/  @!P0 BRA `(.L_x_222) ;  /* 0xfffffffc00f08947 */ /* 0x004fea000383ffff */
[----:B------:R-:W-:Y:S05]  /*16800*/  BRA `(.L_x_434) ;  /* 0xffffff4800287947 */ /* 0x000fea000383ffff */
.L_x_225:
[----:B-1----:R1:W2:Y:S02]  /*16810*/  SYNCS.PHASECHK.TRANS64.TRYWAIT P0, [R60+URZ+0x160c8], R2 ;  /* 0x0160c8023c0075a7 */ /* 0x0022a400080011ff */
[----:B--2---:R-:W-:Y:S05]  /*16820*/  @!P0 NANOSLEEP.SYNCS 0x989680 ;  /* 0x009896800000895d */ /* 0x004fea0003900000 */
[----:B------:R-:W2:Y:S02]  /*16830*/  @!P0 SYNCS.PHASECHK.TRANS64 P0, [R60+URZ+0x160c8], R2 ;  /* 0x0160c8023c0085a7 */ /* 0x000ea400080010ff */
[----:B--2---:R-:W-:Y:S05]  /*16840*/  @!P0 BRA `(.L_x_225) ;  /* 0xfffffffc00f08947 */ /* 0x004fea000383ffff */
[----:B------:R-:W-:Y:S05]  /*16850*/  BRA `(.L_x_435) ;  /* 0xffffff4800347947 */ /* 0x000fea000383ffff */
.L_x_237:
[----:B-1----:R-:W-:-:S04]  /*16860*/  MOV R2, UR48 ;  /* 0x0000003000027c02 */ /* 0x002fc80008000f00 */
[----:B------:R1:W2:Y:S03]  /*16870*/  SYNCS.PHASECHK.TRANS64.TRYWAIT P0, [R2+URZ], R0 ;  /* 0x00000000020075a7 */ /* 0x0002a600080011ff */
[----:B--2---:R-:W-:Y:S05]  /*16880*/  @!P0 NANOSLEEP.SYNCS 0x989680 ;  /* 0x009896800000895d */ /* 0x004fea0003900000 */
[----:B------:R-:W2:Y:S02]  /*16890*/  @!P0 SYNCS.PHASECHK.TRANS64 P0, [R2+URZ], R0 ;  /* 0x00000000020085a7 */ /* 0x000ea400080010ff */
[----:B--2---:R-:W-:Y:S05]  /*168a0*/  @!P0 BRA `(.L_x_237) ;  /* 0xfffffffc00ec8947 */ /* 0x004fea000383ffff */
[----:B------:R-:W-:Y:S05]  /*168b0*/  BRA `(.L_x_436) ;  /* 0xffffff60003c7947 */ /* 0x000fea000383ffff */
.L_x_240:
[----:B-1----:R-:W-:-:S04]  /*168c0*/  MOV R2, UR45 ;  /* 0x0000002d00027c02 */ /* 0x002fc80008000f00 */
[----:B------:R1:W3:Y:S03]  /*168d0*/  SYNCS.PHASECHK.TRANS64.TRYWAIT P1, [R2+URZ], R0 ;  /* 0x00000000020075a7 */ /* 0x0002e600080211ff */
[----:B---3--:R-:W-:Y:S05]  /*168e0*/  @!P1 NANOSLEEP.SYNCS 0x989680 ;  /* 0x009896800000995d */ /* 0x008fea0003900000 */
[----:B------:R-:W3:Y:S02]  /*168f0*/  @!P1 SYNCS.PHASECHK.TRANS64 P1, [R2+URZ], R0 ;  /* 0x00000000020095a7 */ /* 0x000ee400080210ff */
[----:B---3--:R-:W-:Y:S05]  /*16900*/  @!P1 BRA `(.L_x_240) ;  /* 0xfffffffc00ec9947 */ /* 0x008fea000383ffff */
[----:B------:R-:W-:Y:S05]  /*16910*/  BRA `(.L_x_437) ;  /* 0xffffff6000847947 */ /* 0x000fea000383ffff */
.L_x_245:
[----:B-1----:R-:W-:-:S04]  /*16920*/  MOV R3, UR43 ;  /* 0x0000002b00037c02 */ /* 0x002fc80008000f00 */
[----:B------:R1:W2:Y:S03]  /*16930*/  SYNCS.PHASECHK.TRANS64.TRYWAIT P2, [R3+URZ], R2 ;  /* 0x00000002030075a7 */ /* 0x0002a600080411ff */
[----:B--2---:R-:W-:Y:S05]  /*16940*/  @!P2 NANOSLEEP.SYNCS 0x989680 ;  /* 0x009896800000a95d */ /* 0x004fea0003900000 */
[----:B------:R-:W2:Y:S02]  /*16950*/  @!P2 SYNCS.PHASECHK.TRANS64 P2, [R3+URZ], R2 ;  /* 0x000000020300a5a7 */ /* 0x000ea400080410ff */
[----:B--2---:R-:W-:Y:S05]  /*16960*/  @!P2 BRA `(.L_x_245) ;  /* 0xfffffffc00eca947 */ /* 0x004fea000383ffff */
[----:B------:R-:W-:Y:S05]  /*16970*/  BRA `(.L_x_438) ;  /* 0xffffff68006c7947 */ /* 0x000fea000383ffff */
.L_x_249:
[----:B-1----:R-:W-:-:S04]  /*16980*/  MOV R2, UR48 ;  /* 0x0000003000027c02 */ /* 0x002fc80008000f00 */
[----:B------:R1:W3:Y:S03]  /*16990*/  SYNCS.PHASECHK.TRANS64.TRYWAIT P2, [R2+URZ], R0 ;  /* 0x00000000020075a7 */ /* 0x0002e600080411ff */
[----:B---3--:R-:W-:Y:S05]  /*169a0*/  @!P2 NANOSLEEP.SYNCS 0x989680 ;  /* 0x009896800000a95d */ /* 0x008fea0003900000 */
[----:B------:R-:W3:Y:S02]  /*169b0*/  @!P2 SYNCS.PHASECHK.TRANS64 P2, [R2+URZ], R0 ;  /* 0x000000000200a5a7 */ /* 0x000ee400080410ff */
[----:B---3--:R-:W-:Y:S05]  /*169c0*/  @!P2 BRA `(.L_x_249) ;  /* 0xfffffffc00eca947 */ /* 0x008fea000383ffff */
[----:B------:R-:W-:Y:S05]  /*169d0*/  BRA `(.L_x_439) ;  /* 0xffffff7c00e87947 */ /* 0x000fea000383ffff */
.L_x_254:
[----:B-1----:R-:W-:-:S04]  /*169e0*/  MOV R2, UR45 ;  /* 0x0000002d00027c02 */ /* 0x002fc80008000f00 */
[----:B------:R1:W3:Y:S03]  /*169f0*/  SYNCS.PHASECHK.TRANS64.TRYWAIT P1, [R2+URZ], R0 ;  /* 0x00000000020075a7 */ /* 0x0002e600080211ff */
[----:B---3--:R-:W-:Y:S05]  /*16a00*/  @!P1 NANOSLEEP.SYNCS 0x989680 ;  /* 0x009896800000995d */ /* 0x008fea0003900000 */
[----:B------:R-:W3:Y:S02]  /*16a10*/  @!P1 SYNCS.PHASECHK.TRANS64 P1, [R2+URZ], R0 ;  /* 0x00000000020095a7 */ /* 0x000ee400080210ff */
[----:B---3--:R-:W-:Y:S05]  /*16a20*/  @!P1 BRA `(.L_x_254) ;  /* 0xfffffffc00ec9947 */ /* 0x008fea000383ffff */
[----:B------:R-:W-:Y:S05]  /*16a30*/  BRA `(.L_x_440) ;  /* 0xffffff8000947947 */ /* 0x000fea000383ffff */
.L_x_259:
[----:B-1----:R-:W-:-:S04]  /*16a40*/  MOV R2, UR45 ;  /* 0x0000002d00027c02 */ /* 0x002fc80008000f00 */
[----:B------:R1:W5:Y:S03]  /*16a50*/  SYNCS.PHASECHK.TRANS64.TRYWAIT P1, [R2+URZ], R0 ;  /* 0x00000000020075a7 */ /* 0x00036600080211ff */
[----:B-----5:R-:W-:Y:S05]  /*16a60*/  @!P1 NANOSLEEP.SYNCS 0x989680 ;  /* 0x009896800000995d */ /* 0x020fea0003900000 */
[----:B------:R-:W5:Y:S02]  /*16a70*/  @!P1 SYNCS.PHASECHK.TRANS64 P1, [R2+URZ], R0 ;  /* 0x00000000020095a7 */ /* 0x000f6400080210ff */
[----:B-----5:R-:W-:Y:S05]  /*16a80*/  @!P1 BRA `(.L_x_259) ;  /* 0xfffffffc00ec9947 */ /* 0x020fea000383ffff */
[----:B------:R-:W-:Y:S05]  /*16a90*/  BRA `(.L_x_441) ;  /* 0xffffff8400247947 */ /* 0x000fea000383ffff */
.L_x_264:
[----:B-1----:R-:W-:-:S04]  /*16aa0*/  MOV R7, UR43 ;  /* 0x0000002b00077c02 */ /* 0x002fc80008000f00 */
[----:B------:R1:W2:Y:S03]  /*16ab0*/  SYNCS.PHASECHK.TRANS64.TRYWAIT P2, [R7+URZ], R6 ;  /* 0x00000006070075a7 */ /* 0x0002a600080411ff */
[----:B--2---:R-:W-:Y:S05]  /*16ac0*/  @!P2 NANOSLEEP.SYNCS 0x989680 ;  /* 0x009896800000a95d */ /* 0x004fea0003900000 */
[----:B------:R-:W2:Y:S02]  /*16ad0*/  @!P2 SYNCS.PHASECHK.TRANS64 P2, [R7+URZ], R6 ;  /* 0x000000060700a5a7 */ /* 0x000ea400080410ff */
[----:B--2---:R-:W-:Y:S05]  /*16ae0*/  @!P2 BRA `(.L_x_264) ;  /* 0xfffffffc00eca947 */ /* 0x004fea000383ffff */
[----:B------:R-:W-:Y:S05]  /*16af0*/  BRA `(.L_x_442) ;  /* 0xffffffa0001c7947 */ /* 0x000fea000383ffff */
.L_x_268:
[----:B--2---:R-:W-:-:S04]  /*16b00*/  MOV R2, UR48 ;  /* 0x0000003000027c02 */ /* 0x004fc80008000f00 */
[----:B------:R2:W3:Y:S03]  /*16b10*/  SYNCS.PHASECHK.TRANS64.TRYWAIT P2, [R2+URZ], R0 ;  /* 0x00000000020075a7 */ /* 0x0004e600080411ff */
[----:B---3--:R-:W-:Y:S05]  /*16b20*/  @!P2 NANOSLEEP.SYNCS 0x989680 ;  /* 0x009896800000a95d */ /* 0x008fea0003900000 */
[----:B------:R-:W3:Y:S02]  /*16b30*/  @!P2 SYNCS.PHASECHK.TRANS64 P2, [R2+URZ], R0 ;  /* 0x000000000200a5a7 */ /* 0x000ee400080410ff */
[----:B---3--:R-:W-:Y:S05]  /*16b40*/  @!P2 BRA `(.L_x_268) ;  /* 0xfffffffc00eca947 */ /* 0x008fea000383ffff */
[----:B------:R-:W-:Y:S05]  /*16b50*/  BRA `(.L_x_443) ;  /* 0xffffffb400987947 */ /* 0x000fea000383ffff */
.L_x_273:
[----:B--2---:R-:W-:-:S04]  /*16b60*/  MOV R2, UR45 ;  /* 0x0000002d00027c02 */ /* 0x004fc80008000f00 */
[----:B------:R2:W3:Y:S03]  /*16b70*/  SYNCS.PHASECHK.TRANS64.TRYWAIT P1, [R2+URZ], R0 ;  /* 0x00000000020075a7 */ /* 0x0004e600080211ff */
[----:B---3--:R-:W-:Y:S05]  /*16b80*/  @!P1 NANOSLEEP.SYNCS 0x989680 ;  /* 0x009896800000995d */ /* 0x008fea0003900000 */
[----:B------:R-:W3:Y:S02]  /*16b90*/  @!P1 SYNCS.PHASECHK.TRANS64 P1, [R2+URZ], R0 ;  /* 0x00000000020095a7 */ /* 0x000ee400080210ff */
[----:B---3--:R-:W-:Y:S05]  /*16ba0*/  @!P1 BRA `(.L_x_273) ;  /* 0xfffffffc00ec9947 */ /* 0x008fea000383ffff */
[----:B------:R-:W-:Y:S05]  /*16bb0*/  BRA `(.L_x_444) ;  /* 0xffffffb800447947 */ /* 0x000fea000383ffff */
.L_x_278:
[----:B-1----:R-:W-:-:S04]  /*16bc0*/  MOV R2, UR48 ;  /* 0x0000003000027c02 */ /* 0x002fc80008000f00 */
[----:B------:R1:W2:Y:S03]  /*16bd0*/  SYNCS.PHASECHK.TRANS64.TRYWAIT P0, [R2+URZ], R0 ;  /* 0x00000000020075a7 */ /* 0x0002a600080011ff */
[----:B--2---:R-:W-:Y:S05]  /*16be0*/  @!P0 NANOSLEEP.SYNCS 0x989680 ;  /* 0x009896800000895d */ /* 0x004fea0003900000 */
[----:B------:R-:W2:Y:S02]  /*16bf0*/  @!P0 SYNCS.PHASECHK.TRANS64 P0, [R2+URZ], R0 ;  /* 0x00000000020085a7 */ /* 0x000ea400080010ff */
[----:B--2---:R-:W-:Y:S05]  /*16c00*/  @!P0 BRA `(.L_x_278) ;  /* 0xfffffffc00ec8947 */ /* 0x004fea000383ffff */
[----:B------:R-:W-:Y:S05]  /*16c10*/  BRA `(.L_x_445) ;  /* 0xffffffb800d07947 */ /* 0x000fea000383ffff */
.L_x_284:
[----:B------:R-:W-:-:S07]  /*16c20*/  MOV R3, UR8 ;  /* 0x0000000800037c02 */ /* 0x000fce0008000f00 */
.L_x_446:
[----:B-1----:R1:W2:Y:S02]  /*16c30*/  SYNCS.PHASECHK.TRANS64.TRYWAIT P1, [R3+URZ+0x16010], R0 ;  /* 0x01601000030075a7 */ /* 0x0022a400080211ff */
[----:B--2---:R-:W-:Y:S05]  /*16c40*/  @!P1 NANOSLEEP.SYNCS 0x989680 ;  /* 0x009896800000995d */ /* 0x004fea0003900000 */
[----:B------:R-:W2:Y:S02]  /*16c50*/  @!P1 SYNCS.PHASECHK.TRANS64 P1, [R3+URZ+0x16010], R0 ;  /* 0x01601000030095a7 */ /* 0x000ea400080210ff */
[----:B--2---:R-:W-:Y:S05]  /*16c60*/  @!P1 BRA `(.L_x_446) ;  /* 0xfffffffc00f09947 */ /* 0x004fea000383ffff */
[----:B------:R-:W-:Y:S05]  /*16c70*/  BRA `(.L_x_447) ;  /* 0xffffffc0009c7947 */ /* 0x000fea000383ffff */
.L_x_290:
[----:B------:R-:W-:-:S07]  /*16c80*/  MOV R5, UR17 ;  /* 0x0000001100057c02 */ /* 0x000fce0008000f00 */
.L_x_448:
[----:B-1----:R1:W2:Y:S02]  /*16c90*/  SYNCS.PHASECHK.TRANS64.TRYWAIT P1, [R5+URZ+0x16038], R2 ;  /* 0x01603802050075a7 */ /* 0x0022a400080211ff */
[----:B--2---:R-:W-:Y:S05]  /*16ca0*/  @!P1 NANOSLEEP.SYNCS 0x989680 ;  /* 0x009896800000995d */ /* 0x004fea0003900000 */
[----:B------:R-:W2:Y:S02]  /*16cb0*/  @!P1 SYNCS.PHASECHK.TRANS64 P1, [R5+URZ+0x16038], R2 ;  /* 0x01603802050095a7 */ /* 0x000ea400080210ff */
[----:B--2---:R-:W-:Y:S05]  /*16cc0*/  @!P1 BRA `(.L_x_448) ;  /* 0xfffffffc00f09947 */ /* 0x004fea000383ffff */
[----:B------:R-:W-:Y:S05]  /*16cd0*/  BRA `(.L_x_449) ;  /* 0xffffffc000f07947 */ /* 0x000fea000383ffff */
.L_x_296:
[----:B--2---:R-:W-:-:S07]  /*16ce0*/  MOV R3, UR8 ;  /* 0x0000000800037c02 */ /* 0x004fce0008000f00 */
.L_x_450:
[----:B-1----:R1:W2:Y:S02]  /*16cf0*/  SYNCS.PHASECHK.TRANS64.TRYWAIT P1, [R3+URZ+0x16018], R0 ;  /* 0x01601800030075a7 */ /* 0x0022a400080211ff */
[----:B--2---:R-:W-:Y:S05]  /*16d00*/  @!P1 NANOSLEEP.SYNCS 0x989680 ;  /* 0x009896800000995d */ /* 0x004fea0003900000 */
[----:B------:R-:W2:Y:S02]  /*16d10*/  @!P1 SYNCS.PHASECHK.TRANS64 P1, [R3+URZ+0x16018], R0 ;  /* 0x01601800030095a7 */ /* 0x000ea400080210ff */
[----:B--2---:R-:W-:Y:S05]  /*16d20*/  @!P1 BRA `(.L_x_450) ;  /* 0xfffffffc00f09947 */ /* 0x004fea000383ffff */
[----:B------:R-:W-:Y:S05]  /*16d30*/  BRA `(.L_x_451) ;  /* 0xffffffc400547947 */ /* 0x000fea000383ffff */
.L_x_302:
[----:B--2---:R-:W-:-:S07]  /*16d40*/  MOV R3, UR17 ;  /* 0x0000001100037c02 */ /* 0x004fce0008000f00 */
.L_x_452:
[----:B-1----:R1:W2:Y:S02]  /*16d50*/  SYNCS.PHASECHK.TRANS64.TRYWAIT P1, [R3+URZ+0x16038], R0 ;  /* 0x01603800030075a7 */ /* 0x0022a400080211ff */
[----:B--2---:R-:W-:Y:S05]  /*16d60*/  @!P1 NANOSLEEP.SYNCS 0x989680 ;  /* 0x009896800000995d */ /* 0x004fea0003900000 */
[----:B------:R-:W2:Y:S02]  /*16d70*/  @!P1 SYNCS.PHASECHK.TRANS64 P1, [R3+URZ+0x16038], R0 ;  /* 0x01603800030095a7 */ /* 0x000ea400080210ff */
[----:B--2---:R-:W-:Y:S05]  /*16d80*/  @!P1 BRA `(.L_x_452) ;  /* 0xfffffffc00f09947 */ /* 0x004fea000383ffff */
[----:B------:R-:W-:Y:S05]  /*16d90*/  BRA `(.L_x_453) ;  /* 0xffffffc400b07947 */ /* 0x000fea000383ffff */
.L_x_308:
[----:B--2---:R-:W-:-:S07]  /*16da0*/  MOV R3, UR17 ;  /* 0x0000001100037c02 */ /* 0x004fce0008000f00 */
.L_x_454:
[----:B-1----:R1:W2:Y:S02]  /*16db0*/  SYNCS.PHASECHK.TRANS64.TRYWAIT P1, [R3+URZ+0x16038], R0 ;  /* 0x01603800030075a7 */ /* 0x0022a400080211ff */
[----:B--2---:R-:W-:Y:S05]  /*16dc0*/  @!P1 NANOSLEEP.SYNCS 0x989680 ;  /* 0x009896800000995d */ /* 0x004fea0003900000 */
[----:B------:R-:W2:Y:S02]  /*16dd0*/  @!P1 SYNCS.PHASECHK.TRANS64 P1, [R3+URZ+0x16038], R0 ;  /* 0x01603800030095a7 */ /* 0x000ea400080210ff */
[----:B--2---:R-:W-:Y:S05]  /*16de0*/  @!P1 BRA `(.L_x_454) ;  /* 0xfffffffc00f09947 */ /* 0x004fea000383ffff */
[----:B------:R-:W-:Y:S05]  /*16df0*/  BRA `(.L_x_455) ;  /* 0xffffffc800507947 */ /* 0x000fea000383ffff */
.L_x_313:
[----:B--2---:R-:W-:-:S07]  /*16e00*/  MOV R3, UR17 ;  /* 0x0000001100037c02 */ /* 0x004fce0008000f00 */
.L_x_456:
[----:B-1----:R1:W2:Y:S02]  /*16e10*/  SYNCS.PHASECHK.TRANS64.TRYWAIT P1, [R3+URZ+0x16038], R0 ;  /* 0x01603800030075a7 */ /* 0x0022a400080211ff */
[----:B--2---:R-:W-:Y:S05]  /*16e20*/  @!P1 NANOSLEEP.SYNCS 0x989680 ;  /* 0x009896800000995d */ /* 0x004fea0003900000 */
[----:B------:R-:W2:Y:S02]  /*16e30*/  @!P1 SYNCS.PHASECHK.TRANS64 P1, [R3+URZ+0x16038], R0 ;  /* 0x01603800030095a7 */ /* 0x000ea400080210ff */
[----:B--2---:R-:W-:Y:S05]  /*16e40*/  @!P1 BRA `(.L_x_456) ;  /* 0xfffffffc00f09947 */ /* 0x004fea000383ffff */
[----:B------:R-:W-:Y:S05]  /*16e50*/  BRA `(.L_x_457) ;  /* 0xffffffc800c47947 */ /* 0x000fea000383ffff */
.L_x_318:
[----:B--2---:R-:W-:-:S07]  /*16e60*/  MOV R3, UR17 ;  /* 0x0000001100037c02 */ /* 0x004fce0008000f00 */
.L_x_458:
[----:B-1----:R1:W2:Y:S02]  /*16e70*/  SYNCS.PHASECHK.TRANS64.TRYWAIT P1, [R3+URZ+0x16038], R0 ;  /* 0x01603800030075a7 */ /* 0x0022a400080211ff */
[----:B--2---:R-:W-:Y:S05]  /*16e80*/  @!P1 NANOSLEEP.SYNCS 0x989680 ;  /* 0x009896800000995d */ /* 0x004fea0003900000 */
[----:B------:R-:W2:Y:S02]  /*16e90*/  @!P1 SYNCS.PHASECHK.TRANS64 P1, [R3+URZ+0x16038], R0 ;  /* 0x01603800030095a7 */ /* 0x000ea400080210ff */
[----:B--2---:R-:W-:Y:S05]  /*16ea0*/  @!P1 BRA `(.L_x_458) ;  /* 0xfffffffc00f09947 */ /* 0x004fea000383ffff */
[----:B------:R-:W-:Y:S05]  /*16eb0*/  BRA `(.L_x_459) ;  /* 0xffffffcc002c7947 */ /* 0x000fea000383ffff */
.L_x_323:
[----:B--2---:R-:W-:-:S07]  /*16ec0*/  MOV R3, UR17 ;  /* 0x0000001100037c02 */ /* 0x004fce0008000f00 */
.L_x_460:
[----:B-1----:R1:W2:Y:S02]  /*16ed0*/  SYNCS.PHASECHK.TRANS64.TRYWAIT P1, [R3+URZ+0x16038], R0 ;  /* 0x01603800030075a7 */ /* 0x0022a400080211ff */
[----:B--2---:R-:W-:Y:S05]  /*16ee0*/  @!P1 NANOSLEEP.SYNCS 0x989680 ;  /* 0x009896800000995d */ /* 0x004fea0003900000 */
[----:B------:R-:W2:Y:S02]  /*16ef0*/  @!P1 SYNCS.PHASECHK.TRANS64 P1, [R3+URZ+0x16038], R0 ;  /* 0x01603800030095a7 */ /* 0x000ea400080210ff */
[----:B--2---:R-:W-:Y:S05]  /*16f00*/  @!P1 BRA `(.L_x_460) ;  /* 0xfffffffc00f09947 */ /* 0x004fea000383ffff */
[----:B------:R-:W-:Y:S05]  /*16f10*/  BRA `(.L_x_461) ;  /* 0xffffffcc00947947 */ /* 0x000fea000383ffff */
.L_x_328:
[----:B--2---:R-:W-:-:S07]  /*16f20*/  MOV R3, UR17 ;  /* 0x0000001100037c02 */ /* 0x004fce0008000f00 */
.L_x_462:
[----:B-1----:R1:W2:Y:S02]  /*16f30*/  SYNCS.PHASECHK.TRANS64.TRYWAIT P1, [R3+URZ+0x16038], R0 ;  /* 0x01603800030075a7 */ /* 0x0022a400080211ff */
[----:B--2---:R-:W-:Y:S05]  /*16f40*/  @!P1 NANOSLEEP.SYNCS 0x989680 ;  /* 0x009896800000995d */ /* 0x004fea0003900000 */
[----:B------:R-:W2:Y:S02]  /*16f50*/  @!P1 SYNCS.PHASECHK.TRANS64 P1, [R3+URZ+0x16038], R0 ;  /* 0x01603800030095a7 */ /* 0x000ea400080210ff */
[----:B--2---:R-:W-:Y:S05]  /*16f60*/  @!P1 BRA `(.L_x_462) ;  /* 0xfffffffc00f09947 */ /* 0x004fea000383ffff */
[----:B------:R-:W-:Y:S05]  /*16f70*/  BRA `(.L_x_463) ;  /* 0xffffffcc00fc7947 */ /* 0x000fea000383ffff */
.L_x_333:
[----:B--2---:R-:W-:-:S07]  /*16f80*/  MOV R3, UR17 ;  /* 0x0000001100037c02 */ /* 0x004fce0008000f00 */
.L_x_464:
[----:B-1----:R1:W2:Y:S02]  /*16f90*/  SYNCS.PHASECHK.TRANS64.TRYWAIT P1, [R3+URZ+0x16038], R0 ;  /* 0x01603800030075a7 */ /* 0x0022a400080211ff */
[----:B--2---:R-:W-:Y:S05]  /*16fa0*/  @!P1 NANOSLEEP.SYNCS 0x989680 ;  /* 0x009896800000995d */ /* 0x004fea0003900000 */
[----:B------:R-:W2:Y:S02]  /*16fb0*/  @!P1 SYNCS.PHASECHK.TRANS64 P1, [R3+URZ+0x16038], R0 ;  /* 0x01603800030095a7 */ /* 0x000ea400080210ff */
[----:B--2---:R-:W-:Y:S05]  /*16fc0*/  @!P1 BRA `(.L_x_464) ;  /* 0xfffffffc00f09947 */ /* 0x004fea000383ffff */
[----:B------:R-:W-:Y:S05]  /*16fd0*/  BRA `(.L_x_465) ;  /* 0xffffffd000647947 */ /* 0x000fea000383ffff */
.L_x_338:
[----:B--2---:R-:W-:-:S07]  /*16fe0*/  MOV R3, UR17 ;  /* 0x0000001100037c02 */ /* 0x004fce0008000f00 */
.L_x_466:
[----:B-1----:R1:W2:Y:S02]  /*16ff0*/  SYNCS.PHASECHK.TRANS64.TRYWAIT P1, [R3+URZ+0x16038], R0 ;  /* 0x01603800030075a7 */ /* 0x0022a400080211ff */
[----:B--2---:R-:W-:Y:S05]  /*17000*/  @!P1 NANOSLEEP.SYNCS 0x989680 ;  /* 0x009896800000995d */ /* 0x004fea0003900000 */
[----:B------:R-:W2:Y:S02]  /*17010*/  @!P1 SYNCS.PHASECHK.TRANS64 P1, [R3+URZ+0x16038], R0 ;  /* 0x01603800030095a7 */ /* 0x000ea400080210ff */
[----:B--2---:R-:W-:Y:S05]  /*17020*/  @!P1 BRA `(.L_x_466) ;  /* 0xfffffffc00f09947 */ /* 0x004fea000383ffff */
[----:B------:R-:W-:Y:S05]  /*17030*/  BRA `(.L_x_467) ;  /* 0xffffffd000d07947 */ /* 0x000fea000383ffff */
.L_x_343:
[----:B--2---:R-:W-:-:S07]  /*17040*/  MOV R3, UR17 ;  /* 0x0000001100037c02 */ /* 0x004fce0008000f00 */
.L_x_468:
[----:B-1----:R1:W2:Y:S02]  /*17050*/  SYNCS.PHASECHK.TRANS64.TRYWAIT P1, [R3+URZ+0x16038], R0 ;  /* 0x01603800030075a7 */ /* 0x0022a400080211ff */
[----:B--2---:R-:W-:Y:S05]  /*17060*/  @!P1 NANOSLEEP.SYNCS 0x989680 ;  /* 0x009896800000995d */ /* 0x004fea0003900000 */
[----:B------:R-:W2:Y:S02]  /*17070*/  @!P1 SYNCS.PHASECHK.TRANS64 P1, [R3+URZ+0x16038], R0 ;  /* 0x01603800030095a7 */ /* 0x000ea400080210ff */
[----:B--2---:R-:W-:Y:S05]  /*17080*/  @!P1 BRA `(.L_x_468) ;  /* 0xfffffffc00f09947 */ /* 0x004fea000383ffff */
[----:B------:R-:W-:Y:S05]  /*17090*/  BRA `(.L_x_469) ;  /* 0xffffffd400387947 */ /* 0x000fea000383ffff */
.L_x_349:
[----:B--2---:R-:W-:-:S07]  /*170a0*/  MOV R3, UR17 ;  /* 0x0000001100037c02 */ /* 0x004fce0008000f00 */
.L_x_470:
[----:B-1----:R1:W2:Y:S02]  /*170b0*/  SYNCS.PHASECHK.TRANS64.TRYWAIT P1, [R3+URZ+0x16038], R0 ;  /* 0x01603800030075a7 */ /* 0x0022a400080211ff */
[----:B--2---:R-:W-:Y:S05]  /*170c0*/  @!P1 NANOSLEEP.SYNCS 0x989680 ;  /* 0x009896800000995d */ /* 0x004fea0003900000 */
[----:B------:R-:W2:Y:S02]  /*170d0*/  @!P1 SYNCS.PHASECHK.TRANS64 P1, [R3+URZ+0x16038], R0 ;  /* 0x01603800030095a7 */ /* 0x000ea400080210ff */
[----:B--2---:R-:W-:Y:S05]  /*170e0*/  @!P1 BRA `(.L_x_470) ;  /* 0xfffffffc00f09947 */ /* 0x004fea000383ffff */
[----:B------:R-:W-:Y:S05]  /*170f0*/  BRA `(.L_x_471) ;  /* 0xffffffd400b47947 */ /* 0x000fea000383ffff */
.L_x_354:
[----:B--2---:R-:W-:-:S07]  /*17100*/  MOV R3, UR17 ;  /* 0x0000001100037c02 */ /* 0x004fce0008000f00 */
.L_x_472:
[----:B-1----:R1:W2:Y:S02]  /*17110*/  SYNCS.PHASECHK.TRANS64.TRYWAIT P1, [R3+URZ+0x16038], R0 ;  /* 0x01603800030075a7 */ /* 0x0022a400080211ff */
[----:B--2---:R-:W-:Y:S05]  /*17120*/  @!P1 NANOSLEEP.SYNCS 0x989680 ;  /* 0x009896800000995d */ /* 0x004fea0003900000 */
[----:B------:R-:W2:Y:S02]  /*17130*/  @!P1 SYNCS.PHASECHK.TRANS64 P1, [R3+URZ+0x16038], R0 ;  /* 0x01603800030095a7 */ /* 0x000ea400080210ff */
[----:B--2---:R-:W-:Y:S05]  /*17140*/  @!P1 BRA `(.L_x_472) ;  /* 0xfffffffc00f09947 */ /* 0x004fea000383ffff */
[----:B------:R-:W-:Y:S05]  /*17150*/  BRA `(.L_x_473) ;  /* 0xffffffd8001c7947 */ /* 0x000fea000383ffff */
.L_x_359:
[----:B--2---:R-:W-:-:S07]  /*17160*/  MOV R3, UR17 ;  /* 0x0000001100037c02 */ /* 0x004fce0008000f00 */
.L_x_474:
[----:B-1----:R1:W2:Y:S02]  /*17170*/  SYNCS.PHASECHK.TRANS64.TRYWAIT P1, [R3+URZ+0x16038], R0 ;  /* 0x01603800030075a7 */ /* 0x0022a400080211ff */
[----:B--2---:R-:W-:Y:S05]  /*17180*/  @!P1 NANOSLEEP.SYNCS 0x989680 ;  /* 0x009896800000995d */ /* 0x004fea0003900000 */
[----:B------:R-:W2:Y:S02]  /*17190*/  @!P1 SYNCS.PHASECHK.TRANS64 P1, [R3+URZ+0x16038], R0 ;  /* 0x01603800030095a7 */ /* 0x000ea400080210ff */
[----:B--2---:R-:W-:Y:S05]  /*171a0*/  @!P1 BRA `(.L_x_474) ;  /* 0xfffffffc00f09947 */ /* 0x004fea000383ffff */
[----:B------:R-:W-:Y:S05]  /*171b0*/  BRA `(.L_x_475) ;  /* 0xffffffd8008c7947 */ /* 0x000fea000383ffff */
.L_x_364:
[----:B--2---:R-:W-:-:S07]  /*171c0*/  MOV R3, UR17 ;  /* 0x0000001100037c02 */ /* 0x004fce0008000f00 */
.L_x_476:
[----:B-1----:R1:W2:Y:S02]  /*171d0*/  SYNCS.PHASECHK.TRANS64.TRYWAIT P1, [R3+URZ+0x16038], R0 ;  /* 0x01603800030075a7 */ /* 0x0022a400080211ff */
[----:B--2---:R-:W-:Y:S05]  /*171e0*/  @!P1 NANOSLEEP.SYNCS 0x989680 ;  /* 0x009896800000995d */ /* 0x004fea0003900000 */
[----:B------:R-:W2:Y:S02]  /*171f0*/  @!P1 SYNCS.PHASECHK.TRANS64 P1, [R3+URZ+0x16038], R0 ;  /* 0x01603800030095a7 */ /* 0x000ea400080210ff */
[----:B--2---:R-:W-:Y:S05]  /*17200*/  @!P1 BRA `(.L_x_476) ;  /* 0xfffffffc00f09947 */ /* 0x004fea000383ffff */
[----:B------:R-:W-:Y:S05]  /*17210*/  BRA `(.L_x_477) ;  /* 0xffffffd800f47947 */ /* 0x000fea000383ffff */
.L_x_369:
[----:B--2---:R-:W-:-:S07]  /*17220*/  MOV R3, UR17 ;  /* 0x0000001100037c02 */ /* 0x004fce0008000f00 */
.L_x_478:
[----:B-1----:R1:W2:Y:S02]  /*17230*/  SYNCS.PHASECHK.TRANS64.TRYWAIT P1, [R3+URZ+0x16038], R0 ;  /* 0x01603800030075a7 */ /* 0x0022a400080211ff */
[----:B--2---:R-:W-:Y:S05]  /*17240*/  @!P1 NANOSLEEP.SYNCS 0x989680 ;  /* 0x009896800000995d */ /* 0x004fea0003900000 */
[----:B------:R-:W2:Y:S02]  /*17250*/  @!P1 SYNCS.PHASECHK.TRANS64 P1, [R3+URZ+0x16038], R0 ;  /* 0x01603800030095a7 */ /* 0x000ea400080210ff */
[----:B--2---:R-:W-:Y:S05]  /*17260*/  @!P1 BRA `(.L_x_478) ;  /* 0xfffffffc00f09947 */ /* 0x004fea000383ffff */
[----:B------:R-:W-:Y:S05]  /*17270*/  BRA `(.L_x_479) ;  /* 0xffffffdc00687947 */ /* 0x000fea000383ffff */
.L_x_374:
[----:B--2---:R-:W-:-:S07]  /*17280*/  MOV R3, UR9 ;  /* 0x0000000900037c02 */ /* 0x004fce0008000f00 */
.L_x_480:
[----:B-1----:R1:W2:Y:S02]  /*17290*/  SYNCS.PHASECHK.TRANS64.TRYWAIT P1, [R3+URZ+0x16038], R0 ;  /* 0x01603800030075a7 */ /* 0x0022a400080211ff */
[----:B--2---:R-:W-:Y:S05]  /*172a0*/  @!P1 NANOSLEEP.SYNCS 0x989680 ;  /* 0x009896800000995d */ /* 0x004fea0003900000 */
[----:B------:R-:W2:Y:S02]  /*172b0*/  @!P1 SYNCS.PHASECHK.TRANS64 P1, [R3+URZ+0x16038], R0 ;  /* 0x01603800030095a7 */ /* 0x000ea400080210ff */
[----:B--2---:R-:W-:Y:S05]  /*172c0*/  @!P1 BRA `(.L_x_480) ;  /* 0xfffffffc00f09947 */ /* 0x004fea000383ffff */
[----:B------:R-:W-:Y:S05]  /*172d0*/  BRA `(.L_x_481) ;  /* 0xffffffdc00d07947 */ /* 0x000fea000383ffff */
.L_x_381:
[----:B------:R-:W-:-:S07]  /*172e0*/  MOV R2, UR17 ;  /* 0x0000001100027c02 */ /* 0x000fce0008000f00 */
.L_x_482:
[----:B-1----:R1:W4:Y:S02]  /*172f0*/  SYNCS.PHASECHK.TRANS64.TRYWAIT P0, [R2+URZ+0x160b0], R0 ;  /* 0x0160b000020075a7 */ /* 0x00232400080011ff */
[----:B----4-:R-:W-:Y:S05]  /*17300*/  @!P0 NANOSLEEP.SYNCS 0x989680 ;  /* 0x009896800000895d */ /* 0x010fea0003900000 */
[----:B------:R-:W4:Y:S02]  /*17310*/  @!P0 SYNCS.PHASECHK.TRANS64 P0, [R2+URZ+0x160b0], R0 ;  /* 0x0160b000020085a7 */ /* 0x000f2400080010ff */
[----:B----4-:R-:W-:Y:S05]  /*17320*/  @!P0 BRA `(.L_x_482) ;  /* 0xfffffffc00f08947 */ /* 0x010fea000383ffff */
[----:B------:R-:W-:Y:S05]  /*17330*/  BRA `(.L_x_483) ;  /* 0xffffffe400687947 */ /* 0x000fea000383ffff */
.L_x_383:
[----:B-1----:R-:W-:-:S07]  /*17340*/  MOV R2, UR17 ;  /* 0x0000001100027c02 */ /* 0x002fce0008000f00 */
.L_x_484:
[----:B-1----:R1:W4:Y:S02]  /*17350*/  SYNCS.PHASECHK.TRANS64.TRYWAIT P0, [R2+URZ+0x160b8], R0 ;  /* 0x0160b800020075a7 */ /* 0x00232400080011ff */
[----:B----4-:R-:W-:Y:S05]  /*17360*/  @!P0 NANOSLEEP.SYNCS 0x989680 ;  /* 0x009896800000895d */ /* 0x010fea0003900000 */
[----:B------:R-:W4:Y:S02]  /*17370*/  @!P0 SYNCS.PHASECHK.TRANS64 P0, [R2+URZ+0x160b8], R0 ;  /* 0x0160b800020085a7 */ /* 0x000f2400080010ff */
[----:B----4-:R-:W-:Y:S05]  /*17380*/  @!P0 BRA `(.L_x_484) ;  /* 0xfffffffc00f08947 */ /* 0x010fea000383ffff */
[----:B------:R-:W-:Y:S05]  /*17390*/  BRA `(.L_x_485) ;  /* 0xffffffe400787947 */ /* 0x000fea000383ffff */
        .weak           $__internal_0_$__cuda_sm10x_tcgen05_guardrail_trap_col_being_dealloced_not_returned_by_alloc
        .type           $__internal_0_$__cuda_sm10x_tcgen05_guardrail_trap_col_being_dealloced_not_returned_by_alloc,@function
        .size           $__internal_0_$__cuda_sm10x_tcgen05_guardrail_trap_col_being_dealloced_not_returned_by_alloc,($__internal_1_$__cuda_sm10x_tcgen05_guardrail_trap_phase_invalid_during_alloc - $__internal_0_$__cuda_sm10x_tcgen05_guardrail_trap_col_being_dealloced_not_returned_by_alloc)
$__internal_0_$__cuda_sm10x_tcgen05_guardrail_trap_col_being_dealloced_not_returned_by_alloc:
[----:B------:R-:W-:Y:S05]  /*173a0*/  BPT.TRAP 0x1 ;  /* 0x000000040000795c */ /* 0x000fea0000300000 */
[----:B------:R-:W-:-:S04]  /*173b0*/  MOV R3, 0x0 ;  /* 0x0000000000037802 */ /* 0x000fc80000000f00 */
[----:B------:R-:W-:Y:S05]  /*173c0*/  RET.REL.NODEC R2 `(_ZN7cutlass13device_kernelINS_4fmha6kernel36Sm100FmhaFwdKernelTmaWarpspecializedIN4cute5tupleIJiiiNS5_IJNS5_IJiiEEEiEEEEEENS1_10collective38Sm100FmhaFwdMainloopTmaWarpspecializedINS_6half_tEffNS5_IJNS4_1CILi256EEENSC_ILi64EEESE_EEENS5_IJiNSC_ILi1EEES7_EEENS5_IJiSG_NS5_IJNS5_IJNSC_ILi0EEEiEEEiEEEEEESL_NS9_10CausalMaskILb1EEENS5_IJNSC_ILi2EEESG_SG_EEENSC_ILb0EEEEENS9_38Sm100FmhaFwdEpilogueTmaWarpspecializedISB_fNS5_IJNSC_ILi128EEESE_SE_EEESH_NS5_IJSG_S7_EEESQ_EENS2_23PersistentTileSchedulerENS2_41Sm100FmhaCtxKernelWarpspecializedScheduleEEEEEvNT_6ParamsE) ;  /* 0xfffffe8c020c7950 */ /* 0x000fea0003c3ffff */
        .weak           $__internal_1_$__cuda_sm10x_tcgen05_guardrail_trap_phase_invalid_during_alloc
        .type           $__internal_1_$__cuda_sm10x_tcgen05_guardrail_trap_phase_invalid_during_alloc,@function
        .size           $__internal_1_$__cuda_sm10x_tcgen05_guardrail_trap_phase_invalid_during_alloc,($__internal_2_$__cuda_sm10x_tcgen05_guardrail_trap_unallocated_columns_being_dealloced - $__internal_1_$__cuda_sm10x_tcgen05_guardrail_trap_phase_invalid_during_alloc)
$__internal_1_$__cuda_sm10x_tcgen05_guardrail_trap_phase_invalid_during_alloc:
[----:B------:R-:W-:Y:S05]  /*173d0*/  BPT.TRAP 0x1 ;  /* 0x000000040000795c */ /* 0x000fea0000300000 */
[----:B------:R-:W-:-:S04]  /*173e0*/  HFMA2 R3, -RZ, RZ, 0, 0 ;  /* 0x00000000ff037431 */ /* 0x000fc800000001ff */
[----:B------:R-:W-:Y:S05]  /*173f0*/  RET.REL.NODEC R2 `(_ZN7cutlass13device_kernelINS_4fmha6kernel36Sm100FmhaFwdKernelTmaWarpspecializedIN4cute5tupleIJiiiNS5_IJNS5_IJiiEEEiEEEEEENS1_10collective38Sm100FmhaFwdMainloopTmaWarpspecializedINS_6half_tEffNS5_IJNS4_1CILi256EEENSC_ILi64EEESE_EEENS5_IJiNSC_ILi1EEES7_EEENS5_IJiSG_NS5_IJNS5_IJNSC_ILi0EEEiEEEiEEEEEESL_NS9_10CausalMaskILb1EEENS5_IJNSC_ILi2EEESG_SG_EEENSC_ILb0EEEEENS9_38Sm100FmhaFwdEpilogueTmaWarpspecializedISB_fNS5_IJNSC_ILi128EEESE_SE_EEESH_NS5_IJSG_S7_EEESQ_EENS2_23PersistentTileSchedulerENS2_41Sm100FmhaCtxKernelWarpspecializedScheduleEEEEEvNT_6ParamsE) ;  /* 0xfffffe8c02007950 */ /* 0x000fea0003c3ffff */
        .weak           $__internal_2_$__cuda_sm10x_tcgen05_guardrail_trap_unallocated_columns_being_dealloced
        .type           $__internal_2_$__cuda_sm10x_tcgen05_guardrail_trap_unallocated_columns_being_dealloced,@function
        .size           $__internal_2_$__cuda_sm10x_tcgen05_guardrail_trap_unallocated_columns_being_dealloced,($__internal_3_$__cuda_sm3x_div_rn_noftz_f32_slowpath - $__internal_2_$__cuda_sm10x_tcgen05_guardrail_trap_unallocated_columns_being_dealloced)
$__internal_2_$__cuda_sm10x_tcgen05_guardrail_trap_unallocated_columns_being_dealloced:
[----:B------:R-:W-:Y:S05]  /*17400*/  BPT.TRAP 0x1 ;  /* 0x000000040000795c */ /* 0x000fea0000300000 */
[----:B------:R-:W-:-:S04]  /*17410*/  MOV R3, 0x0 ;  /* 0x0000000000037802 */ /* 0x000fc80000000f00 */
[----:B------:R-:W-:Y:S05]  /*17420*/  RET.REL.NODEC R2 `(_ZN7cutlass13device_kernelINS_4fmha6kernel36Sm100FmhaFwdKernelTmaWarpspecializedIN4cute5tupleIJiiiNS5_IJNS5_IJiiEEEiEEEEEENS1_10collective38Sm100FmhaFwdMainloopTmaWarpspecializedINS_6half_tEffNS5_IJNS4_1CILi256EEENSC_ILi64EEESE_EEENS5_IJiNSC_ILi1EEES7_EEENS5_IJiSG_NS5_IJNS5_IJNSC_ILi0EEEiEEEiEEEEEESL_NS9_10CausalMaskILb1EEENS5_IJNSC_ILi2EEESG_SG_EEENSC_ILb0EEEEENS9_38Sm100FmhaFwdEpilogueTmaWarpspecializedISB_fNS5_IJNSC_ILi128EEESE_SE_EEESH_NS5_IJSG_S7_EEESQ_EENS2_23PersistentTileSchedulerENS2_41Sm100FmhaCtxKernelWarpspecializedScheduleEEEEEvNT_6ParamsE) ;  /* 0xfffffe8802f47950 */ /* 0x000fea0003c3ffff */
        .weak           $__internal_3_$__cuda_sm3x_div_rn_noftz_f32_slowpath
        .type           $__internal_3_$__cuda_sm3x_div_rn_noftz_f32_slowpath,@function
        .size           $__internal_3_$__cuda_sm3x_div_rn_noftz_f32_slowpath,(.L_x_502 - $__internal_3_$__cuda_sm3x_div_rn_noftz_f32_slowpath)
$__internal_3_$__cuda_sm3x_div_rn_noftz_f32_slowpath:
[----:B------:R-:W-:Y:S01]  /*17430*/  SHF.R.U32.HI R7, RZ, 0x17, R0 ;  /* 0x00000017ff077819 */ /* 0x000fe20000011600 */
[----:B------:R-:W-:Y:S01]  /*17440*/  BSSY B1, `(.L_x_486) ;  /* 0x0000063000017945 */ /* 0x000fe20003800000 */
[--C-:B------:R-:W-:Y:S01]  /*17450*/  SHF.R.U32.HI R9, RZ, 0x17, R34.reuse ;  /* 0x00000017ff097819 */ /* 0x100fe20000011622 */
[----:B------:R-:W-:Y:S01]  /*17460*/  IMAD.MOV.U32 R2, RZ, RZ, R34 ;  /* 0x000000ffff027224 */ /* 0x000fe200078e0022 */
[----:B------:R-:W-:Y:S02]  /*17470*/  LOP3.LUT R7, R7, 0xff, RZ, 0xc0, !PT ;  /* 0x000000ff07077812 */ /* 0x000fe400078ec0ff */
[----:B------:R-:W-:-:S03]  /*17480*/  LOP3.LUT R9, R9, 0xff, RZ, 0xc0, !PT ;  /* 0x000000ff09097812 */ /* 0x000fc600078ec0ff */
[----:B------:R-:W-:Y:S02]  /*17490*/  VIADD R3, R7, 0xffffffff ;  /* 0xffffffff07037836 */ /* 0x000fe40000000000 */
[----:B------:R-:W-:-:S03]  /*174a0*/  VIADD R4, R9, 0xffffffff ;  /* 0xffffffff09047836 */ /* 0x000fc60000000000 */
[----:B------:R-:W-:-:S04]  /*174b0*/  ISETP.GT.U32.AND P0, PT, R3, 0xfd, PT ;  /* 0x000000fd0300780c */ /* 0x000fc80003f04070 */
[----:B------:R-:W-:-:S13]  /*174c0*/  ISETP.GT.U32.OR P0, PT, R4, 0xfd, P0 ;  /* 0x000000fd0400780c */ /* 0x000fda0000704470 */
[----:B------:R-:W-:Y:S01]  /*174d0*/  @!P0 IMAD.MOV.U32 R5, RZ, RZ, RZ ;  /* 0x000000ffff058224 */ /* 0x000fe200078e00ff */
[----:B------:R-:W-:Y:S06]  /*174e0*/  @!P0 BRA `(.L_x_487) ;  /* 0x00000000005c8947 */ /* 0x000fec0003800000 */
[----:B------:R-:W-:Y:S02]  /*174f0*/  FSETP.GTU.FTZ.AND P1, PT, |R34|, +INF , PT ;  /* 0x7f8000002200780b */ /* 0x000fe40003f3c200 */
[----:B------:R-:W-:-:S04]  /*17500*/  FSETP.GTU.FTZ.AND P0, PT, |R0|, +INF , PT ;  /* 0x7f8000000000780b */ /* 0x000fc80003f1c200 */
[----:B------:R-:W-:-:S13]  /*17510*/  PLOP3.LUT P0, PT, P1, P0, PT, 0xf8, 0x8f ;  /* 0x00000000008f781c */ /* 0x000fda0000f01f70 */
[----:B------:R-:W-:Y:S05]  /*17520*/  @P0 BRA `(.L_x_488) ;  /* 0x00000004004c0947 */ /* 0x000fea0003800000 */
[----:B------:R-:W-:-:S13]  /*17530*/  LOP3.LUT P0, RZ, R0, 0x7fffffff, R2, 0xc8, !PT ;  /* 0x7fffffff00ff7812 */ /* 0x000fda000780c802 */
[----:B------:R-:W-:Y:S05]  /*17540*/  @!P0 BRA `(.L_x_489) ;  /* 0x00000004003c8947 */ /* 0x000fea0003800000 */
[----:B------:R-:W-:Y:S02]  /*17550*/  FSETP.NEU.FTZ.AND P0, PT, |R34|, +INF , PT ;  /* 0x7f8000002200780b */ /* 0x000fe40003f1d200 */
[----:B------:R-:W-:Y:S02]  /*17560*/  FSETP.NEU.FTZ.AND P1, PT, |R0|, +INF , PT ;  /* 0x7f8000000000780b */ /* 0x000fe40003f3d200 */
[----:B------:R-:W-:-:S11]  /*17570*/  FSETP.NEU.FTZ.AND P2, PT, |R34|, +INF , PT ;  /* 0x7f8000002200780b */ /* 0x000fd60003f5d200 */
[----:B------:R-:W-:Y:S05]  /*17580*/  @!P1 BRA !P0, `(.L_x_489) ;  /* 0x00000004002c9947 */ /* 0x000fea0004000000 */
[----:B------:R-:W-:-:S04]  /*17590*/  LOP3.LUT P0, RZ, R2, 0x7fffffff, RZ, 0xc0, !PT ;  /* 0x7fffffff02ff7812 */ /* 0x000fc8000780c0ff */
[----:B------:R-:W-:-:S13]  /*175a0*/  PLOP3.LUT P0, PT, P1, P0, PT, 0x2f, 0xf2 ;  /* 0x0000000000f2781c */ /* 0x000fda0000f00577 */
[----:B------:R-:W-:Y:S05]  /*175b0*/  @P0 BRA `(.L_x_490) ;  /* 0x0000000400180947 */ /* 0x000fea0003800000 */
[----:B------:R-:W-:-:S04]  /*175c0*/  LOP3.LUT P0, RZ, R0, 0x7fffffff, RZ, 0xc0, !PT ;  /* 0x7fffffff00ff7812 */ /* 0x000fc8000780c0ff */
[----:B------:R-:W-:-:S13]  /*175d0*/  PLOP3.LUT P0, PT, P2, P0, PT, 0x2f, 0xf2 ;  /* 0x0000000000f2781c */ /* 0x000fda0001700577 */
[----:B------:R-:W-:Y:S05]  /*175e0*/  @P0 BRA `(.L_x_491) ;  /* 0x0000000400000947 */ /* 0x000fea0003800000 */
[----:B------:R-:W-:Y:S02]  /*175f0*/  ISETP.GE.AND P1, PT, R4, RZ, PT ;  /* 0x000000ff0400720c */ /* 0x000fe40003f26270 */
[----:B------:R-:W-:-:S11]  /*17600*/  ISETP.GE.AND P0, PT, R3, RZ, PT ;  /* 0x000000ff0300720c */ /* 0x000fd60003f06270 */
[----:B------:R-:W-:Y:S01]  /*17610*/  @P1 MOV R5, RZ ;  /* 0x000000ff00051202 */ /* 0x000fe20000000f00 */
[----:B------:R-:W-:Y:S01]  /*17620*/  @!P1 FFMA R2, R34, 1.84467440737095516160e+19, RZ ;  /* 0x5f80000022029823 */ /* 0x000fe200000000ff */
[----:B------:R-:W-:Y:S01]  /*17630*/  @!P1 MOV R5, 0xffffffc0 ;  /* 0xffffffc000059802 */ /* 0x000fe20000000f00 */
[----:B------:R-:W-:-:S03]  /*17640*/  @!P0 FFMA R0, R0, 1.84467440737095516160e+19, RZ ;  /* 0x5f80000000008823 */ /* 0x000fc600000000ff */
[----:B------:R-:W-:-:S07]  /*17650*/  @!P0 IADD3 R5, PT, PT, R5, 0x40, RZ ;  /* 0x0000004005058810 */ /* 0x000fce0007ffe0ff */
.L_x_487:
[----:B------:R-:W-:Y:S01]  /*17660*/  LEA R3, R7, 0xc0800000, 0x17 ;  /* 0xc080000007037811 */ /* 0x000fe200078eb8ff */
[----:B------:R-:W-:Y:S01]  /*17670*/  BSSY B0, `(.L_x_492) ;  /* 0x0000036000007945 */ /* 0x000fe20003800000 */
[----:B------:R-:W-:Y:S02]  /*17680*/  IADD3 R9, PT, PT, R9, -0x7f, RZ ;  /* 0xffffff8109097810 */ /* 0x000fe40007ffe0ff */
[----:B------:R-:W-:Y:S02]  /*17690*/  IADD3 R0, PT, PT, -R3, R0, RZ ;  /* 0x0000000003007210 */ /* 0x000fe40007ffe1ff */
[----:B------:R-:W-:Y:S02]  /*176a0*/  IADD3 R7, PT, PT, R9, 0x7f, -R7 ;  /* 0x0000007f09077810 */ /* 0x000fe40007ffe807 */
[----:B------:R-:W1:Y:S01]  /*176b0*/  MUFU.RCP R3, R0 ;  /* 0x0000000000037308 */ /* 0x000e620000001000 */
[----:B------:R-:W-:Y:S01]  /*176c0*/  FADD.FTZ R6, -R0, -RZ ;  /* 0x800000ff00067221 */ /* 0x000fe20000010100 */
[----:B------:R-:W-:-:S03]  /*176d0*/  IADD3 R5, PT, PT, R7, R5, RZ ;  /* 0x0000000507057210 */ /* 0x000fc60007ffe0ff */
[----:B-1----:R-:W-:Y:S01]  /*176e0*/  FFMA R4, R3, R6, 1 ;  /* 0x3f80000003047423 */ /* 0x002fe20000000006 */
[----:B------:R-:W-:-:S03]  /*176f0*/  IMAD R0, R9, -0x800000, R2 ;  /* 0xff80000009007824 */ /* 0x000fc600078e0202 */
[----:B------:R-:W-:-:S04]  /*17700*/  FFMA R3, R3, R4, R3 ;  /* 0x0000000403037223 */ /* 0x000fc80000000003 */
[----:B------:R-:W-:-:S04]  /*17710*/  FFMA R4, R0, R3, RZ ;  /* 0x0000000300047223 */ /* 0x000fc800000000ff */
[----:B------:R-:W-:-:S04]  /*17720*/  FFMA R2, R6, R4, R0 ;  /* 0x0000000406027223 */ /* 0x000fc80000000000 */
[----:B------:R-:W-:-:S04]  /*17730*/  FFMA R4, R3, R2, R4 ;  /* 0x0000000203047223 */ /* 0x000fc80000000004 */
[----:B------:R-:W-:-:S04]  /*17740*/  FFMA R6, R6, R4, R0 ;  /* 0x0000000406067223 */ /* 0x000fc80000000000 */
[----:B------:R-:W-:-:S05]  /*17750*/  FFMA R0, R3, R6, R4 ;  /* 0x0000000603007223 */ /* 0x000fca0000000004 */
[----:B------:R-:W-:-:S04]  /*17760*/  SHF.R.U32.HI R2, RZ, 0x17, R0 ;  /* 0x00000017ff027819 */ /* 0x000fc80000011600 */
[----:B------:R-:W-:-:S04]  /*17770*/  LOP3.LUT R2, R2, 0xff, RZ, 0xc0, !PT ;  /* 0x000000ff02027812 */ /* 0x000fc800078ec0ff */
[----:B------:R-:W-:-:S04]  /*17780*/  IADD3 R2, PT, PT, R2, R5, RZ ;  /* 0x0000000502027210 */ /* 0x000fc80007ffe0ff */
[----:B------:R-:W-:-:S04]  /*17790*/  IADD3 R7, PT, PT, R2, -0x1, RZ ;  /* 0xffffffff02077810 */ /* 0x000fc80007ffe0ff */
[----:B------:R-:W-:-:S13]  /*177a0*/  ISETP.GE.U32.AND P0, PT, R7, 0xfe, PT ;  /* 0x000000fe0700780c */ /* 0x000fda0003f06070 */
[----:B------:R-:W-:Y:S05]  /*177b0*/  @!P0 BRA `(.L_x_493) ;  /* 0x0000000000808947 */ /* 0x000fea0003800000 */
[----:B------:R-:W-:-:S13]  /*177c0*/  ISETP.GT.AND P0, PT, R2, 0xfe, PT ;  /* 0x000000fe0200780c */ /* 0x000fda0003f04270 */
[----:B------:R-:W-:Y:S05]  /*177d0*/  @P0 BRA `(.L_x_494) ;  /* 0x00000000006c0947 */ /* 0x000fea0003800000 */
[----:B------:R-:W-:-:S13]  /*177e0*/  ISETP.GE.AND P0, PT, R2, 0x1, PT ;  /* 0x000000010200780c */ /* 0x000fda0003f06270 */
[----:B------:R-:W-:Y:S05]  /*177f0*/  @P0 BRA `(.L_x_495) ;  /* 0x0000000000740947 */ /* 0x000fea0003800000 */
[----:B------:R-:W-:Y:S02]  /*17800*/  ISETP.GE.AND P0, PT, R2, -0x18, PT ;  /* 0xffffffe80200780c */ /* 0x000fe40003f06270 */
[----:B------:R-:W-:-:S11]  /*17810*/  LOP3.LUT R0, R0, 0x80000000, RZ, 0xc0, !PT ;  /* 0x8000000000007812 */ /* 0x000fd600078ec0ff */
[----:B------:R-:W-:Y:S05]  /*17820*/  @!P0 BRA `(.L_x_495) ;  /* 0x0000000000688947 */ /* 0x000fea0003800000 */
[CCC-:B------:R-:W-:Y:S01]  /*17830*/  FFMA.RZ R5, R3.reuse, R6.reuse, R4.reuse ;  /* 0x0000000603057223 */ /* 0x1c0fe2000000c004 */
[CCC-:B------:R-:W-:Y:S01]  /*17840*/  FFMA.RP R7, R3.reuse, R6.reuse, R4.reuse ;  /* 0x0000000603077223 */ /* 0x1c0fe20000008004 */
[----:B------:R-:W-:Y:S01]  /*17850*/  FFMA.RM R6, R3, R6, R4 ;  /* 0x0000000603067223 */ /* 0x000fe20000004004 */
[C---:B------:R-:W-:Y:S01]  /*17860*/  VIADD R4, R2.reuse, 0x20 ;  /* 0x0000002002047836 */ /* 0x040fe20000000000 */
[C---:B------:R-:W-:Y:S02]  /*17870*/  ISETP.NE.AND P0, PT, R2.reuse, RZ, PT ;  /* 0x000000ff0200720c */ /* 0x040fe40003f05270 */
[----:B------:R-:W-:Y:S02]  /*17880*/  LOP3.LUT R5, R5, 0x7fffff, RZ, 0xc0, !PT ;  /* 0x007fffff05057812 */ /* 0x000fe400078ec0ff */
[----:B------:R-:W-:Y:S01]  /*17890*/  ISETP.NE.AND P1, PT, R2, RZ, PT ;  /* 0x000000ff0200720c */ /* 0x000fe20003f25270 */
[----:B------:R-:W-:Y:S01]  /*178a0*/  IMAD.MOV R2, RZ, RZ, -R2 ;  /* 0x000000ffff027224 */ /* 0x000fe200078e0a02 */
[----:B------:R-:W-:-:S02]  /*178b0*/  LOP3.LUT R3, R5, 0x800000, RZ, 0xfc, !PT ;  /* 0x0080000005037812 */ /* 0x000fc400078efcff */
[----:B------:R-:W-:Y:S02]  /*178c0*/  FSETP.NEU.FTZ.AND P2, PT, R7, R6, PT ;  /* 0x000000060700720b */ /* 0x000fe40003f5d000 */
[----:B------:R-:W-:Y:S02]  /*178d0*/  SHF.L.U32 R4, R3, R4, RZ ;  /* 0x0000000403047219 */ /* 0x000fe400000006ff */
[----:B------:R-:W-:Y:S02]  /*178e0*/  SEL R2, R2, RZ, P0 ;  /* 0x000000ff02027207 */ /* 0x000fe40000000000 */
[----:B------:R-:W-:Y:S02]  /*178f0*/  ISETP.NE.AND P1, PT, R4, RZ, P1 ;  /* 0x000000ff0400720c */ /* 0x000fe40000f25270 */
[----:B------:R-:W-:Y:S02]  /*17900*/  SHF.R.U32.HI R3, RZ, R2, R3 ;  /* 0x00000002ff037219 */ /* 0x000fe40000011603 */
[----:B------:R-:W-:-:S02]  /*17910*/  PLOP3.LUT P1, PT, P2, P1, PT, 0xf8, 0x8f ;  /* 0x00000000008f781c */ /* 0x000fc40001723f70 */
[----:B------:R-:W-:Y:S02]  /*17920*/  SHF.R.U32.HI R2, RZ, 0x1, R3 ;  /* 0x00000001ff027819 */ /* 0x000fe40000011603 */
[----:B------:R-:W-:-:S04]  /*17930*/  SEL R4, RZ, 0x1, !P1 ;  /* 0x00000001ff047807 */ /* 0x000fc80004800000 */
[----:B------:R-:W-:-:S04]  /*17940*/  LOP3.LUT R4, R4, 0x1, R2, 0xf8, !PT ;  /* 0x0000000104047812 */ /* 0x000fc800078ef802 */
[----:B------:R-:W-:-:S05]  /*17950*/  LOP3.LUT R3, R4, R3, RZ, 0xc0, !PT ;  /* 0x0000000304037212 */ /* 0x000fca00078ec0ff */
[----:B------:R-:W-:-:S05]  /*17960*/  IMAD.IADD R2, R2, 0x1, R3 ;  /* 0x0000000102027824 */ /* 0x000fca00078e0203 */
[----:B------:R-:W-:Y:S01]  /*17970*/  LOP3.LUT R0, R2, R0, RZ, 0xfc, !PT ;  /* 0x0000000002007212 */ /* 0x000fe200078efcff */
[----:B------:R-:W-:Y:S05]  /*17980*/  BRA `(.L_x_495) ;  /* 0x0000000000107947 */ /* 0x000fea0003800000 */
.L_x_494:
[----:B------:R-:W-:-:S04]  /*17990*/  LOP3.LUT R0, R0, 0x80000000, RZ, 0xc0, !PT ;  /* 0x8000000000007812 */ /* 0x000fc800078ec0ff */
[----:B------:R-:W-:Y:S01]  /*179a0*/  LOP3.LUT R0, R0, 0x7f800000, RZ, 0xfc, !PT ;  /* 0x7f80000000007812 */ /* 0x000fe200078efcff */
[----:B------:R-:W-:Y:S05]  /*179b0*/  BRA `(.L_x_495) ;  /* 0x0000000000047947 */ /* 0x000fea0003800000 */
.L_x_493:
[----:B------:R-:W-:Y:S02]  /*179c0*/  LEA R0, R5, R0, 0x17 ;  /* 0x0000000005007211 */ /* 0x000fe400078eb8ff */
.L_x_495:
[----:B------:R-:W-:Y:S05]  /*179d0*/  BSYNC B0 ;  /* 0x0000000000007941 */ /* 0x000fea0003800000 */
.L_x_492:
[----:B------:R-:W-:Y:S05]  /*179e0*/  BRA `(.L_x_496) ;  /* 0x0000000000207947 */ /* 0x000fea0003800000 */
.L_x_491:
[----:B------:R-:W-:-:S04]  /*179f0*/  LOP3.LUT R0, R0, 0x80000000, R2, 0x48, !PT ;  /* 0x8000000000007812 */ /* 0x000fc800078e4802 */
[----:B------:R-:W-:Y:S01]  /*17a00*/  LOP3.LUT R0, R0, 0x7f800000, RZ, 0xfc, !PT ;  /* 0x7f80000000007812 */ /* 0x000fe200078efcff */
[----:B------:R-:W-:Y:S05]  /*17a10*/  BRA `(.L_x_496) ;  /* 0x0000000000147947 */ /* 0x000fea0003800000 */
.L_x_490:
[----:B------:R-:W-:Y:S01]  /*17a20*/  LOP3.LUT R0, R0, 0x80000000, R2, 0x48, !PT ;  /* 0x8000000000007812 */ /* 0x000fe200078e4802 */
[----:B------:R-:W-:Y:S05]  /*17a30*/  BRA `(.L_x_496) ;  /* 0x00000000000c7947 */ /* 0x000fea0003800000 */
.L_x_489:
[----:B------:R-:W1:Y:S01]  /*17a40*/  MUFU.RSQ R0, -QNAN ;  /* 0xffc0000000007908 */ /* 0x000e620000001400 */
[----:B------:R-:W-:Y:S05]  /*17a50*/  BRA `(.L_x_496) ;  /* 0x0000000000047947 */ /* 0x000fea0003800000 */
.L_x_488:
[----:B------:R-:W-:-:S07]  /*17a60*/  FADD.FTZ R0, R34, R0 ;  /* 0x0000000022007221 */ /* 0x000fce0000010000 */
.L_x_496:
[----:B------:R-:W-:Y:S05]  /*17a70*/  BSYNC B1 ;  /* 0x0000000000017941 */ /* 0x000fea0003800000 */
.L_x_486:
[----:B------:R-:W-:-:S04]  /*17a80*/  HFMA2 R9, -RZ, RZ, 0, 0 ;  /* 0x00000000ff097431 */ /* 0x000fc800000001ff */
[----:B-1----:R-:W-:Y:S05]  /*17a90*/  RET.REL.NODEC R8 `(_ZN7cutlass13device_kernelINS_4fmha6kernel36Sm100FmhaFwdKernelTmaWarpspecializedIN4cute5tupleIJiiiNS5_IJNS5_IJiiEEEiEEEEEENS1_10collective38Sm100FmhaFwdMainloopTmaWarpspecializedINS_6half_tEffNS5_IJNS4_1CILi256EEENSC_ILi64EEESE_EEENS5_IJiNSC_ILi1EEES7_EEENS5_IJiSG_NS5_IJNS5_IJNSC_ILi0EEEiEEEiEEEEEESL_NS9_10CausalMaskILb1EEENS5_IJNSC_ILi2EEESG_SG_EEENSC_ILb0EEEEENS9_38Sm100FmhaFwdEpilogueTmaWarpspecializedISB_fNS5_IJNSC_ILi128EEESE_SE_EEESH_NS5_IJSG_S7_EEESQ_EENS2_23PersistentTileSchedulerENS2_41Sm100FmhaCtxKernelWarpspecializedScheduleEEEEEvNT_6ParamsE) ;  /* 0xfffffe8408587950 */ /* 0x002fea0003c3ffff */
.L_x_497:
[----:B------:R-:W-:-:S00]  /*17aa0*/  BRA `(.L_x_497) ;  /* 0xfffffffc00fc7947 */ /* 0x000fc0000383ffff */
[----:B------:R-:W-:-:S00]  /*17ab0*/  NOP ;  /* 0x0000000000007918 */ /* 0x000fc00000000000 */
        /* <DEDUP_REMOVED lines=12> */
.L_x_502:


//--------------------- .nv.global.init           --------------------------
	.section	.nv.global.init,"aw",@progbits
.nv.global.init:
	.type		$str$23,@object
	.size		$str$23,($str$37 - $str$23)
$str$23:
        /*0000*/ 	.byte	0x0a, 0x00
	.type		$str$37,@object
	.size		$str$37,($str$32 - $str$37)
$str$37:
        /*0002*/ 	.byte	0x3a, 0x00
	.type		$str$32,@object
	.size		$str$32,($str$29 - $str$32)
$str$32:
        /*0004*/ 	.byte	0x5f, 0x00
	.type		$str$29,@object
	.size		$str$29,($str$28 - $str$29)
$str$29:
        /*0006*/ 	.byte	0x25, 0x64, 0x00
	.type		$str$28,@object
	.size		$str$28,($str$30 - $str$28)
$str$28:
        /*0009*/ 	.byte	0x25, 0x63, 0x00
	.type		$str$30,@object
	.size		$str$30,($str$31 - $str$30)
$str$30:
        /*000c*/ 	.byte	0x25, 0x73, 0x00
	.type		$str$31,@object
	.size		$str$31,($str$35 - $str$31)
$str$31:
        /*000f*/ 	.byte	0x20, 0x6f, 0x20, 0x00
	.type		$str$35,@object
	.size		$str$35,($str$22 - $str$35)
$str$35:
        /*0013*/ 	.byte	0x70, 0x74, 0x72, 0x5b, 0x00
	.type		$str$22,@object
	.size		$str$22,($str$34 - $str$22)
$str$22:
        /*0018*/ 	.byte	0x73, 0x4f, 0x3a, 0x20, 0x00
	.type		$str$34,@object
	.size		$str$34,($str$36 - $str$34)
$str$34:
        /*001d*/ 	.byte	0x73, 0x6d, 0x65, 0x6d, 0x5f, 0x00
	.type		$str$36,@object
	.size		$str$36,($str$33 - $str$36)
$str$36:
        /*0023*/ 	.byte	0x62, 0x5d, 0x28, 0x25, 0x70, 0x29, 0x00
	.type		$str$33,@object
	.size		$str$33,($str$27 - $str$33)
$str$33:
        /*002a*/ 	.byte	0x53, 0x77, 0x3c, 0x25, 0x64, 0x2c, 0x25, 0x64, 0x2c, 0x25, 0x64, 0x3e, 0x00
	.type		$str$27,@object
	.size		$str$27,($str$26 - $str$27)
$str$27:
        /*0037*/ 	.byte	0x2f, 0x74, 0x6d, 0x70, 0x2f, 0x63, 0x75, 0x74, 0x6c, 0x61, 0x73, 0x73, 0x5f, 0x73, 0x77, 0x65
        /*0047*/ 	.byte	0x65, 0x70, 0x5f, 0x73, 0x72, 0x63, 0x2f, 0x69, 0x6e, 0x63, 0x6c, 0x75, 0x64, 0x65, 0x2f, 0x63
        /*0057*/ 	.byte	0x75, 0x74, 0x65, 0x2f, 0x61, 0x74, 0x6f, 0x6d, 0x2f, 0x63, 0x6f, 0x70, 0x79, 0x5f, 0x74, 0x72
        /*0067*/ 	.byte	0x61, 0x69, 0x74, 0x73, 0x5f, 0x73, 0x6d, 0x31, 0x30, 0x30, 0x2e, 0x68, 0x70, 0x70, 0x00
	.type		$str$26,@object
	.size		$str$26,(__unnamed_4 - $str$26)
$str$26:
        /*0076*/ 	.byte	0x28, 0x28, 0x75, 0x69, 0x6e, 0x74, 0x33, 0x32, 0x5f, 0x74, 0x28, 0x74, 0x68, 0x72, 0x65, 0x61
        /*0086*/ 	.byte	0x64, 0x49, 0x64, 0x78, 0x2e, 0x78, 0x29, 0x20, 0x2f, 0x20, 0x33, 0x32, 0x29, 0x20, 0x25, 0x20
        /*0096*/ 	.byte	0x34, 0x29, 0x20, 0x3d, 0x3d, 0x20, 0x28, 0x28, 0x28, 0x74, 0x6d, 0x65, 0x6d, 0x5f, 0x61, 0x64
        /*00a6*/ 	.byte	0x64, 0x72, 0x20, 0x3e, 0x3e, 0x20, 0x31, 0x36, 0x29, 0x20, 0x2f, 0x20, 0x33, 0x32, 0x29, 0x20
        /*00b6*/ 	.byte	0x25, 0x20, 0x34, 0x29, 0x00
	.type		__unnamed_4,@object
	.size		__unnamed_4,(__unnamed_1 - __unnamed_4)
__unnamed_4:
        /*00bb*/ 	.byte	0x63, 0x6f, 0x6e, 0x73, 0x74, 0x65, 0x78, 0x70, 0x72, 0x20, 0x76, 0x6f, 0x69, 0x64, 0x20, 0x63
        /* <DEDUP_REMOVED lines=36> */
        /*030b*/ 	.byte	0x30, 0x3e, 0x3e, 0x3e, 0x3e, 0x5d, 0x00
	.type		__unnamed_1,@object
	.size		__unnamed_1,(__unnamed_5 - __unnamed_1)
__unnamed_1:
        /* <DEDUP_REMOVED lines=37> */
        /*0562*/ 	.byte	0x3a, 0x43, 0x3c, 0x30, 0x3e, 0x3e, 0x3e, 0x3e, 0x5d, 0x00
	.type		__unnamed_5,@object
	.size		__unnamed_5,(__unnamed_6 - __unnamed_5)
__unnamed_5:
        /* <DEDUP_REMOVED lines=38> */
	.type		__unnamed_6,@object
	.size		__unnamed_6,(__unnamed_7 - __unnamed_6)
__unnamed_6:
        /* <DEDUP_REMOVED lines=37> */
        /*0a16*/ 	.byte	0x74, 0x65, 0x3a, 0x3a, 0x43, 0x3c, 0x30, 0x3e, 0x3e, 0x3e, 0x3e, 0x5d, 0x00
	.type		__unnamed_7,@object
	.size		__unnamed_7,(__unnamed_2 - __unnamed_7)
__unnamed_7:
        /* <DEDUP_REMOVED lines=37> */
        /*0c73*/ 	.byte	0x63, 0x75, 0x74, 0x65, 0x3a, 0x3a, 0x43, 0x3c, 0x30, 0x3e, 0x3e, 0x3e, 0x3e, 0x5d, 0x00
	.type		__unnamed_2,@object
	.size		__unnamed_2,(__unnamed_3 - __unnamed_2)
__unnamed_2:
        /* <DEDUP_REMOVED lines=38> */
	.type		__unnamed_3,@object
	.size		__unnamed_3,(.L_3 - __unnamed_3)
__unnamed_3:
        /* <DEDUP_REMOVED lines=38> */
        /*1142*/ 	.byte	0x3e, 0x3e, 0x5d, 0x00
.L_3:


//--------------------- .nv.shared._ZN7cutlass13device_kernelINS_4fmha6kernel36Sm100FmhaFwdKernelTmaWarpspecializedIN4cute5tupleIJiiiNS5_IJNS5_IJiiEEEiEEEEEENS1_10collective38Sm100FmhaFwdMainloopTmaWarpspecializedINS_6half_tEffNS5_IJNS4_1CILi256EEENSC_ILi64EEESE_EEENS5_IJiNSC_ILi1EEES7_EEENS5_IJiSG_NS5_IJNS5_IJNSC_ILi0EEEiEEEiEEEEEESL_NS9_10CausalMaskILb1EEENS5_IJNSC_ILi2EEESG_SG_EEENSC_ILb0EEEEENS9_38Sm100FmhaFwdEpilogueTmaWarpspecializedISB_fNS5_IJNSC_ILi128EEESE_SE_EEESH_NS5_IJSG_S7_EEESQ_EENS2_23PersistentTileSchedulerENS2_41Sm100FmhaCtxKernelWarpspecializedScheduleEEEEEvNT_6ParamsE --------------------------
	.section	.nv.shared._ZN7cutlass13device_kernelINS_4fmha6kernel36Sm100FmhaFwdKernelTmaWarpspecializedIN4cute5tupleIJiiiNS5_IJNS5_IJiiEEEiEEEEEENS1_10collective38Sm100FmhaFwdMainloopTmaWarpspecializedINS_6half_tEffNS5_IJNS4_1CILi256EEENSC_ILi64EEESE_EEENS5_IJiNSC_ILi1EEES7_EEENS5_IJiSG_NS5_IJNS5_IJNSC_ILi0EEEiEEEiEEEEEESL_NS9_10CausalMaskILb1EEENS5_IJNSC_ILi2EEESG_SG_EEENSC_ILb0EEEEENS9_38Sm100FmhaFwdEpilogueTmaWarpspecializedISB_fNS5_IJNSC_ILi128EEESE_SE_EEESH_NS5_IJSG_S7_EEESQ_EENS2_23PersistentTileSchedulerENS2_41Sm100FmhaCtxKernelWarpspecializedScheduleEEEEEvNT_6ParamsE,"aw",@nobits
	.sectionflags	@""
	.align	16
	.zero		1024


//--------------------- .nv.shared.reserved.0     --------------------------
	.section	.nv.shared.reserved.0,"aw",@nobits
	.weak		__nv_reservedSMEM_offset_0_alias
	.size		__nv_reservedSMEM_offset_0_alias, 0, 64
	.other		__nv_reservedSMEM_offset_0_alias,@"STO_CUDA_RESERVED_SHARED STV_DEFAULT"
__nv_reservedSMEM_offset_0_alias:
	.zero		0
.nv.shared.reserved.0:
	.zero		64
	.weak		__nv_reservedSMEM_tcgen05_partition
	.type		__nv_reservedSMEM_tcgen05_partition,@object
	.size		__nv_reservedSMEM_tcgen05_partition,(.L_0 - __nv_reservedSMEM_tcgen05_partition)
__nv_reservedSMEM_tcgen05_partition:
	.zero		32
.L_0:


//--------------------- .nv.global                --------------------------
	.section	.nv.global,"aw",@nobits
.nv.global:
	.type		_ZN39_INTERNAL_1dd5ba10_4_k_cu_ae2ee0b5_37134cute1_E,@object
	.size		_ZN39_INTERNAL_1dd5ba10_4_k_cu_ae2ee0b5_37134cute1_E,(_ZN39_INTERNAL_1dd5ba10_4_k_cu_ae2ee0b5_37134cuda3std3__45__cpo6cbeginE - _ZN39_INTERNAL_1dd5ba10_4_k_cu_ae2ee0b5_37134cute1_E)
_ZN39_INTERNAL_1dd5ba10_4_k_cu_ae2ee0b5_37134cute1_E:
	.zero		1
	.type		_ZN39_INTERNAL_1dd5ba10_4_k_cu_ae2ee0b5_37134cuda3std3__45__cpo6cbeginE,@object
	.size		_ZN39_INTERNAL_1dd5ba10_4_k_cu_ae2ee0b5_37134cuda3std3__45__cpo6cbeginE,(_ZN39_INTERNAL_1dd5ba10_4_k_cu_ae2ee0b5_37134cuda3std3__48in_placeE - _ZN39_INTERNAL_1dd5ba10_4_k_cu_ae2ee0b5_37134cuda3std3__45__cpo6cbeginE)
_ZN39_INTERNAL_1dd5ba10_4_k_cu_ae2ee0b5_37134cuda3std3__45__cpo6cbeginE:
	.zero		1
	.type		_ZN39_INTERNAL_1dd5ba10_4_k_cu_ae2ee0b5_37134cuda3std3__48in_placeE,@object
	.size		_ZN39_INTERNAL_1dd5ba10_4_k_cu_ae2ee0b5_37134cuda3std3__48in_placeE,(_ZN39_INTERNAL_1dd5ba10_4_k_cu_ae2ee0b5_37134cuda3std6ranges3__45__cpo9iter_moveE - _ZN39_INTERNAL_1dd5ba10_4_k_cu_ae2ee0b5_37134cuda3std3__48in_placeE)
_ZN39_INTERNAL_1dd5ba10_4_k_cu_ae2ee0b5_37134cuda3std3__48in_placeE:
	.zero		1
	.type		_ZN39_INTERNAL_1dd5ba10_4_k_cu_ae2ee0b5_37134cuda3std6ranges3__45__cpo9iter_moveE,@object
	.size		_ZN39_INTERNAL_1dd5ba10_4_k_cu_ae2ee0b5_37134cuda3std6ranges3__45__cpo9iter_moveE,(_ZN39_INTERNAL_1dd5ba10_4_k_cu_ae2ee0b5_37134cuda3std3__45__cpo5beginE - _ZN39_INTERNAL_1dd5ba10_4_k_cu_ae2ee0b5_37134cuda3std6ranges3__45__cpo9iter_moveE)
_ZN39_INTERNAL_1dd5ba10_4_k_cu_ae2ee0b5_37134cuda3std6ranges3__45__cpo9iter_moveE:
	.zero		1
	.type		_ZN39_INTERNAL_1dd5ba10_4_k_cu_ae2ee0b5_37134cuda3std3__45__cpo5beginE,@object
	.size		_ZN39_INTERNAL_1dd5ba10_4_k_cu_ae2ee0b5_37134cuda3std3__45__cpo5beginE,(_ZN39_INTERNAL_1dd5ba10_4_k_cu_ae2ee0b5_37134cuda3std3__441_GLOBAL__N__1dd5ba10_4_k_cu_ae2ee0b5_37136ignoreE - _ZN39_INTERNAL_1dd5ba10_4_k_cu_ae2ee0b5_37134cuda3std3__45__cpo5beginE)
_ZN39_INTERNAL_1dd5ba10_4_k_cu_ae2ee0b5_37134cuda3std3__45__cpo5beginE:
	.zero		1
	.type		_ZN39_INTERNAL_1dd5ba10_4_k_cu_ae2ee0b5_37134cuda3std3__441_GLOBAL__N__1dd5ba10_4_k_cu_ae2ee0b5_37136ignoreE,@object
	.size		_ZN39_INTERNAL_1dd5ba10_4_k_cu_ae2ee0b5_37134cuda3std3__441_GLOBAL__N__1dd5ba10_4_k_cu_ae2ee0b5_37136ignoreE,(_ZN39_INTERNAL_1dd5ba10_4_k_cu_ae2ee0b5_37134cute7productE - _ZN39_INTERNAL_1dd5ba10_4_k_cu_ae2ee0b5_37134cuda3std3__441_GLOBAL__N__1dd5ba10_4_k_cu_ae2ee0b5_37136ignoreE)
_ZN39_INTERNAL_1dd5ba10_4_k_cu_ae2ee0b5_37134cuda3std3__441_GLOBAL__N__1dd5ba10_4_k_cu_ae2ee0b5_37136ignoreE:
	.zero		1
	.type		_ZN39_INTERNAL_1dd5ba10_4_k_cu_ae2ee0b5_37134cute7productE,@object
	.size		_ZN39_INTERNAL_1dd5ba10_4_k_cu_ae2ee0b5_37134cute7productE,(_ZN39_INTERNAL_1dd5ba10_4_k_cu_ae2ee0b5_37134cuda3std3__45__cpo3endE - _ZN39_INTERNAL_1dd5ba10_4_k_cu_ae2ee0b5_37134cute7productE)
_ZN39_INTERNAL_1dd5ba10_4_k_cu_ae2ee0b5_37134cute7productE:
	.zero		1
	.type		_ZN39_INTERNAL_1dd5ba10_4_k_cu_ae2ee0b5_37134cuda3std3__45__cpo3endE,@object
	.size		_ZN39_INTERNAL_1dd5ba10_4_k_cu_ae2ee0b5_37134cuda3std3__45__cpo3endE,(_ZN39_INTERNAL_1dd5ba10_4_k_cu_ae2ee0b5_37134cuda3std3__419piecewise_constructE - _ZN39_INTERNAL_1dd5ba10_4_k_cu_ae2ee0b5_37134cuda3std3__45__cpo3endE)
_ZN39_INTERNAL_1dd5ba10_4_k_cu_ae2ee0b5_37134cuda3std3__45__cpo3endE:
	.zero		1
	.type		_ZN39_INTERNAL_1dd5ba10_4_k_cu_ae2ee0b5_37134cuda3std3__419piecewise_constructE,@object
	.size		_ZN39_INTERNAL_1dd5ba10_4_k_cu_ae2ee0b5_37134cuda3std3__419piecewise_constructE,(_ZN39_INTERNAL_1dd5ba10_4_k_cu_ae2ee0b5_37134cuda3std3__45__cpo4cendE - _ZN39_INTERNAL_1dd5ba10_4_k_cu_ae2ee0b5_37134cuda3std3__419piecewise_constructE)
_ZN39_INTERNAL_1dd5ba10_4_k_cu_ae2ee0b5_37134cuda3std3__419piecewise_constructE:
	.zero		1
	.type		_ZN39_INTERNAL_1dd5ba10_4_k_cu_ae2ee0b5_37134cuda3std3__45__cpo4cendE,@object
	.size		_ZN39_INTERNAL_1dd5ba10_4_k_cu_ae2ee0b5_37134cuda3std3__45__cpo4cendE,(_ZN39_INTERNAL_1dd5ba10_4_k_cu_ae2ee0b5_37134cuda3std6ranges3__45__cpo4swapE - _ZN39_INTERNAL_1dd5ba10_4_k_cu_ae2ee0b5_37134cuda3std3__45__cpo4cendE)
_ZN39_INTERNAL_1dd5ba10_4_k_cu_ae2ee0b5_37134cuda3std3__45__cpo4cendE:
	.zero		1
	.type		_ZN39_INTERNAL_1dd5ba10_4_k_cu_ae2ee0b5_37134cuda3std6ranges3__45__cpo4swapE,@object
	.size		_ZN39_INTERNAL_1dd5ba10_4_k_cu_ae2ee0b5_37134cuda3std6ranges3__45__cpo4swapE,(.L_15 - _ZN39_INTERNAL_1dd5ba10_4_k_cu_ae2ee0b5_37134cuda3std6ranges3__45__cpo4swapE)
_ZN39_INTERNAL_1dd5ba10_4_k_cu_ae2ee0b5_37134cuda3std6ranges3__45__cpo4swapE:
	.zero		1
.L_15:


//--------------------- .nv.constant0._ZN7cutlass13device_kernelINS_4fmha6kernel36Sm100FmhaFwdKernelTmaWarpspecializedIN4cute5tupleIJiiiNS5_IJNS5_IJiiEEEiEEEEEENS1_10collective38Sm100FmhaFwdMainloopTmaWarpspecializedINS_6half_tEffNS5_IJNS4_1CILi256EEENSC_ILi64EEESE_EEENS5_IJiNSC_ILi1EEES7_EEENS5_IJiSG_NS5_IJNS5_IJNSC_ILi0EEEiEEEiEEEEEESL_NS9_10CausalMaskILb1EEENS5_IJNSC_ILi2EEESG_SG_EEENSC_ILb0EEEEENS9_38Sm100FmhaFwdEpilogueTmaWarpspecializedISB_fNS5_IJNSC_ILi128EEESE_SE_EEESH_NS5_IJSG_S7_EEESQ_EENS2_23PersistentTileSchedulerENS2_41Sm100FmhaCtxKernelWarpspecializedScheduleEEEEEvNT_6ParamsE --------------------------
	.section	.nv.constant0._ZN7cutlass13device_kernelINS_4fmha6kernel36Sm100FmhaFwdKernelTmaWarpspecializedIN4cute5tupleIJiiiNS5_IJNS5_IJiiEEEiEEEEEENS1_10collective38Sm100FmhaFwdMainloopTmaWarpspecializedINS_6half_tEffNS5_IJNS4_1CILi256EEENSC_ILi64EEESE_EEENS5_IJiNSC_ILi1EEES7_EEENS5_IJiSG_NS5_IJNS5_IJNSC_ILi0EEEiEEEiEEEEEESL_NS9_10CausalMaskILb1EEENS5_IJNSC_ILi2EEESG_SG_EEENSC_ILb0EEEEENS9_38Sm100FmhaFwdEpilogueTmaWarpspecializedISB_fNS5_IJNSC_ILi128EEESE_SE_EEESH_NS5_IJSG_S7_EEESQ_EENS2_23PersistentTileSchedulerENS2_41Sm100FmhaCtxKernelWarpspecializedScheduleEEEEEvNT_6ParamsE,"a",@progbits
	.sectionflags	@""
	.align	4
.nv.constant0._ZN7cutlass13device_kernelINS_4fmha6kernel36Sm100FmhaFwdKernelTmaWarpspecializedIN4cute5tupleIJiiiNS5_IJNS5_IJiiEEEiEEEEEENS1_10collective38Sm100FmhaFwdMainloopTmaWarpspecializedINS_6half_tEffNS5_IJNS4_1CILi256EEENSC_ILi64EEESE_EEENS5_IJiNSC_ILi1EEES7_EEENS5_IJiSG_NS5_IJNS5_IJNSC_ILi0EEEiEEEiEEEEEESL_NS9_10CausalMaskILb1EEENS5_IJNSC_ILi2EEESG_SG_EEENSC_ILb0EEEEENS9_38Sm100FmhaFwdEpilogueTmaWarpspecializedISB_fNS5_IJNSC_ILi128EEESE_SE_EEESH_NS5_IJSG_S7_EEESQ_EENS2_23PersistentTileSchedulerENS2_41Sm100FmhaCtxKernelWarpspecializedScheduleEEEEEvNT_6ParamsE:
	.zero		2432


//--------------------- SYMBOLS --------------------------

	.type		.nv.reservedSmem.offset0,@object
	.size		.nv.reservedSmem.offset0,0x4
	.type		.nv.reservedSmem.cap,@object
	.size		.nv.reservedSmem.cap,0x4
	.type		vprintf,@function
	.type		__assertfail,@function
